	.target	sm_90a

	.elftype	@"ET_EXEC"


//--------------------- .note.nv.tkinfo           --------------------------
	.section	.note.nv.tkinfo,"",@"SHT_NOTE"
	.sectionflags	@"SHF_NOTE_NV_TKINFO"
	.tkinfo
        /*0018*/ 	.word	0x00000002
        /*0030*/ 	.string	""
        /*0030*/ 	.string	"ptxas"
        /*0030*/ 	.string	"Cuda compilation tools, release 13.0, V13.0.88"
        /*0030*/ 	.string	"Build cuda_13.0.r13.0/compiler.36424714_0"
        /*0030*/ 	.string	"-v  -suppress-debug-info  -lineinfo  -arch sm_90a "



//--------------------- .note.nv.cuinfo           --------------------------
	.section	.note.nv.cuinfo,"",@"SHT_NOTE"
	.sectionflags	@"SHF_NOTE_NV_CUINFO"
        /*0018*/ 	.short	0x0002
        /*001a*/ 	.short	0x005a
        /*001c*/ 	.short	0x0082
	.zero		2


//--------------------- .nv.info                  --------------------------
	.section	.nv.info,"",@"SHT_CUDA_INFO"
	.align	4


	//----- nvinfo : EIATTR_REGCOUNT
	.align		4
        /*0000*/ 	.byte	0x04, 0x2f
        /*0002*/ 	.short	(.L_1 - .L_0)
	.align		4
.L_0:
        /*0004*/ 	.word	index@(matmul_kernel)
        /*0008*/ 	.word	0x00000020


	//----- nvinfo : EIATTR_FRAME_SIZE
	.align		4
.L_1:
        /*000c*/ 	.byte	0x04, 0x11
        /*000e*/ 	.short	(.L_3 - .L_2)
	.align		4
.L_2:
        /*0010*/ 	.word	index@(matmul_kernel)
        /*0014*/ 	.word	0x00007dc0


	//----- nvinfo : EIATTR_MIN_STACK_SIZE
	.align		4
.L_3:
        /*0018*/ 	.byte	0x04, 0x12
        /*001a*/ 	.short	(.L_5 - .L_4)
	.align		4
.L_4:
        /*001c*/ 	.word	index@(matmul_kernel)
        /*0020*/ 	.word	0x00007dc0
.L_5:


//--------------------- .nv.compat                --------------------------
	.section	.nv.compat,"",@"SHT_CUDA_COMPAT_INFO"
	.align	4
        /*0000*/ 	.byte	0x02, 0x09, 0x01, 0x00, 0x02, 0x02, 0x01, 0x00, 0x02, 0x05, 0x05, 0x00, 0x03, 0x07, 0x01, 0x01
        /*0010*/ 	.byte	0x02, 0x03, 0x00, 0x00, 0x02, 0x06, 0x01, 0x00, 0x04, 0x0b, 0x08, 0x00, 0x00, 0x00, 0x00, 0x00
        /*0020*/ 	.byte	0x00, 0x00, 0x00, 0x00


//--------------------- .nv.info.matmul_kernel    --------------------------
	.section	.nv.info.matmul_kernel,"",@"SHT_CUDA_INFO"
	.sectionflags	@""
	.align	4


	//----- nvinfo : EIATTR_CUDA_API_VERSION
	.align		4
        /*0000*/ 	.byte	0x04, 0x37
        /*0002*/ 	.short	(.L_7 - .L_6)
.L_6:
        /*0004*/ 	.word	0x00000082


	//----- nvinfo : EIATTR_KPARAM_INFO
	.align		4
.L_7:
        /*0008*/ 	.byte	0x04, 0x17
        /*000a*/ 	.short	(.L_9 - .L_8)
.L_8:
        /*000c*/ 	.word	0x00000000
        /*0010*/ 	.short	0x000d
        /*0012*/ 	.short	0x0048
        /*0014*/ 	.byte	0x00, 0xf4, 0x21, 0x00


	//----- nvinfo : EIATTR_KPARAM_INFO
	.align		4
.L_9:
        /*0018*/ 	.byte	0x04, 0x17
        /*001a*/ 	.short	(.L_11 - .L_10)
.L_10:
        /*001c*/ 	.word	0x00000000
        /*0020*/ 	.short	0x000c
        /*0022*/ 	.short	0x0040
        /*0024*/ 	.byte	0x00, 0xf4, 0x21, 0x00


	//----- nvinfo : EIATTR_KPARAM_INFO
	.align		4
.L_11:
        /*0028*/ 	.byte	0x04, 0x17
        /*002a*/ 	.short	(.L_13 - .L_12)
.L_12:
        /*002c*/ 	.word	0x00000000
        /*0030*/ 	.short	0x000b
        /*0032*/ 	.short	0x0038
        /*0034*/ 	.byte	0x00, 0xf0, 0x11, 0x00


	//----- nvinfo : EIATTR_KPARAM_INFO
	.align		4
.L_13:
        /*0038*/ 	.byte	0x04, 0x17
        /*003a*/ 	.short	(.L_15 - .L_14)
.L_14:
        /*003c*/ 	.word	0x00000000
        /*0040*/ 	.short	0x000a
        /*0042*/ 	.short	0x0034
        /*0044*/ 	.byte	0x00, 0xf0, 0x11, 0x00


	//----- nvinfo : EIATTR_KPARAM_INFO
	.align		4
.L_15:
        /*0048*/ 	.byte	0x04, 0x17
        /*004a*/ 	.short	(.L_17 - .L_16)
.L_16:
        /*004c*/ 	.word	0x00000000
        /*0050*/ 	.short	0x0009
        /*0052*/ 	.short	0x0030
        /*0054*/ 	.byte	0x00, 0xf0, 0x11, 0x00


	//----- nvinfo : EIATTR_KPARAM_INFO
	.align		4
.L_17:
        /*0058*/ 	.byte	0x04, 0x17
        /*005a*/ 	.short	(.L_19 - .L_18)
.L_18:
        /*005c*/ 	.word	0x00000000
        /*0060*/ 	.short	0x0008
        /*0062*/ 	.short	0x002c
        /*0064*/ 	.byte	0x00, 0xf0, 0x11, 0x00


	//----- nvinfo : EIATTR_KPARAM_INFO
	.align		4
.L_19:
        /*0068*/ 	.byte	0x04, 0x17
        /*006a*/ 	.short	(.L_21 - .L_20)
.L_20:
        /*006c*/ 	.word	0x00000000
        /*0070*/ 	.short	0x0007
        /*0072*/ 	.short	0x0028
        /*0074*/ 	.byte	0x00, 0xf0, 0x11, 0x00


	//----- nvinfo : EIATTR_KPARAM_INFO
	.align		4
.L_21:
        /*0078*/ 	.byte	0x04, 0x17
        /*007a*/ 	.short	(.L_23 - .L_22)
.L_22:
        /*007c*/ 	.word	0x00000000
        /*0080*/ 	.short	0x0006
        /*0082*/ 	.short	0x0024
        /*0084*/ 	.byte	0x00, 0xf0, 0x11, 0x00


	//----- nvinfo : EIATTR_KPARAM_INFO
	.align		4
.L_23:
        /*0088*/ 	.byte	0x04, 0x17
        /*008a*/ 	.short	(.L_25 - .L_24)
.L_24:
        /*008c*/ 	.word	0x00000000
        /*0090*/ 	.short	0x0005
        /*0092*/ 	.short	0x0020
        /*0094*/ 	.byte	0x00, 0xf0, 0x11, 0x00


	//----- nvinfo : EIATTR_KPARAM_INFO
	.align		4
.L_25:
        /*0098*/ 	.byte	0x04, 0x17
        /*009a*/ 	.short	(.L_27 - .L_26)
.L_26:
        /*009c*/ 	.word	0x00000000
        /*00a0*/ 	.short	0x0004
        /*00a2*/ 	.short	0x001c
        /*00a4*/ 	.byte	0x00, 0xf0, 0x11, 0x00


	//----- nvinfo : EIATTR_KPARAM_INFO
	.align		4
.L_27:
        /*00a8*/ 	.byte	0x04, 0x17
        /*00aa*/ 	.short	(.L_29 - .L_28)
.L_28:
        /*00ac*/ 	.word	0x00000000
        /*00b0*/ 	.short	0x0003
        /*00b2*/ 	.short	0x0018
        /*00b4*/ 	.byte	0x00, 0xf0, 0x11, 0x00


	//----- nvinfo : EIATTR_KPARAM_INFO
	.align		4
.L_29:
        /*00b8*/ 	.byte	0x04, 0x17
        /*00ba*/ 	.short	(.L_31 - .L_30)
.L_30:
        /*00bc*/ 	.word	0x00000000
        /*00c0*/ 	.short	0x0002
        /*00c2*/ 	.short	0x0010
        /*00c4*/ 	.byte	0x00, 0xf4, 0x21, 0x00


	//----- nvinfo : EIATTR_KPARAM_INFO
	.align		4
.L_31:
        /*00c8*/ 	.byte	0x04, 0x17
        /*00ca*/ 	.short	(.L_33 - .L_32)
.L_32:
        /*00cc*/ 	.word	0x00000000
        /*00d0*/ 	.short	0x0001
        /*00d2*/ 	.short	0x0008
        /*00d4*/ 	.byte	0x00, 0xf4, 0x21, 0x00


	//----- nvinfo : EIATTR_KPARAM_INFO
	.align		4
.L_33:
        /*00d8*/ 	.byte	0x04, 0x17
        /*00da*/ 	.short	(.L_35 - .L_34)
.L_34:
        /*00dc*/ 	.word	0x00000000
        /*00e0*/ 	.short	0x0000
        /*00e2*/ 	.short	0x0000
        /*00e4*/ 	.byte	0x00, 0xf4, 0x21, 0x00


	//----- nvinfo : EIATTR_SPARSE_MMA_MASK
	.align		4
.L_35:
        /*00e8*/ 	.byte	0x03, 0x50
        /*00ea*/ 	.short	0x0000


	//----- nvinfo : EIATTR_MAXREG_COUNT
	.align		4
        /*00ec*/ 	.byte	0x03, 0x1b
        /*00ee*/ 	.short	0x00ff


	//----- nvinfo : EIATTR_NUM_BARRIERS
	.align		4
        /*00f0*/ 	.byte	0x02, 0x4c
        /*00f2*/ 	.byte	0x01
	.zero		1


	//----- nvinfo : EIATTR_ANNOTATIONS
	.align		4
        /*00f4*/ 	.byte	0x04, 0x55
        /*00f6*/ 	.short	(.L_37 - .L_36)


	//   ....[0]....
.L_36:
        /*00f8*/ 	.word	0x00000001
        /*00fc*/ 	.byte	0x20, 0x01, 0x00, 0x00, 0x01, 0x00, 0x00, 0x00, 0x50, 0x01, 0x00, 0x00, 0x01, 0x00, 0x00, 0x00
        /* <DEDUP_REMOVED lines=2152> */
        /*878c*/ 	.byte	0xf0, 0xb4, 0x01, 0x00, 0x01, 0x00, 0x00, 0x00, 0x00, 0xb5, 0x01, 0x00


	//----- nvinfo : EIATTR_MERCURY_ISA_VERSION
	.align		4
.L_37:
        /*8798*/ 	.byte	0x03, 0x5f
        /*879a*/ 	.short	0x0101


	//----- nvinfo : EIATTR_EXIT_INSTR_OFFSETS
	.align		4
        /*879c*/ 	.byte	0x04, 0x1c
        /*879e*/ 	.short	(.L_39 - .L_38)


	//   ....[0]....
.L_38:
        /*87a0*/ 	.word	0x000b8a70


	//   ....[1]....
        /*87a4*/ 	.word	0x000b8aa0


	//----- nvinfo : EIATTR_REQNTID
	.align		4
.L_39:
        /*87a8*/ 	.byte	0x04, 0x10
        /*87aa*/ 	.short	(.L_41 - .L_40)
.L_40:
        /*87ac*/ 	.word	0x00000040
        /*87b0*/ 	.word	0x00000001
        /*87b4*/ 	.word	0x00000001


	//----- nvinfo : EIATTR_CBANK_PARAM_SIZE
	.align		4
.L_41:
        /*87b8*/ 	.byte	0x03, 0x19
        /*87ba*/ 	.short	0x0050


	//----- nvinfo : EIATTR_PARAM_CBANK
	.align		4
        /*87bc*/ 	.byte	0x04, 0x0a
        /*87be*/ 	.short	(.L_43 - .L_42)
	.align		4
.L_42:
        /*87c0*/ 	.word	index@(.nv.constant0.matmul_kernel)
        /*87c4*/ 	.short	0x0210
        /*87c6*/ 	.short	0x0050


	//----- nvinfo : EIATTR_SW_WAR
	.align		4
.L_43:
        /*87c8*/ 	.byte	0x04, 0x36
        /*87ca*/ 	.short	(.L_45 - .L_44)
.L_44:
        /*87cc*/ 	.word	0x00000008
.L_45:


//--------------------- .nv.callgraph             --------------------------
	.section	.nv.callgraph,"",@"SHT_CUDA_CALLGRAPH"
	.align	4
	.sectionentsize	8
	.align		4
        /*0000*/ 	.word	0x00000000
	.align		4
        /*0004*/ 	.word	0xffffffff
	.align		4
        /*0008*/ 	.word	0x00000000
	.align		4
        /*000c*/ 	.word	0xfffffffe
	.align		4
        /*0010*/ 	.word	0x00000000
	.align		4
        /*0014*/ 	.word	0xfffffffd
	.align		4
        /*0018*/ 	.word	0x00000000
	.align		4
        /*001c*/ 	.word	0xfffffffc


//--------------------- .text.matmul_kernel       --------------------------
	.section	.text.matmul_kernel,"ax",@progbits
	.align	128
        .global         matmul_kernel
        .type           matmul_kernel,@function
        .size           matmul_kernel,(.L_x_3 - matmul_kernel)
        .other          matmul_kernel,@"STO_CUDA_ENTRY STV_DEFAULT"
matmul_kernel:
.text.matmul_kernel:
[----:B------:R-:W0:Y:S08]  /*0000*/  LDC R1, c[0x0][0x28] ;  /* 0x00000a00ff017b82 */ /* 0x000e300000000800 */
[----:B------:R-:W1:Y:S01]  /*0010*/  LDC.64 R2, c[0x0][0x228] ;  /* 0x00008a00ff027b82 */ /* 0x000e620000000a00 */
[----:B0-----:R-:W-:Y:S01]  /*0020*/  VIADD R1, R1, 0xffff8240 ;  /* 0xffff824001017836 */ /* 0x001fe20000000000 */
[----:B------:R-:W0:Y:S01]  /*0030*/  S2R R28, SR_TID.X ;  /* 0x00000000001c7919 */ /* 0x000e220000002100 */
[----:B------:R-:W-:Y:S01]  /*0040*/  ULDC UR4, c[0x0][0x230] ;  /* 0x00008c0000047ab9 */ /* 0x000fe20000000800 */
[----:B------:R-:W-:Y:S01]  /*0050*/  UMOV UR5, 0x400 ;  /* 0x0000040000057882 */ /* 0x000fe20000000000 */
[----:B------:R-:W-:Y:S01]  /*0060*/  UIADD3 UR4, UR4, 0x7f, URZ ;  /* 0x0000007f04047890 */ /* 0x000fe2000fffe03f */
[----:B------:R-:W-:-:S02]  /*0070*/  CS2R R12, SRZ ;  /* 0x00000000000c7805 */ /* 0x000fc4000001ff00 */
[----:B------:R-:W-:Y:S01]  /*0080*/  CS2R R14, SRZ ;  /* 0x00000000000e7805 */ /* 0x000fe2000001ff00 */
[----:B------:R-:W2:Y:S01]  /*0090*/  S2UR UR6, SR_CgaCtaId ;  /* 0x00000000000679c3 */ /* 0x000ea20000008800 */
[----:B------:R-:W-:Y:S01]  /*00a0*/  UISETP.GE.AND UP0, UPT, UR4, 0x80, UPT ;  /* 0x000000800400788c */ /* 0x000fe2000bf06270 */
[----:B------:R-:W-:Y:S02]  /*00b0*/  CS2R R16, SRZ ;  /* 0x0000000000107805 */ /* 0x000fe4000001ff00 */
[----:B------:R-:W-:Y:S02]  /*00c0*/  CS2R R18, SRZ ;  /* 0x0000000000127805 */ /* 0x000fe4000001ff00 */
[----:B------:R-:W-:Y:S02]  /*00d0*/  CS2R R20, SRZ ;  /* 0x0000000000147805 */ /* 0x000fe4000001ff00 */
[----:B------:R-:W-:Y:S02]  /*00e0*/  CS2R R22, SRZ ;  /* 0x0000000000167805 */ /* 0x000fe4000001ff00 */
[----:B------:R-:W-:-:S02]  /*00f0*/  CS2R R24, SRZ ;  /* 0x0000000000187805 */ /* 0x000fc4000001ff00 */
[----:B------:R-:W-:Y:S01]  /*0100*/  CS2R R26, SRZ ;  /* 0x00000000001a7805 */ /* 0x000fe2000001ff00 */
[----:B-1----:R-:W-:Y:S01]  /*0110*/  IMAD.MOV.U32 R0, RZ, RZ, R3 ;  /* 0x000000ffff007224 */ /* 0x002fe200078e0003 */
[----:B------:R1:W-:Y:S01]  /*0120*/  STL.64 [R1+0x3a0], R2 ;  /* 0x0003a00201007387 */ /* 0x0003e20000100a00 */
[----:B------:R-:W-:Y:S02]  /*0130*/  IMAD.MOV.U32 R11, RZ, RZ, R2 ;  /* 0x000000ffff0b7224 */ /* 0x000fe400078e0002 */
[----:B------:R-:W-:Y:S01]  /*0140*/  VIADD R0, R0, 0x3f ;  /* 0x0000003f00007836 */ /* 0x000fe20000000000 */
[----:B------:R-:W-:Y:S01]  /*0150*/  STL [R1], RZ ;  /* 0x000000ff01007387 */ /* 0x000fe20000100800 */
[----:B------:R-:W-:Y:S01]  /*0160*/  ULDC.64 UR10, c[0x0][0x208] ;  /* 0x00008200000a7ab9 */ /* 0x000fe20000000a00 */
[----:B--2---:R-:W-:Y:S02]  /*0170*/  ULEA UR5, UR6, UR5, 0x18 ;  /* 0x0000000506057291 */ /* 0x004fe4000f8ec03f */
[----:B------:R-:W-:Y:S01]  /*0180*/  STL [R1+0x4], RZ ;  /* 0x000004ff01007387 */ /* 0x000fe20000100800 */
[----:B-1----:R-:W-:-:S03]  /*0190*/  SHF.R.S32.HI R3, RZ, 0x1f, R0 ;  /* 0x0000001fff037819 */ /* 0x002fc60000011400 */
[----:B------:R-:W-:Y:S01]  /*01a0*/  STL [R1+0x8], RZ ;  /* 0x000008ff01007387 */ /* 0x000fe20000100800 */
[----:B------:R-:W-:-:S03]  /*01b0*/  LEA.HI R3, R3, R0, RZ, 0x6 ;  /* 0x0000000003037211 */ /* 0x000fc600078f30ff */
[----:B------:R-:W-:Y:S01]  /*01c0*/  STL [R1+0xc], RZ ;  /* 0x00000cff01007387 */ /* 0x000fe20000100800 */
[----:B------:R-:W-:-:S03]  /*01d0*/  SHF.R.S32.HI R0, RZ, 0x6, R3 ;  /* 0x00000006ff007819 */ /* 0x000fc60000011403 */
[----:B------:R-:W-:Y:S02]  /*01e0*/  STL [R1+0x390], RZ ;  /* 0x000390ff01007387 */ /* 0x000fe40000100800 */
[----:B------:R-:W-:Y:S01]  /*01f0*/  IMAD.SHL.U32 R0, R0, 0x8, RZ ;  /* 0x0000000800007824 */ /* 0x000fe200078e00ff */
[----:B------:R-:W1:Y:S04]  /*0200*/  S2R R3, SR_CTAID.X ;  /* 0x0000000000037919 */ /* 0x000e680000002500 */
[-C--:B------:R-:W-:Y:S01]  /*0210*/  IABS R7, R0.reuse ;  /* 0x0000000000077213 */ /* 0x080fe20000000000 */
[----:B------:R-:W-:Y:S01]  /*0220*/  STL [R1+0x394], RZ ;  /* 0x000394ff01007387 */ /* 0x000fe20000100800 */
[----:B------:R-:W-:Y:S02]  /*0230*/  IABS R10, R0 ;  /* 0x00000000000a7213 */ /* 0x000fe40000000000 */
[----:B------:R-:W2:Y:S01]  /*0240*/  I2F.RP R2, R7 ;  /* 0x0000000700027306 */ /* 0x000ea20000209400 */
[----:B------:R-:W-:Y:S04]  /*0250*/  STL [R1+0x398], RZ ;  /* 0x000398ff01007387 */ /* 0x000fe80000100800 */
[----:B------:R-:W-:Y:S04]  /*0260*/  STL [R1+0x39c], RZ ;  /* 0x00039cff01007387 */ /* 0x000fe80000100800 */
[----:B------:R-:W-:Y:S04]  /*0270*/  STL [R1+0x380], RZ ;  /* 0x000380ff01007387 */ /* 0x000fe80000100800 */
[----:B------:R-:W-:Y:S01]  /*0280*/  STL [R1+0x384], RZ ;  /* 0x000384ff01007387 */ /* 0x000fe20000100800 */
[----:B--2---:R-:W2:Y:S03]  /*0290*/  MUFU.RCP R2, R2 ;  /* 0x0000000200027308 */ /* 0x004ea60000001000 */
[----:B------:R-:W-:Y:S04]  /*02a0*/  STL [R1+0x388], RZ ;  /* 0x000388ff01007387 */ /* 0x000fe80000100800 */
[----:B------:R-:W-:Y:S01]  /*02b0*/  STL [R1+0x38c], RZ ;  /* 0x00038cff01007387 */ /* 0x000fe20000100800 */
[----:B-1----:R-:W-:-:S03]  /*02c0*/  IABS R8, R3 ;  /* 0x0000000300087213 */ /* 0x002fc60000000000 */
[----:B------:R-:W-:Y:S04]  /*02d0*/  STL [R1+0x370], RZ ;  /* 0x000370ff01007387 */ /* 0x000fe80000100800 */
[----:B------:R-:W-:Y:S01]  /*02e0*/  STL [R1+0x374], RZ ;  /* 0x000374ff01007387 */ /* 0x000fe20000100800 */
[----:B--2---:R-:W-:-:S03]  /*02f0*/  VIADD R4, R2, 0xffffffe ;  /* 0x0ffffffe02047836 */ /* 0x004fc60000000000 */
[----:B------:R-:W-:Y:S01]  /*0300*/  STL [R1+0x378], RZ ;  /* 0x000378ff01007387 */ /* 0x000fe20000100800 */
[----:B------:R-:W-:Y:S01]  /*0310*/  IMAD.MOV R2, RZ, RZ, -R10 ;  /* 0x000000ffff027224 */ /* 0x000fe200078e0a0a */
[----:B------:R1:W2:Y:S02]  /*0320*/  F2I.FTZ.U32.TRUNC.NTZ R5, R4 ;  /* 0x0000000400057305 */ /* 0x0002a4000021f000 */
[----:B------:R-:W-:Y:S04]  /*0330*/  STL [R1+0x37c], RZ ;  /* 0x00037cff01007387 */ /* 0x000fe80000100800 */
[----:B------:R-:W-:Y:S04]  /*0340*/  STL [R1+0x360], RZ ;  /* 0x000360ff01007387 */ /* 0x000fe80000100800 */
[----:B------:R-:W-:Y:S01]  /*0350*/  STL [R1+0x364], RZ ;  /* 0x000364ff01007387 */ /* 0x000fe20000100800 */
[----:B-1----:R-:W-:-:S03]  /*0360*/  IMAD.MOV.U32 R4, RZ, RZ, RZ ;  /* 0x000000ffff047224 */ /* 0x002fc600078e00ff */
[----:B------:R-:W-:Y:S01]  /*0370*/  STL [R1+0x368], RZ ;  /* 0x000368ff01007387 */ /* 0x000fe20000100800 */
[----:B--2---:R-:W-:-:S03]  /*0380*/  IMAD.MOV R6, RZ, RZ, -R5 ;  /* 0x000000ffff067224 */ /* 0x004fc600078e0a05 */
[----:B------:R-:W-:Y:S01]  /*0390*/  STL [R1+0x36c], RZ ;  /* 0x00036cff01007387 */ /* 0x000fe20000100800 */
[----:B------:R-:W-:-:S03]  /*03a0*/  IMAD R9, R6, R7, RZ ;  /* 0x0000000706097224 */ /* 0x000fc600078e02ff */
[----:B------:R-:W-:Y:S01]  /*03b0*/  STL [R1+0x350], RZ ;  /* 0x000350ff01007387 */ /* 0x000fe20000100800 */
[----:B------:R-:W-:Y:S02]  /*03c0*/  IMAD.MOV.U32 R6, RZ, RZ, R8 ;  /* 0x000000ffff067224 */ /* 0x000fe400078e0008 */
[----:B------:R-:W-:Y:S01]  /*03d0*/  IMAD.HI.U32 R5, R5, R9, R4 ;  /* 0x0000000905057227 */ /* 0x000fe200078e0004 */
[----:B------:R-:W-:Y:S04]  /*03e0*/  STL [R1+0x354], RZ ;  /* 0x000354ff01007387 */ /* 0x000fe80000100800 */
[----:B------:R-:W-:Y:S01]  /*03f0*/  STL [R1+0x358], RZ ;  /* 0x000358ff01007387 */ /* 0x000fe20000100800 */
[----:B------:R-:W-:-:S03]  /*0400*/  IMAD.HI.U32 R5, R5, R6, RZ ;  /* 0x0000000605057227 */ /* 0x000fc600078e00ff */
[----:B------:R-:W-:Y:S01]  /*0410*/  STL [R1+0x35c], RZ ;  /* 0x00035cff01007387 */ /* 0x000fe20000100800 */
[----:B------:R-:W-:-:S03]  /*0420*/  IMAD R2, R5, R2, R6 ;  /* 0x0000000205027224 */ /* 0x000fc600078e0206 */
[----:B------:R-:W-:Y:S02]  /*0430*/  STL [R1+0x340], RZ ;  /* 0x000340ff01007387 */ /* 0x000fe40000100800 */
[----:B------:R-:W-:Y:S02]  /*0440*/  ISETP.GT.U32.AND P1, PT, R7, R2, PT ;  /* 0x000000020700720c */ /* 0x000fe40003f24070 */
[----:B------:R-:W-:Y:S04]  /*0450*/  STL [R1+0x344], RZ ;  /* 0x000344ff01007387 */ /* 0x000fe80000100800 */
[----:B------:R-:W-:Y:S04]  /*0460*/  STL [R1+0x348], RZ ;  /* 0x000348ff01007387 */ /* 0x000fe80000100800 */
[----:B------:R-:W-:Y:S03]  /*0470*/  STL [R1+0x34c], RZ ;  /* 0x00034cff01007387 */ /* 0x000fe60000100800 */
[----:B------:R-:W-:Y:S01]  /*0480*/  @!P1 IMAD.IADD R2, R2, 0x1, -R7 ;  /* 0x0000000102029824 */ /* 0x000fe200078e0a07 */
[----:B------:R-:W-:Y:S01]  /*0490*/  STL [R1+0x330], RZ ;  /* 0x000330ff01007387 */ /* 0x000fe20000100800 */
[----:B------:R-:W-:Y:S01]  /*04a0*/  @!P1 VIADD R5, R5, 0x1 ;  /* 0x0000000105059836 */ /* 0x000fe20000000000 */
[----:B------:R-:W-:-:S02]  /*04b0*/  ISETP.NE.AND P1, PT, R0, RZ, PT ;  /* 0x000000ff0000720c */ /* 0x000fc40003f25270 */
[----:B------:R-:W-:Y:S01]  /*04c0*/  STL [R1+0x334], RZ ;  /* 0x000334ff01007387 */ /* 0x000fe20000100800 */
[----:B------:R-:W-:Y:S02]  /*04d0*/  ISETP.GE.U32.AND P0, PT, R2, R7, PT ;  /* 0x000000070200720c */ /* 0x000fe40003f06070 */
[----:B------:R-:W-:Y:S01]  /*04e0*/  LOP3.LUT R2, R3, R0, RZ, 0x3c, !PT ;  /* 0x0000000003027212 */ /* 0x000fe200078e3cff */
[----:B------:R-:W-:Y:S03]  /*04f0*/  STL [R1+0x338], RZ ;  /* 0x000338ff01007387 */ /* 0x000fe60000100800 */
[----:B------:R-:W-:Y:S01]  /*0500*/  ISETP.GE.AND P2, PT, R2, RZ, PT ;  /* 0x000000ff0200720c */ /* 0x000fe20003f46270 */
[----:B------:R-:W-:Y:S01]  /*0510*/  STL [R1+0x33c], RZ ;  /* 0x00033cff01007387 */ /* 0x000fe20000100800 */
[----:B------:R-:W-:-:S03]  /*0520*/  VIADD R2, R11, 0x1ff ;  /* 0x000001ff0b027836 */ /* 0x000fc60000000000 */
[----:B------:R-:W-:Y:S02]  /*0530*/  STL [R1+0x320], RZ ;  /* 0x000320ff01007387 */ /* 0x000fe40000100800 */
[----:B------:R-:W-:Y:S02]  /*0540*/  @P0 VIADD R5, R5, 0x1 ;  /* 0x0000000105050836 */ /* 0x000fe40000000000 */
[----:B------:R-:W-:Y:S02]  /*0550*/  STL [R1+0x324], RZ ;  /* 0x000324ff01007387 */ /* 0x000fe40000100800 */
[----:B------:R-:W-:Y:S01]  /*0560*/  IMAD.MOV.U32 R4, RZ, RZ, R5 ;  /* 0x000000ffff047224 */ /* 0x000fe200078e0005 */
[----:B------:R-:W-:Y:S01]  /*0570*/  SHF.R.S32.HI R5, RZ, 0x1f, R2 ;  /* 0x0000001fff057819 */ /* 0x000fe20000011402 */
[----:B------:R-:W-:Y:S02]  /*0580*/  STL [R1+0x328], RZ ;  /* 0x000328ff01007387 */ /* 0x000fe40000100800 */
[----:B------:R-:W-:Y:S01]  /*0590*/  @!P2 IMAD.MOV R4, RZ, RZ, -R4 ;  /* 0x000000ffff04a224 */ /* 0x000fe200078e0a04 */
[----:B------:R-:W-:Y:S01]  /*05a0*/  @!P1 LOP3.LUT R4, RZ, R0, RZ, 0x33, !PT ;  /* 0x00000000ff049212 */ /* 0x000fe200078e33ff */
[----:B------:R-:W-:Y:S01]  /*05b0*/  STL [R1+0x32c], RZ ;  /* 0x00032cff01007387 */ /* 0x000fe20000100800 */
[----:B------:R-:W-:-:S03]  /*05c0*/  LEA.HI R5, R5, R2, RZ, 0x9 ;  /* 0x0000000205057211 */ /* 0x000fc600078f48ff */
[----:B------:R-:W-:Y:S01]  /*05d0*/  STL [R1+0x310], RZ ;  /* 0x000310ff01007387 */ /* 0x000fe20000100800 */
[----:B------:R-:W-:Y:S02]  /*05e0*/  IMAD.SHL.U32 R2, R4, 0x8, RZ ;  /* 0x0000000804027824 */ /* 0x000fe400078e00ff */
[----:B------:R-:W-:Y:S01]  /*05f0*/  IMAD.MOV R4, RZ, RZ, -R4 ;  /* 0x000000ffff047224 */ /* 0x000fe200078e0a04 */
[----:B------:R-:W-:Y:S02]  /*0600*/  STL [R1+0x314], RZ ;  /* 0x000314ff01007387 */ /* 0x000fe40000100800 */
[----:B------:R-:W-:Y:S01]  /*0610*/  LEA.HI.SX32 R5, R5, -R2, 0x17 ;  /* 0x8000000205057211 */ /* 0x000fe200078fbaff */
[----:B------:R-:W-:Y:S01]  /*0620*/  IMAD R11, R0, R4, R3 ;  /* 0x00000004000b7224 */ /* 0x000fe200078e0203 */
[----:B------:R-:W-:Y:S01]  /*0630*/  STL [R1+0x318], RZ ;  /* 0x000318ff01007387 */ /* 0x000fe20000100800 */
[----:B------:R-:W-:Y:S01]  /*0640*/  IMAD.MOV.U32 R4, RZ, RZ, RZ ;  /* 0x000000ffff047224 */ /* 0x000fe200078e00ff */
[----:B------:R-:W-:-:S02]  /*0650*/  VIMNMX R6, R5, 0x8, PT ;  /* 0x0000000805067848 */ /* 0x000fc40003fe0100 */
[----:B------:R-:W-:Y:S02]  /*0660*/  STL [R1+0x31c], RZ ;  /* 0x00031cff01007387 */ /* 0x000fe40000100800 */
[-C--:B------:R-:W-:Y:S02]  /*0670*/  IABS R8, R6.reuse ;  /* 0x0000000600087213 */ /* 0x080fe40000000000 */
[----:B------:R-:W-:Y:S01]  /*0680*/  STL [R1+0x300], RZ ;  /* 0x000300ff01007387 */ /* 0x000fe20000100800 */
[----:B------:R-:W-:Y:S01]  /*0690*/  IABS R0, R6 ;  /* 0x0000000600007213 */ /* 0x000fe20000000000 */
[----:B------:R-:W1:Y:S02]  /*06a0*/  I2F.RP R7, R8 ;  /* 0x0000000800077306 */ /* 0x000e640000209400 */
[----:B------:R-:W-:Y:S04]  /*06b0*/  STL [R1+0x304], RZ ;  /* 0x000304ff01007387 */ /* 0x000fe80000100800 */
[----:B------:R-:W-:Y:S04]  /*06c0*/  STL [R1+0x308], RZ ;  /* 0x000308ff01007387 */ /* 0x000fe80000100800 */
[----:B------:R-:W-:Y:S04]  /*06d0*/  STL [R1+0x30c], RZ ;  /* 0x00030cff01007387 */ /* 0x000fe80000100800 */
[----:B------:R-:W-:Y:S01]  /*06e0*/  STL [R1+0x2f0], RZ ;  /* 0x0002f0ff01007387 */ /* 0x000fe20000100800 */
[----:B-1----:R-:W1:Y:S03]  /*06f0*/  MUFU.RCP R7, R7 ;  /* 0x0000000700077308 */ /* 0x002e660000001000 */
[----:B------:R-:W-:Y:S04]  /*0700*/  STL [R1+0x2f4], RZ ;  /* 0x0002f4ff01007387 */ /* 0x000fe80000100800 */
[----:B------:R-:W-:Y:S04]  /*0710*/  STL [R1+0x2f8], RZ ;  /* 0x0002f8ff01007387 */ /* 0x000fe80000100800 */
[----:B------:R-:W-:Y:S04]  /*0720*/  STL [R1+0x2fc], RZ ;  /* 0x0002fcff01007387 */ /* 0x000fe80000100800 */
[----:B------:R-:W-:Y:S01]  /*0730*/  STL [R1+0x2e0], RZ ;  /* 0x0002e0ff01007387 */ /* 0x000fe20000100800 */
[----:B-1----:R-:W-:-:S03]  /*0740*/  VIADD R5, R7, 0xffffffe ;  /* 0x0ffffffe07057836 */ /* 0x002fc60000000000 */
[----:B------:R-:W-:Y:S04]  /*0750*/  STL [R1+0x2e4], RZ ;  /* 0x0002e4ff01007387 */ /* 0x000fe80000100800 */
[----:B------:R-:W-:Y:S01]  /*0760*/  STL [R1+0x2e8], RZ ;  /* 0x0002e8ff01007387 */ /* 0x000fe20000100800 */
[----:B------:R-:W1:Y:S03]  /*0770*/  F2I.FTZ.U32.TRUNC.NTZ R5, R5 ;  /* 0x0000000500057305 */ /* 0x000e66000021f000 */
[----:B------:R-:W-:Y:S04]  /*0780*/  STL [R1+0x2ec], RZ ;  /* 0x0002ecff01007387 */ /* 0x000fe80000100800 */
[----:B------:R-:W-:Y:S04]  /*0790*/  STL [R1+0x2d0], RZ ;  /* 0x0002d0ff01007387 */ /* 0x000fe80000100800 */
[----:B------:R-:W-:Y:S04]  /*07a0*/  STL [R1+0x2d4], RZ ;  /* 0x0002d4ff01007387 */ /* 0x000fe80000100800 */
[----:B------:R-:W-:Y:S01]  /*07b0*/  STL [R1+0x2d8], RZ ;  /* 0x0002d8ff01007387 */ /* 0x000fe20000100800 */
[----:B-1----:R-:W-:-:S03]  /*07c0*/  IMAD.MOV R9, RZ, RZ, -R5 ;  /* 0x000000ffff097224 */ /* 0x002fc600078e0a05 */
[----:B------:R-:W-:Y:S01]  /*07d0*/  STL [R1+0x2dc], RZ ;  /* 0x0002dcff01007387 */ /* 0x000fe20000100800 */
[----:B------:R-:W-:Y:S01]  /*07e0*/  IMAD.MOV.U32 R3, RZ, RZ, R9 ;  /* 0x000000ffff037224 */ /* 0x000fe200078e0009 */
[----:B------:R-:W-:Y:S02]  /*07f0*/  IABS R9, R11 ;  /* 0x0000000b00097213 */ /* 0x000fe40000000000 */
[----:B------:R-:W-:Y:S01]  /*0800*/  STL [R1+0x2c0], RZ ;  /* 0x0002c0ff01007387 */ /* 0x000fe20000100800 */
[----:B------:R-:W-:-:S03]  /*0810*/  IMAD R3, R3, R8, RZ ;  /* 0x0000000803037224 */ /* 0x000fc600078e02ff */
[----:B------:R-:W-:Y:S01]  /*0820*/  STL [R1+0x2c4], RZ ;  /* 0x0002c4ff01007387 */ /* 0x000fe20000100800 */
[----:B------:R-:W-:-:S03]  /*0830*/  IMAD.HI.U32 R4, R5, R3, R4 ;  /* 0x0000000305047227 */ /* 0x000fc600078e0004 */
[----:B------:R-:W-:Y:S01]  /*0840*/  STL [R1+0x2c8], RZ ;  /* 0x0002c8ff01007387 */ /* 0x000fe20000100800 */
[----:B------:R-:W-:Y:S02]  /*0850*/  IMAD.MOV R3, RZ, RZ, -R0 ;  /* 0x000000ffff037224 */ /* 0x000fe400078e0a00 */
[----:B------:R-:W-:Y:S01]  /*0860*/  IMAD.HI.U32 R0, R4, R9, RZ ;  /* 0x0000000904007227 */ /* 0x000fe200078e00ff */
[----:B------:R-:W-:Y:S01]  /*0870*/  STL [R1+0x2cc], RZ ;  /* 0x0002ccff01007387 */ /* 0x000fe20000100800 */
[----:B------:R-:W-:Y:S02]  /*0880*/  CS2R R4, SRZ ;  /* 0x0000000000047805 */ /* 0x000fe4000001ff00 */
[----:B------:R-:W-:Y:S01]  /*0890*/  IMAD R3, R0, R3, R9 ;  /* 0x0000000300037224 */ /* 0x000fe200078e0209 */
[----:B------:R-:W-:Y:S04]  /*08a0*/  STL [R1+0x2b0], RZ ;  /* 0x0002b0ff01007387 */ /* 0x000fe80000100800 */
[----:B------:R-:W-:Y:S01]  /*08b0*/  STL [R1+0x2b4], RZ ;  /* 0x0002b4ff01007387 */ /* 0x000fe20000100800 */
[----:B------:R-:W-:-:S03]  /*08c0*/  ISETP.GT.U32.AND P1, PT, R8, R3, PT ;  /* 0x000000030800720c */ /* 0x000fc60003f24070 */
[----:B------:R-:W-:Y:S04]  /*08d0*/  STL [R1+0x2b8], RZ ;  /* 0x0002b8ff01007387 */ /* 0x000fe80000100800 */
[----:B------:R-:W-:Y:S04]  /*08e0*/  STL [R1+0x2bc], RZ ;  /* 0x0002bcff01007387 */ /* 0x000fe80000100800 */
[----:B------:R-:W-:Y:S02]  /*08f0*/  STL [R1+0x2a0], RZ ;  /* 0x0002a0ff01007387 */ /* 0x000fe40000100800 */
[----:B------:R-:W-:-:S02]  /*0900*/  @!P1 IMAD.IADD R3, R3, 0x1, -R8 ;  /* 0x0000000103039824 */ /* 0x000fc400078e0a08 */
[----:B------:R-:W-:Y:S01]  /*0910*/  STL [R1+0x2a4], RZ ;  /* 0x0002a4ff01007387 */ /* 0x000fe20000100800 */
[----:B------:R-:W-:Y:S01]  /*0920*/  @!P1 VIADD R0, R0, 0x1 ;  /* 0x0000000100009836 */ /* 0x000fe20000000000 */
[----:B------:R-:W-:Y:S02]  /*0930*/  ISETP.NE.AND P1, PT, R6, RZ, PT ;  /* 0x000000ff0600720c */ /* 0x000fe40003f25270 */
[----:B------:R-:W-:Y:S01]  /*0940*/  STL [R1+0x2a8], RZ ;  /* 0x0002a8ff01007387 */ /* 0x000fe20000100800 */
[----:B------:R-:W-:Y:S02]  /*0950*/  ISETP.GE.U32.AND P0, PT, R3, R8, PT ;  /* 0x000000080300720c */ /* 0x000fe40003f06070 */
[----:B------:R-:W-:Y:S02]  /*0960*/  CS2R R8, SRZ ;  /* 0x0000000000087805 */ /* 0x000fe4000001ff00 */
[----:B------:R-:W-:Y:S01]  /*0970*/  LOP3.LUT R3, R11, R6, RZ, 0x3c, !PT ;  /* 0x000000060b037212 */ /* 0x000fe200078e3cff */
[----:B------:R-:W-:Y:S03]  /*0980*/  STL [R1+0x2ac], RZ ;  /* 0x0002acff01007387 */ /* 0x000fe60000100800 */
[----:B------:R-:W-:Y:S01]  /*0990*/  ISETP.GE.AND P2, PT, R3, RZ, PT ;  /* 0x000000ff0300720c */ /* 0x000fe20003f46270 */
[----:B------:R-:W-:Y:S04]  /*09a0*/  STL [R1+0x290], RZ ;  /* 0x000290ff01007387 */ /* 0x000fe80000100800 */
[----:B------:R-:W-:Y:S01]  /*09b0*/  STL [R1+0x294], RZ ;  /* 0x000294ff01007387 */ /* 0x000fe20000100800 */
[----:B------:R-:W-:Y:S01]  /*09c0*/  @P0 VIADD R0, R0, 0x1 ;  /* 0x0000000100000836 */ /* 0x000fe20000000000 */
[----:B------:R-:W-:-:S02]  /*09d0*/  PLOP3.LUT P0, PT, PT, PT, UP0, 0x80, 0x0 ;  /* 0x000000000000781c */ /* 0x000fc40003f0f008 */
[----:B------:R-:W-:Y:S04]  /*09e0*/  STL [R1+0x298], RZ ;  /* 0x000298ff01007387 */ /* 0x000fe80000100800 */
[----:B------:R-:W-:Y:S01]  /*09f0*/  STL [R1+0x29c], RZ ;  /* 0x00029cff01007387 */ /* 0x000fe20000100800 */
[----:B------:R-:W-:Y:S01]  /*0a00*/  @!P2 IMAD.MOV R0, RZ, RZ, -R0 ;  /* 0x000000ffff00a224 */ /* 0x000fe200078e0a00 */
[----:B------:R-:W-:Y:S02]  /*0a10*/  @!P1 LOP3.LUT R0, RZ, R6, RZ, 0x33, !PT ;  /* 0x00000006ff009212 */ /* 0x000fe400078e33ff */
[----:B------:R-:W-:Y:S03]  /*0a20*/  STL [R1+0x280], RZ ;  /* 0x000280ff01007387 */ /* 0x000fe60000100800 */
[----:B------:R-:W-:Y:S01]  /*0a30*/  IMAD.MOV R3, RZ, RZ, -R0 ;  /* 0x000000ffff037224 */ /* 0x000fe200078e0a00 */
[----:B------:R-:W-:Y:S03]  /*0a40*/  STL [R1+0x284], RZ ;  /* 0x000284ff01007387 */ /* 0x000fe60000100800 */
[----:B------:R-:W-:Y:S01]  /*0a50*/  IMAD R3, R6, R3, R11 ;  /* 0x0000000306037224 */ /* 0x000fe200078e020b */
[----:B------:R-:W-:Y:S01]  /*0a60*/  STL [R1+0x288], RZ ;  /* 0x000288ff01007387 */ /* 0x000fe20000100800 */
[----:B------:R-:W-:-:S02]  /*0a70*/  CS2R R6, SRZ ;  /* 0x0000000000067805 */ /* 0x000fc4000001ff00 */
[----:B------:R-:W-:Y:S01]  /*0a80*/  CS2R R10, SRZ ;  /* 0x00000000000a7805 */ /* 0x000fe2000001ff00 */
[----:B------:R-:W-:Y:S01]  /*0a90*/  IMAD.IADD R2, R2, 0x1, R3 ;  /* 0x0000000102027824 */ /* 0x000fe200078e0203 */
[----:B------:R-:W-:Y:S01]  /*0aa0*/  STL [R1+0x28c], RZ ;  /* 0x00028cff01007387 */ /* 0x000fe20000100800 */
[----:B0-----:R-:W-:-:S03]  /*0ab0*/  LOP3.LUT R3, R28, 0x3f, RZ, 0xc0, !PT ;  /* 0x0000003f1c037812 */ /* 0x001fc600078ec0ff */
[----:B------:R-:W-:Y:S04]  /*0ac0*/  STL [R1+0x270], RZ ;  /* 0x000270ff01007387 */ /* 0x000fe80000100800 */
        /* <DEDUP_REMOVED lines=155> */
[----:B------:R0:W-:Y:S02]  /*1480*/  STL [R1+0x3bf0], R4 ;  /* 0x003bf00401007387 */ /* 0x0001e40000100800 */
[----:B0-----:R-:W-:-:S04]  /*1490*/  IMAD.SHL.U32 R4, R0, 0x40, RZ ;  /* 0x0000004000047824 */ /* 0x001fc800078e00ff */
[C---:B------:R-:W-:Y:S01]  /*14a0*/  VIADD R29, R4.reuse, 0x1 ;  /* 0x00000001041d7836 */ /* 0x040fe20000000000 */
[----:B------:R-:W-:Y:S01]  /*14b0*/  STL [R1+0x1714], R4 ;  /* 0x0017140401007387 */ /* 0x000fe20000100800 */
[----:B------:R-:W-:-:S03]  /*14c0*/  VIADD R0, R4, 0x2 ;  /* 0x0000000204007836 */ /* 0x000fc60000000000 */
[----:B------:R0:W-:Y:S04]  /*14d0*/  STL [R1+0x490], R29 ;  /* 0x0004901d01007387 */ /* 0x0001e80000100800 */
[----:B------:R1:W-:Y:S01]  /*14e0*/  STL [R1+0x48c], R0 ;  /* 0x00048c0001007387 */ /* 0x0003e20000100800 */
[C---:B0-----:R-:W-:Y:S02]  /*14f0*/  VIADD R29, R4.reuse, 0x3 ;  /* 0x00000003041d7836 */ /* 0x041fe40000000000 */
[----:B-1----:R-:W-:-:S03]  /*1500*/  VIADD R0, R4, 0x4 ;  /* 0x0000000404007836 */ /* 0x002fc60000000000 */
        /* <DEDUP_REMOVED lines=78> */
[----:B0-----:R-:W-:Y:S02]  /*19f0*/  VIADD R29, R4, 0x2b ;  /* 0x0000002b041d7836 */ /* 0x001fe40000000000 */
[----:B-1----:R-:W-:-:S03]  /*1a00*/  IMAD.SHL.U32 R0, R2, 0x200, RZ ;  /* 0x0000020002007824 */ /* 0x002fc600078e00ff */
[----:B------:R0:W-:Y:S01]  /*1a10*/  STL [R1+0x3e8], R29 ;  /* 0x0003e81d01007387 */ /* 0x0001e20000100800 */
[C---:B------:R-:W-:Y:S02]  /*1a20*/  VIADD R2, R4.reuse, 0x2d ;  /* 0x0000002d04027836 */ /* 0x040fe40000000000 */
[----:B0-----:R-:W-:-:S05]  /*1a30*/  VIADD R29, R4, 0x2c ;  /* 0x0000002c041d7836 */ /* 0x001fca0000000000 */
[----:B------:R0:W-:Y:S04]  /*1a40*/  STL [R1+0x3e4], R29 ;  /* 0x0003e41d01007387 */ /* 0x0001e80000100800 */
[----:B------:R1:W-:Y:S01]  /*1a50*/  STL [R1+0x3e0], R2 ;  /* 0x0003e00201007387 */ /* 0x0003e20000100800 */
[----:B0-----:R-:W-:Y:S01]  /*1a60*/  VIADD R29, R4, 0x2e ;  /* 0x0000002e041d7836 */ /* 0x001fe20000000000 */
[----:B-1----:R-:W-:-:S04]  /*1a70*/  LOP3.LUT R2, R0, 0x3f, R28, 0xf8, !PT ;  /* 0x0000003f00027812 */ /* 0x002fc800078ef81c */
[----:B------:R0:W-:Y:S01]  /*1a80*/  STL [R1+0x3dc], R29 ;  /* 0x0003dc1d01007387 */ /* 0x0001e20000100800 */
[----:B------:R-:W-:Y:S01]  /*1a90*/  LOP3.LUT R28, R0, 0x40, R3, 0xfe, !PT ;  /* 0x00000040001c7812 */ /* 0x000fe200078efe03 */
[C---:B------:R-:W-:Y:S02]  /*1aa0*/  VIADD R3, R4.reuse, 0x2f ;  /* 0x0000002f04037836 */ /* 0x040fe40000000000 */
[C---:B------:R-:W-:Y:S02]  /*1ab0*/  VIADD R0, R4.reuse, 0x30 ;  /* 0x0000003004007836 */ /* 0x040fe40000000000 */
[----:B------:R1:W-:Y:S04]  /*1ac0*/  STL [R1+0x1f64], R28 ;  /* 0x001f641c01007387 */ /* 0x0003e80000100800 */
[----:B------:R-:W-:Y:S01]  /*1ad0*/  STL [R1+0x1808], R2 ;  /* 0x0018080201007387 */ /* 0x000fe20000100800 */
[----:B0-----:R-:W-:-:S03]  /*1ae0*/  VIADD R29, R4, 0x3c ;  /* 0x0000003c041d7836 */ /* 0x001fc60000000000 */
[----:B------:R0:W-:Y:S01]  /*1af0*/  STL [R1+0x3d8], R3 ;  /* 0x0003d80301007387 */ /* 0x0001e20000100800 */
[----:B-1----:R-:W-:-:S03]  /*1b00*/  VIADD R28, R4, 0x33 ;  /* 0x00000033041c7836 */ /* 0x002fc60000000000 */
[----:B------:R1:W-:Y:S01]  /*1b10*/  STL [R1+0x3d4], R0 ;  /* 0x0003d40001007387 */ /* 0x0003e20000100800 */
[C---:B0-----:R-:W-:Y:S02]  /*1b20*/  VIADD R3, R4.reuse, 0x31 ;  /* 0x0000003104037836 */ /* 0x041fe40000000000 */
[----:B-1----:R-:W-:-:S03]  /*1b30*/  VIADD R0, R4, 0x32 ;  /* 0x0000003204007836 */ /* 0x002fc60000000000 */
[----:B------:R0:W-:Y:S04]  /*1b40*/  STL [R1+0x3d0], R3 ;  /* 0x0003d00301007387 */ /* 0x0001e80000100800 */
[----:B------:R1:W-:Y:S04]  /*1b50*/  STL [R1+0x3cc], R0 ;  /* 0x0003cc0001007387 */ /* 0x0003e80000100800 */
[----:B------:R2:W-:Y:S01]  /*1b60*/  STL [R1+0x3c8], R28 ;  /* 0x0003c81c01007387 */ /* 0x0005e20000100800 */
[C---:B0-----:R-:W-:Y:S02]  /*1b70*/  VIADD R3, R4.reuse, 0x34 ;  /* 0x0000003404037836 */ /* 0x041fe40000000000 */
[----:B-1----:R-:W-:-:S03]  /*1b80*/  VIADD R0, R4, 0x35 ;  /* 0x0000003504007836 */ /* 0x002fc60000000000 */
[----:B------:R0:W-:Y:S01]  /*1b90*/  STL [R1+0x3c4], R3 ;  /* 0x0003c40301007387 */ /* 0x0001e20000100800 */
[----:B--2---:R-:W-:-:S03]  /*1ba0*/  VIADD R28, R4, 0x36 ;  /* 0x00000036041c7836 */ /* 0x004fc60000000000 */
        /* <DEDUP_REMOVED lines=12> */
[----:B------:R1:W-:Y:S01]  /*1c70*/  STL [R1+0x3a8], R0 ;  /* 0x0003a80001007387 */ /* 0x0003e20000100800 */
[C---:B0-----:R-:W-:Y:S02]  /*1c80*/  VIADD R3, R4.reuse, 0x3e ;  /* 0x0000003e04037836 */ /* 0x041fe40000000000 */
[----:B-1----:R-:W-:Y:S01]  /*1c90*/  VIADD R0, R4, 0x3f ;  /* 0x0000003f04007836 */ /* 0x002fe20000000000 */
[----:B------:R-:W-:-:S05]  /*1ca0*/  LOP3.LUT R4, R2, 0x80, RZ, 0xfc, !PT ;  /* 0x0000008002047812 */ /* 0x000fca00078efcff */
[----:B------:R0:W-:Y:S02]  /*1cb0*/  STL [R1+0x2924], R4 ;  /* 0x0029240401007387 */ /* 0x0001e40000100800 */
[----:B0-----:R-:W-:-:S05]  /*1cc0*/  LOP3.LUT R4, R2, 0xc0, RZ, 0xfc, !PT ;  /* 0x000000c002047812 */ /* 0x001fca00078efcff */
[----:B------:R0:W-:Y:S02]  /*1cd0*/  STL [R1+0x2970], R4 ;  /* 0x0029700401007387 */ /* 0x0001e40000100800 */
[----:B0-----:R-:W-:-:S05]  /*1ce0*/  LOP3.LUT R4, R2, 0x100, RZ, 0xfc, !PT ;  /* 0x0000010002047812 */ /* 0x001fca00078efcff */
[----:B------:R0:W-:Y:S02]  /*1cf0*/  STL [R1+0x2a0c], R4 ;  /* 0x002a0c0401007387 */ /* 0x0001e40000100800 */
[----:B0-----:R-:W-:-:S05]  /*1d00*/  LOP3.LUT R4, R2, 0x140, RZ, 0xfc, !PT ;  /* 0x0000014002047812 */ /* 0x001fca00078efcff */
[----:B------:R0:W-:Y:S02]  /*1d10*/  STL [R1+0x2a44], R4 ;  /* 0x002a440401007387 */ /* 0x0001e40000100800 */
[C---:B0-----:R-:W-:Y:S02]  /*1d20*/  LOP3.LUT R4, R2.reuse, 0x180, RZ, 0xfc, !PT ;  /* 0x0000018002047812 */ /* 0x041fe400078efcff */
[----:B------:R-:W-:-:S03]  /*1d30*/  LOP3.LUT R2, R2, 0x1c0, RZ, 0xfc, !PT ;  /* 0x000001c002027812 */ /* 0x000fc600078efcff */
[----:B------:R0:W-:Y:S04]  /*1d40*/  STL [R1+0x2a3c], R4 ;  /* 0x002a3c0401007387 */ /* 0x0001e80000100800 */
[----:B0-----:R0:W5:Y:S04]  /*1d50*/  LDL.LU R4, [R1+0x3bf0] ;  /* 0x003bf00001047983 */ /* 0x0011680000300800 */
[----:B------:R0:W-:Y:S01]  /*1d60*/  STL [R1+0x2a34], R2 ;  /* 0x002a340201007387 */ /* 0x0001e20000100800 */
[----:B------:R-:W-:Y:S05]  /*1d70*/  @!P0 BRA `(.L_x_0) ;  /* 0x00000a5400c08947 */ /* 0x000fea0003800000 */
[----:B0-----:R-:W2:Y:S01]  /*1d80*/  LDL R2, [R1+0x3a4] ;  /* 0x0003a40001027983 */ /* 0x001ea20000100800 */
[----:B------:R-:W-:Y:S01]  /*1d90*/  ULDC UR7, c[0x0][0x23c] ;  /* 0x00008f0000077ab9 */ /* 0x000fe20000000800 */
[----:B------:R-:W-:Y:S01]  /*1da0*/  ULDC.64 UR8, c[0x0][0x218] ;  /* 0x0000860000087ab9 */ /* 0x000fe20000000a00 */
[----:B------:R-:W-:Y:S01]  /*1db0*/  ULDC UR6, c[0x0][0x240] ;  /* 0x0000900000067ab9 */ /* 0x000fe20000000800 */
[----:B------:R-:W3:Y:S01]  /*1dc0*/  LDL R19, [R1+0x1808] ;  /* 0x0018080001137983 */ /* 0x000ee20000100800 */
[----:B------:R-:W-:-:S03]  /*1dd0*/  ULDC.64 UR12, c[0x0][0x210] ;  /* 0x00008400000c7ab9 */ /* 0x000fc60000000a00 */
[----:B------:R-:W4:Y:S04]  /*1de0*/  LDL R20, [R1+0x1f64] ;  /* 0x001f640001147983 */ /* 0x000f280000100800 */
[----:B------:R-:W4:Y:S04]  /*1df0*/  LDL R21, [R1+0x2924] ;  /* 0x0029240001157983 */ /* 0x000f280000100800 */
[----:B------:R-:W3:Y:S04]  /*1e00*/  LDL.LU R26, [R1+0x3a0] ;  /* 0x0003a000011a7983 */ /* 0x000ee80000300800 */
[----:B------:R-:W4:Y:S04]  /*1e10*/  LDL R23, [R1+0x2a44] ;  /* 0x002a440001177983 */ /* 0x000f280000100800 */
[----:B------:R-:W4:Y:S04]  /*1e20*/  LDL R27, [R1+0x2970] ;  /* 0x00297000011b7983 */ /* 0x000f280000100800 */
[----:B------:R-:W4:Y:S04]  /*1e30*/  LDL R22, [R1+0x2a0c] ;  /* 0x002a0c0001167983 */ /* 0x000f280000100800 */
[----:B------:R-:W4:Y:S04]  /*1e40*/  LDL R24, [R1+0x2a3c] ;  /* 0x002a3c0001187983 */ /* 0x000f280000100800 */
[----:B------:R-:W4:Y:S01]  /*1e50*/  LDL R25, [R1+0x2a34] ;  /* 0x002a340001197983 */ /* 0x000f220000100800 */
[----:B--2--5:R-:W-:-:S02]  /*1e60*/  IABS R4, R2 ;  /* 0x0000000200047213 */ /* 0x024fc40000000000 */
[----:B---3--:R-:W-:-:S04]  /*1e70*/  IABS R5, R26 ;  /* 0x0000001a00057213 */ /* 0x008fc80000000000 */
[----:B------:R-:W0:Y:S08]  /*1e80*/  I2F.RP R6, R5 ;  /* 0x0000000500067306 */ /* 0x000e300000209400 */
[----:B------:R-:W1:Y:S08]  /*1e90*/  I2F.RP R2, R4 ;  /* 0x0000000400027306 */ /* 0x000e700000209400 */
[----:B0-----:R-:W0:Y:S08]  /*1ea0*/  MUFU.RCP R6, R6 ;  /* 0x0000000600067308 */ /* 0x001e300000001000 */
[----:B-1----:R-:W1:Y:S01]  /*1eb0*/  MUFU.RCP R2, R2 ;  /* 0x0000000200027308 */ /* 0x002e620000001000 */
[----:B0-----:R-:W-:-:S07]  /*1ec0*/  VIADD R6, R6, 0xffffffe ;  /* 0x0ffffffe06067836 */ /* 0x001fce0000000000 */
[----:B------:R0:W2:Y:S01]  /*1ed0*/  F2I.FTZ.U32.TRUNC.NTZ R7, R6 ;  /* 0x0000000600077305 */ /* 0x0000a2000021f000 */
[----:B-1----:R-:W-:-:S07]  /*1ee0*/  VIADD R2, R2, 0xffffffe ;  /* 0x0ffffffe02027836 */ /* 0x002fce0000000000 */
[----:B------:R2:W1:Y:S01]  /*1ef0*/  F2I.FTZ.U32.TRUNC.NTZ R9, R2 ;  /* 0x0000000200097305 */ /* 0x000462000021f000 */
[----:B0-----:R-:W-:Y:S02]  /*1f00*/  IMAD.MOV.U32 R6, RZ, RZ, RZ ;  /* 0x000000ffff067224 */ /* 0x001fe400078e00ff */
[----:B--2---:R-:W-:-:S04]  /*1f10*/  IMAD.MOV R2, RZ, RZ, -R7 ;  /* 0x000000ffff027224 */ /* 0x004fc800078e0a07 */
[----:B------:R-:W-:Y:S01]  /*1f20*/  IMAD R8, R2, R5, RZ ;  /* 0x0000000502087224 */ /* 0x000fe200078e02ff */
[----:B------:R-:W-:-:S03]  /*1f30*/  IABS R2, R19 ;  /* 0x0000001300027213 */ /* 0x000fc60000000000 */
[----:B------:R-:W-:-:S04]  /*1f40*/  IMAD.HI.U32 R6, R7, R8, R6 ;  /* 0x0000000807067227 */ /* 0x000fc800078e0006 */
[----:B-1----:R-:W-:Y:S02]  /*1f50*/  IMAD.MOV R8, RZ, RZ, -R9 ;  /* 0x000000ffff087224 */ /* 0x002fe400078e0a09 */
[----:B------:R-:W-:Y:S02]  /*1f60*/  IMAD.MOV.U32 R7, RZ, RZ, R2 ;  /* 0x000000ffff077224 */ /* 0x000fe400078e0002 */
[----:B------:R-:W-:Y:S01]  /*1f70*/  IMAD.MOV.U32 R2, RZ, RZ, R8 ;  /* 0x000000ffff027224 */ /* 0x000fe200078e0008 */
[----:B----4-:R-:W-:Y:S01]  /*1f80*/  IABS R10, R20 ;  /* 0x00000014000a7213 */ /* 0x010fe20000000000 */
[----:B------:R-:W-:Y:S01]  /*1f90*/  IMAD.MOV.U32 R8, RZ, RZ, RZ ;  /* 0x000000ffff087224 */ /* 0x000fe200078e00ff */
[----:B------:R-:W-:Y:S01]  /*1fa0*/  IABS R12, R21 ;  /* 0x00000015000c7213 */ /* 0x000fe20000000000 */
[----:B------:R-:W-:Y:S02]  /*1fb0*/  IMAD R2, R2, R4, RZ ;  /* 0x0000000402027224 */ /* 0x000fe400078e02ff */
[----:B------:R-:W-:-:S04]  /*1fc0*/  IMAD.HI.U32 R13, R6, R10, RZ ;  /* 0x0000000a060d7227 */ /* 0x000fc800078e00ff */
[----:B------:R-:W-:-:S04]  /*1fd0*/  IMAD.HI.U32 R2, R9, R2, R8 ;  /* 0x0000000209027227 */ /* 0x000fc800078e0008 */
[----:B------:R-:W-:-:S04]  /*1fe0*/  IMAD.HI.U32 R9, R6, R12, RZ ;  /* 0x0000000c06097227 */ /* 0x000fc800078e00ff */
[----:B------:R-:W-:Y:S01]  /*1ff0*/  IMAD.HI.U32 R11, R6, R7, RZ ;  /* 0x00000007060b7227 */ /* 0x000fe200078e00ff */
[----:B------:R-:W-:-:S03]  /*2000*/  IABS R14, R27 ;  /* 0x0000001b000e7213 */ /* 0x000fc60000000000 */
[----:B------:R-:W-:Y:S01]  /*2010*/  IMAD.MOV R8, RZ, RZ, -R13 ;  /* 0x000000ffff087224 */ /* 0x000fe200078e0a0d */
[----:B------:R-:W-:Y:S01]  /*2020*/  IABS R13, R23 ;  /* 0x00000017000d7213 */ /* 0x000fe20000000000 */
[----:B------:R-:W-:Y:S02]  /*2030*/  IMAD.MOV R9, RZ, RZ, -R9 ;  /* 0x000000ffff097224 */ /* 0x000fe400078e0a09 */
[----:B------:R-:W-:Y:S02]  /*2040*/  IMAD.MOV R11, RZ, RZ, -R11 ;  /* 0x000000ffff0b7224 */ /* 0x000fe400078e0a0b */
[C---:B------:R-:W-:Y:S02]  /*2050*/  IMAD R9, R5.reuse, R9, R12 ;  /* 0x0000000905097224 */ /* 0x040fe400078e020c */
[C---:B------:R-:W-:Y:S01]  /*2060*/  IMAD R7, R5.reuse, R11, R7 ;  /* 0x0000000b05077224 */ /* 0x040fe200078e0207 */
[----:B------:R-:W-:Y:S01]  /*2070*/  IABS R11, R22 ;  /* 0x00000016000b7213 */ /* 0x000fe20000000000 */
[----:B------:R-:W-:Y:S01]  /*2080*/  IMAD.MOV.U32 R12, RZ, RZ, R13 ;  /* 0x000000ffff0c7224 */ /* 0x000fe200078e000d */
[----:B------:R-:W-:Y:S01]  /*2090*/  IABS R13, R24 ;  /* 0x00000018000d7213 */ /* 0x000fe20000000000 */
[C---:B------:R-:W-:Y:S01]  /*20a0*/  IMAD R8, R5.reuse, R8, R10 ;  /* 0x0000000805087224 */ /* 0x040fe200078e020a */
[----:B------:R-:W-:Y:S01]  /*20b0*/  IABS R16, R25 ;  /* 0x0000001900107213 */ /* 0x000fe20000000000 */
[----:B------:R-:W-:Y:S01]  /*20c0*/  IMAD.MOV.U32 R10, RZ, RZ, R14 ;  /* 0x000000ffff0a7224 */ /* 0x000fe200078e000e */
[----:B------:R-:W-:Y:S01]  /*20d0*/  ISETP.GT.U32.AND P0, PT, R5, R7, PT ;  /* 0x000000070500720c */ /* 0x000fe20003f04070 */
[----:B------:R-:W-:-:S04]  /*20e0*/  IMAD.HI.U32 R15, R6, R11, RZ ;  /* 0x0000000b060f7227 */ /* 0x000fc800078e00ff */
[----:B------:R-:W-:-:S04]  /*20f0*/  IMAD.HI.U32 R14, R6, R10, RZ ;  /* 0x0000000a060e7227 */ /* 0x000fc800078e00ff */
[----:B------:R-:W-:-:S04]  /*2100*/  IMAD.HI.U32 R17, R6, R12, RZ ;  /* 0x0000000c06117227 */ /* 0x000fc800078e00ff */
[----:B------:R-:W-:-:S04]  /*2110*/  IMAD.HI.U32 R18, R6, R13, RZ ;  /* 0x0000000d06127227 */ /* 0x000fc800078e00ff */
[----:B------:R-:W-:-:S04]  /*2120*/  IMAD.HI.U32 R6, R6, R16, RZ ;  /* 0x0000001006067227 */ /* 0x000fc800078e00ff */
[----:B------:R-:W-:Y:S02]  /*2130*/  IMAD.MOV R6, RZ, RZ, -R6 ;  /* 0x000000ffff067224 */ /* 0x000fe400078e0a06 */
[----:B------:R-:W-:Y:S02]  /*2140*/  IMAD.MOV R14, RZ, RZ, -R14 ;  /* 0x000000ffff0e7224 */ /* 0x000fe400078e0a0e */
[C---:B------:R-:W-:Y:S02]  /*2150*/  IMAD R6, R5.reuse, R6, R16 ;  /* 0x0000000605067224 */ /* 0x040fe400078e0210 */
[----:B------:R-:W-:Y:S02]  /*2160*/  IMAD R10, R5, R14, R10 ;  /* 0x0000000e050a7224 */ /* 0x000fe400078e020a */
[----:B------:R-:W-:Y:S01]  /*2170*/  @!P0 IMAD.IADD R7, R7, 0x1, -R5 ;  /* 0x0000000107078824 */ /* 0x000fe200078e0a05 */
[C---:B------:R-:W-:Y:S02]  /*2180*/  ISETP.GT.U32.AND P0, PT, R5.reuse, R6, PT ;  /* 0x000000060500720c */ /* 0x040fe40003f04070 */
[----:B------:R-:W-:-:S11]  /*2190*/  ISETP.GT.U32.AND P6, PT, R5, R10, PT ;  /* 0x0000000a0500720c */ /* 0x000fd60003fc4070 */
[--C-:B------:R-:W-:Y:S02]  /*21a0*/  @!P0 IMAD.IADD R6, R6, 0x1, -R5.reuse ;  /* 0x0000000106068824 */ /* 0x100fe400078e0a05 */
[----:B------:R-:W-:-:S03]  /*21b0*/  @!P6 IMAD.IADD R10, R10, 0x1, -R5 ;  /* 0x000000010a0ae824 */ /* 0x000fc600078e0a05 */
[----:B------:R-:W-:-:S13]  /*21c0*/  ISETP.GT.U32.AND P6, PT, R5, R6, PT ;  /* 0x000000060500720c */ /* 0x000fda0003fc4070 */
[----:B------:R-:W-:Y:S01]  /*21d0*/  @!P6 IMAD.IADD R6, R6, 0x1, -R5 ;  /* 0x000000010606e824 */ /* 0x000fe200078e0a05 */
[----:B------:R-:W-:Y:S02]  /*21e0*/  ISETP.GE.AND P6, PT, R27, RZ, PT ;  /* 0x000000ff1b00720c */ /* 0x000fe40003fc6270 */
[----:B------:R-:W2:Y:S01]  /*21f0*/  LDL.LU R27, [R1+0x3a8] ;  /* 0x0003a800011b7983 */ /* 0x000ea20000300800 */
[----:B------:R-:W-:Y:S02]  /*2200*/  IMAD.MOV R18, RZ, RZ, -R18 ;  /* 0x000000ffff127224 */ /* 0x000fe400078e0a12 */
[----:B------:R-:W-:Y:S02]  /*2210*/  IMAD.MOV R15, RZ, RZ, -R15 ;  /* 0x000000ffff0f7224 */ /* 0x000fe400078e0a0f */
[C---:B------:R-:W-:Y:S01]  /*2220*/  IMAD R13, R5.reuse, R18, R13 ;  /* 0x00000012050d7224 */ /* 0x040fe200078e020d */
[C---:B------:R-:W-:Y:S01]  /*2230*/  ISETP.GT.U32.AND P1, PT, R5.reuse, R9, PT ;  /* 0x000000090500720c */ /* 0x040fe20003f24070 */
[----:B------:R-:W-:-:S03]  /*2240*/  IMAD R11, R5, R15, R11 ;  /* 0x0000000f050b7224 */ /* 0x000fc600078e020b */
[C---:B------:R-:W-:Y:S02]  /*2250*/  ISETP.GT.U32.AND P3, PT, R5.reuse, R13, PT ;  /* 0x0000000d0500720c */ /* 0x040fe40003f64070 */
[C---:B------:R-:W-:Y:S02]  /*2260*/  ISETP.GT.U32.AND P2, PT, R5.reuse, R11, PT ;  /* 0x0000000b0500720c */ /* 0x040fe40003f44070 */
[----:B------:R-:W-:-:S05]  /*2270*/  ISETP.GT.U32.AND P5, PT, R5, R8, PT ;  /* 0x000000080500720c */ /* 0x000fca0003fa4070 */
[----:B------:R-:W-:-:S04]  /*2280*/  @!P1 IMAD.IADD R9, R9, 0x1, -R5 ;  /* 0x0000000109099824 */ /* 0x000fc800078e0a05 */
[--C-:B------:R-:W-:Y:S01]  /*2290*/  @!P3 IMAD.IADD R13, R13, 0x1, -R5.reuse ;  /* 0x000000010d0db824 */ /* 0x100fe200078e0a05 */
[----:B------:R-:W-:Y:S01]  /*22a0*/  ISETP.GT.U32.AND P3, PT, R5, R10, PT ;  /* 0x0000000a0500720c */ /* 0x000fe20003f64070 */
[----:B------:R-:W-:Y:S01]  /*22b0*/  @!P2 IMAD.IADD R11, R11, 0x1, -R5 ;  /* 0x000000010b0ba824 */ /* 0x000fe200078e0a05 */
[C---:B------:R-:W-:Y:S01]  /*22c0*/  ISETP.GT.U32.AND P2, PT, R5.reuse, R9, PT ;  /* 0x000000090500720c */ /* 0x040fe20003f44070 */
[----:B------:R-:W-:Y:S02]  /*22d0*/  IMAD.MOV R17, RZ, RZ, -R17 ;  /* 0x000000ffff117224 */ /* 0x000fe400078e0a11 */
[----:B------:R-:W-:Y:S02]  /*22e0*/  @!P5 IMAD.IADD R8, R8, 0x1, -R5 ;  /* 0x000000010808d824 */ /* 0x000fe400078e0a05 */
[C---:B------:R-:W-:Y:S01]  /*22f0*/  IMAD R12, R5.reuse, R17, R12 ;  /* 0x00000011050c7224 */ /* 0x040fe200078e020c */
[----:B------:R-:W-:-:S05]  /*2300*/  ISETP.GT.U32.AND P5, PT, R5, R7, PT ;  /* 0x000000070500720c */ /* 0x000fca0003fa4070 */
[--C-:B------:R-:W-:Y:S01]  /*2310*/  @!P3 IMAD.IADD R10, R10, 0x1, -R5.reuse ;  /* 0x000000010a0ab824 */ /* 0x100fe200078e0a05 */
[----:B------:R-:W-:Y:S01]  /*2320*/  ISETP.GT.U32.AND P4, PT, R5, R12, PT ;  /* 0x0000000c0500720c */ /* 0x000fe20003f84070 */
[--C-:B------:R-:W-:Y:S02]  /*2330*/  @!P2 IMAD.IADD R9, R9, 0x1, -R5.reuse ;  /* 0x000000010909a824 */ /* 0x100fe400078e0a05 */
[----:B------:R-:W-:Y:S01]  /*2340*/  @!P6 IMAD.MOV R10, RZ, RZ, -R10 ;  /* 0x000000ffff0ae224 */ /* 0x000fe200078e0a0a */
[----:B------:R-:W-:Y:S02]  /*2350*/  ISETP.GE.AND P6, PT, R24, RZ, PT ;  /* 0x000000ff1800720c */ /* 0x000fe40003fc6270 */
[----:B------:R-:W-:Y:S01]  /*2360*/  ISETP.GE.AND P2, PT, R19, RZ, PT ;  /* 0x000000ff1300720c */ /* 0x000fe20003f46270 */
[----:B------:R-:W3:Y:S01]  /*2370*/  LDL.LU R24, [R1+0x3ac] ;  /* 0x0003ac0001187983 */ /* 0x000ee20000300800 */
[----:B------:R-:W-:Y:S01]  /*2380*/  @!P5 IMAD.IADD R7, R7, 0x1, -R5 ;  /* 0x000000010707d824 */ /* 0x000fe200078e0a05 */
[----:B------:R-:W-:-:S02]  /*2390*/  ISETP.GT.U32.AND P5, PT, R5, R13, PT ;  /* 0x0000000d0500720c */ /* 0x000fc40003fa4070 */
[C---:B------:R-:W-:Y:S02]  /*23a0*/  ISETP.GT.U32.AND P0, PT, R5.reuse, R11, PT ;  /* 0x0000000b0500720c */ /* 0x040fe40003f04070 */
[----:B------:R-:W-:Y:S01]  /*23b0*/  @!P4 IMAD.IADD R12, R12, 0x1, -R5 ;  /* 0x000000010c0cc824 */ /* 0x000fe200078e0a05 */
[----:B------:R-:W-:-:S04]  /*23c0*/  ISETP.GT.U32.AND P1, PT, R5, R8, PT ;  /* 0x000000080500720c */ /* 0x000fc80003f24070 */
[----:B------:R-:W-:Y:S01]  /*23d0*/  ISETP.GT.U32.AND P4, PT, R5, R12, PT ;  /* 0x0000000c0500720c */ /* 0x000fe20003f84070 */
[----:B------:R-:W-:Y:S01]  /*23e0*/  @!P2 IMAD.MOV R7, RZ, RZ, -R7 ;  /* 0x000000ffff07a224 */ /* 0x000fe200078e0a07 */
[----:B------:R-:W-:Y:S02]  /*23f0*/  ISETP.GE.AND P2, PT, R22, RZ, PT ;  /* 0x000000ff1600720c */ /* 0x000fe40003f46270 */
[--C-:B------:R-:W-:Y:S01]  /*2400*/  @!P5 IMAD.IADD R13, R13, 0x1, -R5.reuse ;  /* 0x000000010d0dd824 */ /* 0x100fe200078e0a05 */
[----:B------:R-:W-:Y:S01]  /*2410*/  ISETP.GE.AND P5, PT, R20, RZ, PT ;  /* 0x000000ff1400720c */ /* 0x000fe20003fa6270 */
[--C-:B------:R-:W-:Y:S01]  /*2420*/  @!P0 IMAD.IADD R11, R11, 0x1, -R5.reuse ;  /* 0x000000010b0b8824 */ /* 0x100fe200078e0a05 */
[----:B------:R-:W-:Y:S02]  /*2430*/  IABS R14, R0 ;  /* 0x00000000000e7213 */ /* 0x000fe40000000000 */
[----:B------:R-:W-:-:S04]  /*2440*/  @!P1 IMAD.IADD R8, R8, 0x1, -R5 ;  /* 0x0000000108089824 */ /* 0x000fc800078e0a05 */
[----:B------:R-:W-:Y:S01]  /*2450*/  @!P4 IMAD.IADD R12, R12, 0x1, -R5 ;  /* 0x000000010c0cc824 */ /* 0x000fe200078e0a05 */
[----:B------:R-:W-:Y:S01]  /*2460*/  ISETP.GE.AND P4, PT, R21, RZ, PT ;  /* 0x000000ff1500720c */ /* 0x000fe20003f86270 */
[----:B------:R-:W-:Y:S01]  /*2470*/  @!P2 IMAD.MOV R11, RZ, RZ, -R11 ;  /* 0x000000ffff0ba224 */ /* 0x000fe200078e0a0b */
[----:B------:R-:W-:Y:S01]  /*2480*/  ISETP.GE.AND P2, PT, R25, RZ, PT ;  /* 0x000000ff1900720c */ /* 0x000fe20003f46270 */
[----:B------:R-:W-:Y:S01]  /*2490*/  IMAD.HI.U32 R15, R2, R14, RZ ;  /* 0x0000000e020f7227 */ /* 0x000fe200078e00ff */
[----:B------:R-:W4:Y:S01]  /*24a0*/  LDL.LU R25, [R1+0x3b0] ;  /* 0x0003b00001197983 */ /* 0x000f220000300800 */
[----:B------:R-:W-:Y:S02]  /*24b0*/  ISETP.GE.AND P1, PT, R0, RZ, PT ;  /* 0x000000ff0000720c */ /* 0x000fe40003f26270 */
[----:B------:R-:W-:Y:S01]  /*24c0*/  IMAD.MOV R15, RZ, RZ, -R15 ;  /* 0x000000ffff0f7224 */ /* 0x000fe200078e0a0f */
[----:B------:R-:W-:Y:S01]  /*24d0*/  IABS R0, R3 ;  /* 0x0000000300007213 */ /* 0x000fe20000000000 */
[----:B------:R-:W-:Y:S01]  /*24e0*/  @!P5 IMAD.MOV R8, RZ, RZ, -R8 ;  /* 0x000000ffff08d224 */ /* 0x000fe200078e0a08 */
[----:B------:R-:W-:Y:S01]  /*24f0*/  ISETP.GE.AND P5, PT, R23, RZ, PT ;  /* 0x000000ff1700720c */ /* 0x000fe20003fa6270 */
[----:B------:R-:W-:-:S02]  /*2500*/  IMAD R14, R4, R15, R14 ;  /* 0x0000000f040e7224 */ /* 0x000fc400078e020e */
[----:B------:R-:W-:-:S04]  /*2510*/  IMAD.HI.U32 R15, R2, R0, RZ ;  /* 0x00000000020f7227 */ /* 0x000fc800078e00ff */
[----:B------:R-:W-:Y:S01]  /*2520*/  @!P4 IMAD.MOV R9, RZ, RZ, -R9 ;  /* 0x000000ffff09c224 */ /* 0x000fe200078e0a09 */
[----:B------:R-:W-:Y:S01]  /*2530*/  ISETP.GT.U32.AND P4, PT, R4, R14, PT ;  /* 0x0000000e0400720c */ /* 0x000fe20003f84070 */
[----:B------:R-:W-:-:S04]  /*2540*/  IMAD.MOV R15, RZ, RZ, -R15 ;  /* 0x000000ffff0f7224 */ /* 0x000fc800078e0a0f */
[----:B------:R-:W-:Y:S01]  /*2550*/  IMAD R0, R4, R15, R0 ;  /* 0x0000000f04007224 */ /* 0x000fe200078e0200 */
[----:B------:R-:W-:Y:S01]  /*2560*/  LOP3.LUT R15, RZ, R26, RZ, 0x33, !PT ;  /* 0x0000001aff0f7212 */ /* 0x000fe200078e33ff */
[----:B------:R-:W-:Y:S01]  /*2570*/  @!P5 IMAD.MOV R12, RZ, RZ, -R12 ;  /* 0x000000ffff0cd224 */ /* 0x000fe200078e0a0c */
[----:B------:R-:W-:Y:S01]  /*2580*/  ISETP.NE.AND P5, PT, R26, RZ, PT ;  /* 0x000000ff1a00720c */ /* 0x000fe20003fa5270 */
[----:B------:R-:W-:-:S03]  /*2590*/  IMAD.MOV.U32 R16, RZ, RZ, R13 ;  /* 0x000000ffff107224 */ /* 0x000fc600078e000d */
[C---:B------:R-:W-:Y:S01]  /*25a0*/  SEL R7, R15.reuse, R7, !P5 ;  /* 0x000000070f077207 */ /* 0x040fe20006800000 */
[----:B------:R-:W-:Y:S01]  /*25b0*/  @!P4 IMAD.IADD R14, R14, 0x1, -R4 ;  /* 0x000000010e0ec824 */ /* 0x000fe200078e0a04 */
[C---:B------:R-:W-:Y:S01]  /*25c0*/  SEL R17, R15.reuse, R8, !P5 ;  /* 0x000000080f117207 */ /* 0x040fe20006800000 */
[----:B------:R-:W-:Y:S01]  /*25d0*/  @!P6 IMAD.MOV R16, RZ, RZ, -R16 ;  /* 0x000000ffff10e224 */ /* 0x000fe200078e0a10 */
[C---:B------:R-:W-:Y:S01]  /*25e0*/  SEL R8, R15.reuse, R9, !P5 ;  /* 0x000000090f087207 */ /* 0x040fe20006800000 */
[----:B------:R0:W-:Y:S01]  /*25f0*/  STL [R1+0x4b0], R7 ;  /* 0x0004b00701007387 */ /* 0x0001e20000100800 */
[----:B------:R-:W-:Y:S01]  /*2600*/  ISETP.GT.U32.AND P6, PT, R4, R14, PT ;  /* 0x0000000e0400720c */ /* 0x000fe20003fc4070 */
[----:B------:R-:W-:Y:S01]  /*2610*/  @!P2 IMAD.MOV R6, RZ, RZ, -R6 ;  /* 0x000000ffff06a224 */ /* 0x000fe200078e0a06 */
[C---:B------:R-:W-:Y:S01]  /*2620*/  SEL R9, R15.reuse, R11, !P5 ;  /* 0x0000000b0f097207 */ /* 0x040fe20006800000 */
[----:B------:R-:W-:Y:S01]  /*2630*/  STL [R1+0x4ac], R17 ;  /* 0x0004ac1101007387 */ /* 0x000fe20000100800 */
[----:B0-----:R-:W-:-:S03]  /*2640*/  SEL R7, R15, R10, !P5 ;  /* 0x0000000a0f077207 */ /* 0x001fc60006800000 */
[----:B------:R0:W-:Y:S01]  /*2650*/  STL [R1+0x4a8], R8 ;  /* 0x0004a80801007387 */ /* 0x0001e20000100800 */
[----:B------:R-:W-:-:S03]  /*2660*/  SEL R6, R15, R6, !P5 ;  /* 0x000000060f067207 */ /* 0x000fc60006800000 */
[----:B------:R1:W-:Y:S01]  /*2670*/  STL [R1+0x4a4], R7 ;  /* 0x0004a40701007387 */ /* 0x0003e20000100800 */
[----:B0-----:R-:W-:-:S03]  /*2680*/  SEL R8, R15, R12, !P5 ;  /* 0x0000000c0f087207 */ /* 0x001fc60006800000 */
[----:B------:R-:W-:Y:S01]  /*2690*/  STL [R1+0x4a0], R9 ;  /* 0x0004a00901007387 */ /* 0x000fe20000100800 */
[----:B-1----:R-:W-:-:S03]  /*26a0*/  SEL R7, R15, R16, !P5 ;  /* 0x000000100f077207 */ /* 0x002fc60006800000 */
[----:B------:R-:W-:Y:S01]  /*26b0*/  STL [R1+0x49c], R8 ;  /* 0x00049c0801007387 */ /* 0x000fe20000100800 */
[----:B------:R-:W-:-:S03]  /*26c0*/  @!P6 IMAD.IADD R14, R14, 0x1, -R4 ;  /* 0x000000010e0ee824 */ /* 0x000fc600078e0a04 */
[----:B------:R3:W-:Y:S04]  /*26d0*/  STL [R1+0x498], R7 ;  /* 0x0004980701007387 */ /* 0x0007e80000100800 */
[----:B------:R0:W-:Y:S04]  /*26e0*/  STL [R1+0x494], R6 ;  /* 0x0004940601007387 */ /* 0x0001e80000100800 */
[----:B------:R-:W4:Y:S01]  /*26f0*/  LDL.LU R26, [R1+0x3b4] ;  /* 0x0003b400011a7983 */ /* 0x000f220000300800 */
[----:B--2---:R-:W-:Y:S02]  /*2700*/  IABS R13, R27 ;  /* 0x0000001b000d7213 */ /* 0x004fe40000000000 */
[----:B------:R-:W-:-:S02]  /*2710*/  ISETP.GE.AND P6, PT, R27, RZ, PT ;  /* 0x000000ff1b00720c */ /* 0x000fc40003fc6270 */
[----:B------:R-:W2:Y:S01]  /*2720*/  LDL.LU R27, [R1+0x3b8] ;  /* 0x0003b800011b7983 */ /* 0x000ea20000300800 */
[----:B------:R-:W-:Y:S02]  /*2730*/  ISETP.GT.U32.AND P4, PT, R4, R0, PT ;  /* 0x000000000400720c */ /* 0x000fe40003f84070 */
[----:B------:R-:W-:Y:S01]  /*2740*/  ISETP.GE.AND P3, PT, R3, RZ, PT ;  /* 0x000000ff0300720c */ /* 0x000fe20003f66270 */
[----:B------:R-:W2:Y:S01]  /*2750*/  LDL.LU R21, [R1+0x3bc] ;  /* 0x0003bc0001157983 */ /* 0x000ea20000300800 */
[----:B------:R-:W-:-:S03]  /*2760*/  IABS R3, R28 ;  /* 0x0000001c00037213 */ /* 0x000fc60000000000 */
[----:B------:R-:W2:Y:S06]  /*2770*/  LDL.LU R23, [R1+0x3c0] ;  /* 0x0003c00001177983 */ /* 0x000eac0000300800 */
[----:B------:R-:W-:-:S05]  /*2780*/  @!P4 IMAD.IADD R0, R0, 0x1, -R4 ;  /* 0x000000010000c824 */ /* 0x000fca00078e0a04 */
[----:B------:R-:W-:Y:S01]  /*2790*/  ISETP.GT.U32.AND P5, PT, R4, R0, PT ;  /* 0x000000000400720c */ /* 0x000fe20003fa4070 */
[----:B------:R-:W-:-:S04]  /*27a0*/  IMAD.HI.U32 R5, R2, R3, RZ ;  /* 0x0000000302057227 */ /* 0x000fc800078e00ff */
[----:B------:R-:W-:-:S04]  /*27b0*/  IMAD.MOV R5, RZ, RZ, -R5 ;  /* 0x000000ffff057224 */ /* 0x000fc800078e0a05 */
[----:B------:R-:W-:-:S04]  /*27c0*/  IMAD R3, R4, R5, R3 ;  /* 0x0000000504037224 */ /* 0x000fc800078e0203 */
[----:B------:R-:W-:Y:S02]  /*27d0*/  @!P5 IMAD.IADD R0, R0, 0x1, -R4 ;  /* 0x000000010000d824 */ /* 0x000fe400078e0a04 */
[----:B------:R-:W-:Y:S01]  /*27e0*/  IMAD.MOV.U32 R12, RZ, RZ, R14 ;  /* 0x000000ffff0c7224 */ /* 0x000fe200078e000e */
[----:B------:R-:W-:Y:S01]  /*27f0*/  ISETP.GT.U32.AND P2, PT, R4, R3, PT ;  /* 0x000000030400720c */ /* 0x000fe20003f44070 */
[----:B------:R-:W-:Y:S02]  /*2800*/  IMAD.MOV.U32 R11, RZ, RZ, R0 ;  /* 0x000000ffff0b7224 */ /* 0x000fe400078e0000 */
[----:B------:R-:W-:Y:S02]  /*2810*/  @!P1 IMAD.MOV R12, RZ, RZ, -R12 ;  /* 0x000000ffff0c9224 */ /* 0x000fe400078e0a0c */
[----:B------:R-:W-:Y:S01]  /*2820*/  @!P3 IMAD.MOV R11, RZ, RZ, -R11 ;  /* 0x000000ffff0bb224 */ /* 0x000fe200078e0a0b */
[----:B------:R-:W-:Y:S02]  /*2830*/  IABS R5, R29 ;  /* 0x0000001d00057213 */ /* 0x000fe40000000000 */
[----:B------:R-:W-:Y:S01]  /*2840*/  STL [R1+0x14], R12 ;  /* 0x0000140c01007387 */ /* 0x000fe20000100800 */
[----:B---3--:R-:W-:-:S02]  /*2850*/  IABS R7, R24 ;  /* 0x0000001800077213 */ /* 0x008fc40000000000 */
[----:B------:R-:W-:Y:S01]  /*2860*/  ISETP.GE.AND P1, PT, R24, RZ, PT ;  /* 0x000000ff1800720c */ /* 0x000fe20003f26270 */
[----:B------:R2:W-:Y:S04]  /*2870*/  STL [R1+0x10], R11 ;  /* 0x0000100b01007387 */ /* 0x0005e80000100800 */
[----:B------:R-:W3:Y:S01]  /*2880*/  LDL.LU R24, [R1+0x3c4] ;  /* 0x0003c40001187983 */ /* 0x000ee20000300800 */
[----:B0-----:R-:W-:-:S04]  /*2890*/  IMAD.HI.U32 R6, R2, R5, RZ ;  /* 0x0000000502067227 */ /* 0x001fc800078e00ff */
[----:B------:R-:W-:Y:S02]  /*28a0*/  @!P2 IMAD.IADD R3, R3, 0x1, -R4 ;  /* 0x000000010303a824 */ /* 0x000fe400078e0a04 */
[----:B------:R-:W-:-:S03]  /*28b0*/  IMAD.HI.U32 R9, R2, R13, RZ ;  /* 0x0000000d02097227 */ /* 0x000fc600078e00ff */
[----:B------:R-:W-:Y:S01]  /*28c0*/  ISETP.GT.U32.AND P2, PT, R4, R3, PT ;  /* 0x000000030400720c */ /* 0x000fe20003f44070 */
[----:B------:R-:W-:Y:S02]  /*28d0*/  IMAD.MOV R6, RZ, RZ, -R6 ;  /* 0x000000ffff067224 */ /* 0x000fe400078e0a06 */
[----:B------:R-:W-:Y:S01]  /*28e0*/  IMAD.MOV R9, RZ, RZ, -R9 ;  /* 0x000000ffff097224 */ /* 0x000fe200078e0a09 */
[----:B------:R-:W-:Y:S01]  /*28f0*/  ISETP.GE.AND P0, PT, R28, RZ, PT ;  /* 0x000000ff1c00720c */ /* 0x000fe20003f06270 */
[C---:B------:R-:W-:Y:S02]  /*2900*/  IMAD R6, R4.reuse, R6, R5 ;  /* 0x0000000604067224 */ /* 0x040fe400078e0205 */
[----:B------:R-:W-:Y:S02]  /*2910*/  IMAD R5, R4, R9, R13 ;  /* 0x0000000904057224 */ /* 0x000fe400078e020d */
[----:B------:R-:W-:-:S04]  /*2920*/  IMAD.HI.U32 R9, R2, R7, RZ ;  /* 0x0000000702097227 */ /* 0x000fc800078e00ff */
[----:B------:R-:W-:Y:S02]  /*2930*/  IMAD.MOV R9, RZ, RZ, -R9 ;  /* 0x000000ffff097224 */ /* 0x000fe400078e0a09 */
[----:B------:R-:W-:Y:S02]  /*2940*/  @!P2 IMAD.IADD R3, R3, 0x1, -R4 ;  /* 0x000000010303a824 */ /* 0x000fe400078e0a04 */
[C---:B------:R-:W-:Y:S01]  /*2950*/  IMAD R0, R4.reuse, R9, R7 ;  /* 0x0000000904007224 */ /* 0x040fe200078e0207 */
[C---:B------:R-:W-:Y:S01]  /*2960*/  ISETP.GT.U32.AND P5, PT, R4.reuse, R6, PT ;  /* 0x000000060400720c */ /* 0x040fe20003fa4070 */
[----:B------:R-:W-:Y:S01]  /*2970*/  @!P0 IMAD.MOV R3, RZ, RZ, -R3 ;  /* 0x000000ffff038224 */ /* 0x000fe200078e0a03 */
[----:B----4-:R-:W-:Y:S02]  /*2980*/  IABS R8, R25 ;  /* 0x0000001900087213 */ /* 0x010fe40000000000 */
[----:B------:R-:W-:Y:S02]  /*2990*/  ISETP.GT.U32.AND P0, PT, R4, R0, PT ;  /* 0x000000000400720c */ /* 0x000fe40003f04070 */
[----:B------:R-:W-:-:S02]  /*29a0*/  ISETP.GE.AND P2, PT, R25, RZ, PT ;  /* 0x000000ff1900720c */ /* 0x000fc40003f46270 */
[----:B------:R-:W4:Y:S01]  /*29b0*/  LDL.LU R25, [R1+0x3c8] ;  /* 0x0003c80001197983 */ /* 0x000f220000300800 */
[----:B------:R-:W-:Y:S02]  /*29c0*/  ISETP.GT.U32.AND P3, PT, R4, R5, PT ;  /* 0x000000050400720c */ /* 0x000fe40003f64070 */
[----:B------:R-:W-:Y:S01]  /*29d0*/  ISETP.GE.AND P4, PT, R29, RZ, PT ;  /* 0x000000ff1d00720c */ /* 0x000fe20003f86270 */
[----:B------:R-:W4:Y:S01]  /*29e0*/  LDL.LU R22, [R1+0x3cc] ;  /* 0x0003cc0001167983 */ /* 0x000f220000300800 */
[----:B------:R-:W-:-:S04]  /*29f0*/  @!P5 IMAD.IADD R6, R6, 0x1, -R4 ;  /* 0x000000010606d824 */ /* 0x000fc800078e0a04 */
[----:B------:R-:W-:Y:S01]  /*2a00*/  @!P0 IMAD.IADD R0, R0, 0x1, -R4 ;  /* 0x0000000100008824 */ /* 0x000fe200078e0a04 */
[----:B------:R-:W-:-:S04]  /*2a10*/  ISETP.GT.U32.AND P5, PT, R4, R6, PT ;  /* 0x000000060400720c */ /* 0x000fc80003fa4070 */
[----:B------:R-:W-:Y:S01]  /*2a20*/  @!P3 IMAD.IADD R5, R5, 0x1, -R4 ;  /* 0x000000010505b824 */ /* 0x000fe200078e0a04 */
[----:B------:R-:W-:-:S04]  /*2a30*/  ISETP.GT.U32.AND P0, PT, R4, R0, PT ;  /* 0x000000000400720c */ /* 0x000fc80003f04070 */
[----:B------:R-:W-:-:S04]  /*2a40*/  ISETP.GT.U32.AND P3, PT, R4, R5, PT ;  /* 0x000000050400720c */ /* 0x000fc80003f64070 */
[----:B------:R-:W-:-:S05]  /*2a50*/  @!P5 IMAD.IADD R6, R6, 0x1, -R4 ;  /* 0x000000010606d824 */ /* 0x000fca00078e0a04 */
[----:B------:R-:W-:Y:S02]  /*2a60*/  @!P0 IMAD.IADD R0, R0, 0x1, -R4 ;  /* 0x0000000100008824 */ /* 0x000fe400078e0a04 */
[----:B------:R-:W-:Y:S02]  /*2a70*/  IMAD.MOV.U32 R14, RZ, RZ, R6 ;  /* 0x000000ffff0e7224 */ /* 0x000fe400078e0006 */
[----:B------:R-:W-:Y:S02]  /*2a80*/  IMAD.MOV.U32 R6, RZ, RZ, R0 ;  /* 0x000000ffff067224 */ /* 0x000fe400078e0000 */
[----:B------:R-:W-:Y:S02]  /*2a90*/  @!P3 IMAD.IADD R5, R5, 0x1, -R4 ;  /* 0x000000010505b824 */ /* 0x000fe400078e0a04 */
[----:B------:R-:W-:Y:S02]  /*2aa0*/  @!P4 IMAD.MOV R14, RZ, RZ, -R14 ;  /* 0x000000ffff0ec224 */ /* 0x000fe400078e0a0e */
[----:B------:R-:W-:-:S02]  /*2ab0*/  @!P1 IMAD.MOV R6, RZ, RZ, -R6 ;  /* 0x000000ffff069224 */ /* 0x000fc400078e0a06 */
[----:B------:R-:W-:Y:S01]  /*2ac0*/  @!P6 IMAD.MOV R5, RZ, RZ, -R5 ;  /* 0x000000ffff05e224 */ /* 0x000fe200078e0a05 */
[----:B------:R0:W-:Y:S04]  /*2ad0*/  STL [R1+0xc], R3 ;  /* 0x00000c0301007387 */ /* 0x0001e80000100800 */
[----:B------:R-:W-:Y:S04]  /*2ae0*/  STL [R1+0x4], R14 ;  /* 0x0000040e01007387 */ /* 0x000fe80000100800 */
[----:B------:R-:W-:Y:S01]  /*2af0*/  STL [R1+0x3df0], R6 ;  /* 0x003df00601007387 */ /* 0x000fe20000100800 */
[----:B------:R-:W-:-:S03]  /*2b00*/  IABS R9, R26 ;  /* 0x0000001a00097213 */ /* 0x000fc60000000000 */
[----:B------:R1:W-:Y:S01]  /*2b10*/  STL [R1], R5 ;  /* 0x0000000501007387 */ /* 0x0003e20000100800 */
[----:B------:R-:W-:-:S03]  /*2b20*/  ISETP.GE.AND P3, PT, R26, RZ, PT ;  /* 0x000000ff1a00720c */ /* 0x000fc60003f66270 */
[----:B------:R-:W4:Y:S01]  /*2b30*/  LDL.LU R26, [R1+0x3d0] ;  /* 0x0003d000011a7983 */ /* 0x000f220000300800 */
[----:B--2---:R-:W-:Y:S02]  /*2b40*/  IABS R11, R27 ;  /* 0x0000001b000b7213 */ /* 0x004fe40000000000 */
[----:B------:R-:W-:Y:S02]  /*2b50*/  ISETP.GE.AND P1, PT, R27, RZ, PT ;  /* 0x000000ff1b00720c */ /* 0x000fe40003f26270 */
[----:B------:R-:W2:Y:S01]  /*2b60*/  LDL.LU R27, [R1+0x3d4] ;  /* 0x0003d400011b7983 */ /* 0x000ea20000300800 */
[----:B------:R-:W-:-:S04]  /*2b70*/  IMAD.HI.U32 R10, R2, R8, RZ ;  /* 0x00000008020a7227 */ /* 0x000fc800078e00ff */
[----:B------:R-:W-:-:S04]  /*2b80*/  IMAD.MOV R10, RZ, RZ, -R10 ;  /* 0x000000ffff0a7224 */ /* 0x000fc800078e0a0a */
[----:B------:R-:W-:-:S05]  /*2b90*/  IMAD R8, R4, R10, R8 ;  /* 0x0000000a04087224 */ /* 0x000fca00078e0208 */
[----:B------:R-:W-:Y:S01]  /*2ba0*/  ISETP.GT.U32.AND P5, PT, R4, R8, PT ;  /* 0x000000080400720c */ /* 0x000fe20003fa4070 */
[----:B------:R-:W-:-:S04]  /*2bb0*/  IMAD.HI.U32 R12, R2, R9, RZ ;  /* 0x00000009020c7227 */ /* 0x000fc800078e00ff */
[----:B------:R-:W-:-:S04]  /*2bc0*/  IMAD.HI.U32 R7, R2, R11, RZ ;  /* 0x0000000b02077227 */ /* 0x000fc800078e00ff */
[----:B------:R-:W-:Y:S01]  /*2bd0*/  IMAD.MOV R12, RZ, RZ, -R12 ;  /* 0x000000ffff0c7224 */ /* 0x000fe200078e0a0c */
[----:B------:R-:W-:Y:S01]  /*2be0*/  IABS R15, R23 ;  /* 0x00000017000f7213 */ /* 0x000fe20000000000 */
[----:B------:R-:W-:Y:S02]  /*2bf0*/  IMAD.MOV R7, RZ, RZ, -R7 ;  /* 0x000000ffff077224 */ /* 0x000fe400078e0a07 */
[----:B------:R-:W-:Y:S02]  /*2c00*/  @!P5 IMAD.IADD R8, R8, 0x1, -R4 ;  /* 0x000000010808d824 */ /* 0x000fe400078e0a04 */
[C---:B------:R-:W-:Y:S01]  /*2c10*/  IMAD R9, R4.reuse, R12, R9 ;  /* 0x0000000c04097224 */ /* 0x040fe200078e0209 */
[----:B------:R-:W-:Y:S01]  /*2c20*/  IABS R13, R21 ;  /* 0x00000015000d7213 */ /* 0x000fe20000000000 */
[C---:B------:R-:W-:Y:S01]  /*2c30*/  IMAD R11, R4.reuse, R7, R11 ;  /* 0x00000007040b7224 */ /* 0x040fe200078e020b */
[----:B------:R-:W-:Y:S01]  /*2c40*/  ISETP.GT.U32.AND P5, PT, R4, R8, PT ;  /* 0x000000080400720c */ /* 0x000fe20003fa4070 */
[----:B0-----:R-:W-:Y:S01]  /*2c50*/  IMAD.HI.U32 R3, R2, R15, RZ ;  /* 0x0000000f02037227 */ /* 0x001fe200078e00ff */
[----:B------:R-:W-:-:S02]  /*2c60*/  ISETP.GT.U32.AND P0, PT, R4, R9, PT ;  /* 0x000000090400720c */ /* 0x000fc40003f04070 */
[----:B------:R-:W-:Y:S01]  /*2c70*/  ISETP.GT.U32.AND P4, PT, R4, R11, PT ;  /* 0x0000000b0400720c */ /* 0x000fe20003f84070 */
[----:B------:R-:W-:-:S04]  /*2c80*/  IMAD.HI.U32 R10, R2, R13, RZ ;  /* 0x0000000d020a7227 */ /* 0x000fc800078e00ff */
[----:B------:R-:W-:Y:S02]  /*2c90*/  IMAD.MOV R3, RZ, RZ, -R3 ;  /* 0x000000ffff037224 */ /* 0x000fe400078e0a03 */
[----:B------:R-:W-:Y:S02]  /*2ca0*/  IMAD.MOV R10, RZ, RZ, -R10 ;  /* 0x000000ffff0a7224 */ /* 0x000fe400078e0a0a */
[C---:B------:R-:W-:Y:S02]  /*2cb0*/  IMAD R15, R4.reuse, R3, R15 ;  /* 0x00000003040f7224 */ /* 0x040fe400078e020f */
[----:B------:R-:W-:Y:S02]  /*2cc0*/  IMAD R13, R4, R10, R13 ;  /* 0x0000000a040d7224 */ /* 0x000fe400078e020d */
[--C-:B------:R-:W-:Y:S01]  /*2cd0*/  @!P5 IMAD.IADD R8, R8, 0x1, -R4.reuse ;  /* 0x000000010808d824 */ /* 0x100fe200078e0a04 */
[C---:B------:R-:W-:Y:S01]  /*2ce0*/  ISETP.GT.U32.AND P5, PT, R4.reuse, R15, PT ;  /* 0x0000000f0400720c */ /* 0x040fe20003fa4070 */
[--C-:B------:R-:W-:Y:S01]  /*2cf0*/  @!P0 IMAD.IADD R9, R9, 0x1, -R4.reuse ;  /* 0x0000000109098824 */ /* 0x100fe200078e0a04 */
[----:B---3--:R-:W-:Y:S01]  /*2d00*/  IABS R3, R24 ;  /* 0x0000001800037213 */ /* 0x008fe20000000000 */
[----:B------:R-:W-:Y:S01]  /*2d10*/  @!P4 IMAD.IADD R11, R11, 0x1, -R4 ;  /* 0x000000010b0bc824 */ /* 0x000fe200078e0a04 */
[----:B------:R-:W-:-:S02]  /*2d20*/  ISETP.GT.U32.AND P6, PT, R4, R13, PT ;  /* 0x0000000d0400720c */ /* 0x000fc40003fc4070 */
[----:B------:R-:W-:Y:S01]  /*2d30*/  ISETP.GT.U32.AND P4, PT, R4, R9, PT ;  /* 0x000000090400720c */ /* 0x000fe20003f84070 */
[----:B------:R-:W-:-:S04]  /*2d40*/  IMAD.HI.U32 R7, R2, R3, RZ ;  /* 0x0000000302077227 */ /* 0x000fc800078e00ff */
[----:B------:R-:W-:Y:S02]  /*2d50*/  IMAD.MOV R10, RZ, RZ, -R7 ;  /* 0x000000ffff0a7224 */ /* 0x000fe400078e0a07 */
[--C-:B------:R-:W-:Y:S02]  /*2d60*/  @!P5 IMAD.IADD R15, R15, 0x1, -R4.reuse ;  /* 0x000000010f0fd824 */ /* 0x100fe400078e0a04 */
[C---:B------:R-:W-:Y:S02]  /*2d70*/  IMAD R3, R4.reuse, R10, R3 ;  /* 0x0000000a04037224 */ /* 0x040fe400078e0203 */
[----:B------:R-:W-:Y:S01]  /*2d80*/  @!P6 IMAD.IADD R13, R13, 0x1, -R4 ;  /* 0x000000010d0de824 */ /* 0x000fe200078e0a04 */
[C---:B------:R-:W-:Y:S01]  /*2d90*/  ISETP.GT.U32.AND P6, PT, R4.reuse, R11, PT ;  /* 0x0000000b0400720c */ /* 0x040fe20003fc4070 */
[----:B------:R-:W-:Y:S01]  /*2da0*/  @!P2 IMAD.MOV R8, RZ, RZ, -R8 ;  /* 0x000000ffff08a224 */ /* 0x000fe200078e0a08 */
[C---:B------:R-:W-:Y:S01]  /*2db0*/  ISETP.GT.U32.AND P2, PT, R4.reuse, R15, PT ;  /* 0x0000000f0400720c */ /* 0x040fe20003f44070 */
[----:B------:R-:W-:Y:S01]  /*2dc0*/  @!P4 IMAD.IADD R9, R9, 0x1, -R4 ;  /* 0x000000010909c824 */ /* 0x000fe200078e0a04 */
[----:B------:R-:W-:-:S02]  /*2dd0*/  ISETP.GT.U32.AND P4, PT, R4, R3, PT ;  /* 0x000000030400720c */ /* 0x000fc40003f84070 */
[----:B------:R-:W-:Y:S01]  /*2de0*/  STL [R1+0x3df4], R8 ;  /* 0x003df40801007387 */ /* 0x000fe20000100800 */
[----:B------:R-:W-:-:S06]  /*2df0*/  ISETP.GT.U32.AND P5, PT, R4, R13, PT ;  /* 0x0000000d0400720c */ /* 0x000fcc0003fa4070 */
[--C-:B------:R-:W-:Y:S01]  /*2e00*/  @!P6 IMAD.IADD R11, R11, 0x1, -R4.reuse ;  /* 0x000000010b0be824 */ /* 0x100fe200078e0a04 */
[----:B------:R-:W-:Y:S01]  /*2e10*/  ISETP.GE.AND P6, PT, R23, RZ, PT ;  /* 0x000000ff1700720c */ /* 0x000fe20003fc6270 */
[--C-:B------:R-:W-:Y:S01]  /*2e20*/  @!P2 IMAD.IADD R15, R15, 0x1, -R4.reuse ;  /* 0x000000010f0fa824 */ /* 0x100fe200078e0a04 */
[----:B----4-:R-:W-:Y:S01]  /*2e30*/  IABS R0, R25 ;  /* 0x0000001900007213 */ /* 0x010fe20000000000 */
[----:B------:R-:W-:Y:S01]  /*2e40*/  @!P4 IMAD.IADD R3, R3, 0x1, -R4 ;  /* 0x000000010303c824 */ /* 0x000fe200078e0a04 */
[----:B------:R-:W-:Y:S01]  /*2e50*/  ISETP.GE.AND P2, PT, R24, RZ, PT ;  /* 0x000000ff1800720c */ /* 0x000fe20003f46270 */
[----:B------:R-:W3:Y:S01]  /*2e60*/  LDL.LU R23, [R1+0x3d8] ;  /* 0x0003d80001177983 */ /* 0x000ee20000300800 */
[----:B------:R-:W-:Y:S01]  /*2e70*/  ISETP.GE.AND P4, PT, R25, RZ, PT ;  /* 0x000000ff1900720c */ /* 0x000fe20003f86270 */
[----:B------:R-:W-:Y:S02]  /*2e80*/  IMAD.HI.U32 R7, R2, R0, RZ ;  /* 0x0000000002077227 */ /* 0x000fe400078e00ff */
[----:B------:R-:W4:Y:S04]  /*2e90*/  LDL.LU R24, [R1+0x3dc] ;  /* 0x0003dc0001187983 */ /* 0x000f280000300800 */
[----:B------:R-:W4:Y:S01]  /*2ea0*/  LDL.LU R25, [R1+0x3e0] ;  /* 0x0003e00001197983 */ /* 0x000f220000300800 */
[----:B------:R-:W-:-:S04]  /*2eb0*/  IMAD.MOV R7, RZ, RZ, -R7 ;  /* 0x000000ffff077224 */ /* 0x000fc800078e0a07 */
[----:B------:R-:W-:Y:S02]  /*2ec0*/  IMAD R0, R4, R7, R0 ;  /* 0x0000000704007224 */ /* 0x000fe400078e0200 */
[----:B------:R-:W-:-:S03]  /*2ed0*/  @!P5 IMAD.IADD R13, R13, 0x1, -R4 ;  /* 0x000000010d0dd824 */ /* 0x000fc600078e0a04 */
[----:B------:R-:W-:Y:S01]  /*2ee0*/  ISETP.GT.U32.AND P5, PT, R4, R0, PT ;  /* 0x000000000400720c */ /* 0x000fe20003fa4070 */
[----:B------:R-:W-:Y:S02]  /*2ef0*/  @!P3 IMAD.MOV R9, RZ, RZ, -R9 ;  /* 0x000000ffff09b224 */ /* 0x000fe400078e0a09 */
[----:B------:R-:W-:-:S10]  /*2f00*/  @!P1 IMAD.MOV R11, RZ, RZ, -R11 ;  /* 0x000000ffff0b9224 */ /* 0x000fd400078e0a0b */
[----:B------:R-:W-:Y:S01]  /*2f10*/  @!P5 IMAD.IADD R0, R0, 0x1, -R4 ;  /* 0x000000010000d824 */ /* 0x000fe200078e0a04 */
[----:B------:R-:W-:Y:S01]  /*2f20*/  ISETP.GT.U32.AND P5, PT, R4, R3, PT ;  /* 0x000000030400720c */ /* 0x000fe20003fa4070 */
[----:B------:R-:W-:Y:S01]  /*2f30*/  STL [R1+0x3df8], R9 ;  /* 0x003df80901007387 */ /* 0x000fe20000100800 */
[----:B------:R-:W-:-:S03]  /*2f40*/  @!P6 IMAD.MOV R15, RZ, RZ, -R15 ;  /* 0x000000ffff0fe224 */ /* 0x000fc600078e0a0f */
[----:B------:R-:W-:Y:S08]  /*2f50*/  STL [R1+0x3dfc], R11 ;  /* 0x003dfc0b01007387 */ /* 0x000ff00000100800 */
[----:B------:R-:W-:Y:S01]  /*2f60*/  @!P5 IMAD.IADD R3, R3, 0x1, -R4 ;  /* 0x000000010303d824 */ /* 0x000fe200078e0a04 */
[----:B------:R-:W-:Y:S02]  /*2f70*/  IABS R10, R26 ;  /* 0x0000001a000a7213 */ /* 0x000fe40000000000 */
[----:B------:R-:W-:-:S02]  /*2f80*/  ISETP.GE.AND P6, PT, R26, RZ, PT ;  /* 0x000000ff1a00720c */ /* 0x000fc40003fc6270 */
[----:B------:R-:W4:Y:S04]  /*2f90*/  LDL.LU R26, [R1+0x3e4] ;  /* 0x0003e400011a7983 */ /* 0x000f280000300800 */
[----:B------:R-:W4:Y:S01]  /*2fa0*/  LDL.LU R29, [R1+0x3e8] ;  /* 0x0003e800011d7983 */ /* 0x000f220000300800 */
[----:B--2---:R-:W-:Y:S02]  /*2fb0*/  IABS R7, R27 ;  /* 0x0000001b00077213 */ /* 0x004fe40000000000 */
[----:B------:R-:W-:Y:S02]  /*2fc0*/  ISETP.GE.AND P5, PT, R27, RZ, PT ;  /* 0x000000ff1b00720c */ /* 0x000fe40003fa6270 */
[----:B------:R-:W2:Y:S01]  /*2fd0*/  LDL.LU R27, [R1+0x3ec] ;  /* 0x0003ec00011b7983 */ /* 0x000ea20000300800 */
[----:B-1----:R-:W-:-:S05]  /*2fe0*/  IABS R5, R22 ;  /* 0x0000001600057213 */ /* 0x002fca0000000000 */
[----:B------:R-:W-:-:S04]  /*2ff0*/  IMAD.HI.U32 R12, R2, R5, RZ ;  /* 0x00000005020c7227 */ /* 0x000fc800078e00ff */
[----:B------:R-:W-:Y:S02]  /*3000*/  IMAD.MOV R12, RZ, RZ, -R12 ;  /* 0x000000ffff0c7224 */ /* 0x000fe400078e0a0c */
[----:B------:R-:W-:Y:S02]  /*3010*/  @!P2 IMAD.MOV R3, RZ, RZ, -R3 ;  /* 0x000000ffff03a224 */ /* 0x000fe400078e0a03 */
[----:B------:R-:W-:-:S03]  /*3020*/  IMAD R5, R4, R12, R5 ;  /* 0x0000000c04057224 */ /* 0x000fc600078e0205 */
[----:B------:R-:W-:Y:S02]  /*3030*/  STL [R1+0x38], R3 ;  /* 0x0000380301007387 */ /* 0x000fe40000100800 */
[C---:B------:R-:W-:Y:S02]  /*3040*/  ISETP.GT.U32.AND P1, PT, R4.reuse, R5, PT ;  /* 0x000000050400720c */ /* 0x040fe40003f24070 */
[----:B------:R-:W2:Y:S01]  /*3050*/  LDL.LU R28, [R1+0x3f0] ;  /* 0x0003f000011c7983 */ /* 0x000ea20000300800 */
[----:B------:R-:W-:Y:S01]  /*3060*/  ISETP.GT.U32.AND P3, PT, R4, R0, PT ;  /* 0x000000000400720c */ /* 0x000fe20003f64070 */
[----:B------:R-:W-:Y:S01]  /*3070*/  IMAD.HI.U32 R12, R2, R10, RZ ;  /* 0x0000000a020c7227 */ /* 0x000fe200078e00ff */
[----:B------:R-:W-:-:S03]  /*3080*/  ISETP.GE.AND P0, PT, R21, RZ, PT ;  /* 0x000000ff1500720c */ /* 0x000fc60003f06270 */
[----:B------:R-:W-:-:S05]  /*3090*/  IMAD.MOV R12, RZ, RZ, -R12 ;  /* 0x000000ffff0c7224 */ /* 0x000fca00078e0a0c */
[----:B------:R-:W-:Y:S02]  /*30a0*/  @!P1 IMAD.IADD R5, R5, 0x1, -R4 ;  /* 0x0000000105059824 */ /* 0x000fe400078e0a04 */
[----:B------:R-:W-:-:S03]  /*30b0*/  IMAD R12, R4, R12, R10 ;  /* 0x0000000c040c7224 */ /* 0x000fc600078e020a */
[----:B------:R-:W-:Y:S01]  /*30c0*/  ISETP.GT.U32.AND P1, PT, R4, R5, PT ;  /* 0x000000050400720c */ /* 0x000fe20003f24070 */
[----:B------:R-:W-:Y:S02]  /*30d0*/  @!P3 IMAD.IADD R0, R0, 0x1, -R4 ;  /* 0x000000010000b824 */ /* 0x000fe400078e0a04 */
[----:B------:R-:W-:Y:S01]  /*30e0*/  IMAD.HI.U32 R14, R2, R7, RZ ;  /* 0x00000007020e7227 */ /* 0x000fe200078e00ff */
[----:B------:R-:W-:-:S03]  /*30f0*/  ISETP.GT.U32.AND P3, PT, R4, R12, PT ;  /* 0x0000000c0400720c */ /* 0x000fc60003f64070 */
[----:B------:R-:W-:Y:S01]  /*3100*/  @!P0 IMAD.MOV R13, RZ, RZ, -R13 ;  /* 0x000000ffff0d8224 */ /* 0x000fe200078e0a0d */
[----:B------:R-:W-:Y:S01]  /*3110*/  ISETP.GE.AND P0, PT, R22, RZ, PT ;  /* 0x000000ff1600720c */ /* 0x000fe20003f06270 */
[----:B------:R-:W-:Y:S02]  /*3120*/  IMAD.MOV.U32 R6, RZ, RZ, R0 ;  /* 0x000000ffff067224 */ /* 0x000fe400078e0000 */
[----:B------:R-:W-:Y:S02]  /*3130*/  IMAD.MOV R14, RZ, RZ, -R14 ;  /* 0x000000ffff0e7224 */ /* 0x000fe400078e0a0e */
[----:B------:R-:W-:Y:S02]  /*3140*/  @!P4 IMAD.MOV R6, RZ, RZ, -R6 ;  /* 0x000000ffff06c224 */ /* 0x000fe400078e0a06 */
[C---:B------:R-:W-:Y:S02]  /*3150*/  IMAD R7, R4.reuse, R14, R7 ;  /* 0x0000000e04077224 */ /* 0x040fe400078e0207 */
[--C-:B------:R-:W-:Y:S01]  /*3160*/  @!P1 IMAD.IADD R5, R5, 0x1, -R4.reuse ;  /* 0x0000000105059824 */ /* 0x100fe200078e0a04 */
[----:B------:R0:W-:Y:S02]  /*3170*/  STL [R1+0x74], R6 ;  /* 0x0000740601007387 */ /* 0x0001e40000100800 */
[----:B------:R-:W-:Y:S01]  /*3180*/  ISETP.GT.U32.AND P2, PT, R4, R7, PT ;  /* 0x000000070400720c */ /* 0x000fe20003f44070 */
[----:B------:R-:W-:-:S02]  /*3190*/  @!P3 IMAD.IADD R12, R12, 0x1, -R4 ;  /* 0x000000010c0cb824 */ /* 0x000fc400078e0a04 */
[----:B0-----:R-:W-:-:S04]  /*31a0*/  IMAD.MOV.U32 R6, RZ, RZ, R5 ;  /* 0x000000ffff067224 */ /* 0x001fc800078e0005 */
[----:B------:R-:W-:Y:S01]  /*31b0*/  @!P0 IMAD.MOV R6, RZ, RZ, -R6 ;  /* 0x000000ffff068224 */ /* 0x000fe200078e0a06 */
[----:B------:R-:W-:-:S04]  /*31c0*/  ISETP.GT.U32.AND P3, PT, R4, R12, PT ;  /* 0x0000000c0400720c */ /* 0x000fc80003f64070 */
[----:B------:R0:W-:Y:S01]  /*31d0*/  STL [R1+0x78], R6 ;  /* 0x0000780601007387 */ /* 0x0001e20000100800 */
[----:B------:R-:W-:-:S03]  /*31e0*/  @!P2 IMAD.IADD R7, R7, 0x1, -R4 ;  /* 0x000000010707a824 */ /* 0x000fc600078e0a04 */
[----:B------:R-:W2:Y:S01]  /*31f0*/  LDL.LU R21, [R1+0x3f4] ;  /* 0x0003f40001157983 */ /* 0x000ea20000300800 */
[----:B---3--:R-:W-:Y:S02]  /*3200*/  IABS R10, R23 ;  /* 0x00000017000a7213 */ /* 0x008fe40000000000 */
[----:B------:R-:W-:Y:S02]  /*3210*/  ISETP.GE.AND P4, PT, R23, RZ, PT ;  /* 0x000000ff1700720c */ /* 0x000fe40003f86270 */
[----:B------:R-:W3:Y:S01]  /*3220*/  LDL.LU R23, [R1+0x3f8] ;  /* 0x0003f80001177983 */ /* 0x000ee20000300800 */
[----:B----4-:R-:W-:Y:S02]  /*3230*/  IABS R16, R25 ;  /* 0x0000001900107213 */ /* 0x010fe40000000000 */
[----:B------:R-:W-:Y:S02]  /*3240*/  ISETP.GE.AND P0, PT, R25, RZ, PT ;  /* 0x000000ff1900720c */ /* 0x000fe40003f06270 */
[----:B------:R-:W4:Y:S01]  /*3250*/  LDL.LU R25, [R1+0x3fc] ;  /* 0x0003fc0001197983 */ /* 0x000f220000300800 */
[----:B------:R-:W-:Y:S01]  /*3260*/  ISETP.GT.U32.AND P2, PT, R4, R7, PT ;  /* 0x000000070400720c */ /* 0x000fe20003f44070 */
[----:B------:R-:W-:Y:S01]  /*3270*/  @!P3 IMAD.IADD R12, R12, 0x1, -R4 ;  /* 0x000000010c0cb824 */ /* 0x000fe200078e0a04 */
[----:B------:R-:W-:Y:S01]  /*3280*/  IABS R14, R24 ;  /* 0x00000018000e7213 */ /* 0x000fe20000000000 */
[----:B------:R-:W-:-:S02]  /*3290*/  IMAD.MOV.U32 R0, RZ, RZ, R16 ;  /* 0x000000ffff007224 */ /* 0x000fc400078e0010 */
[----:B0-----:R-:W-:Y:S02]  /*32a0*/  IMAD.MOV.U32 R6, RZ, RZ, R12 ;  /* 0x000000ffff067224 */ /* 0x001fe400078e000c */
[----:B------:R-:W-:Y:S02]  /*32b0*/  IMAD.MOV.U32 R3, RZ, RZ, R14 ;  /* 0x000000ffff037224 */ /* 0x000fe400078e000e */
[----:B------:R-:W-:-:S04]  /*32c0*/  IMAD.HI.U32 R14, R2, R0, RZ ;  /* 0x00000000020e7227 */ /* 0x000fc800078e00ff */
[----:B------:R-:W-:Y:S02]  /*32d0*/  @!P6 IMAD.MOV R6, RZ, RZ, -R6 ;  /* 0x000000ffff06e224 */ /* 0x000fe400078e0a06 */
[----:B------:R-:W-:Y:S02]  /*32e0*/  IMAD.MOV R14, RZ, RZ, -R14 ;  /* 0x000000ffff0e7224 */ /* 0x000fe400078e0a0e */
[----:B------:R-:W-:Y:S01]  /*32f0*/  @!P2 IMAD.IADD R7, R7, 0x1, -R4 ;  /* 0x000000010707a824 */ /* 0x000fe200078e0a04 */
[----:B------:R0:W-:Y:S01]  /*3300*/  STL [R1+0x7c], R6 ;  /* 0x00007c0601007387 */ /* 0x0001e20000100800 */
[----:B------:R-:W-:Y:S02]  /*3310*/  IMAD R0, R4, R14, R0 ;  /* 0x0000000e04007224 */ /* 0x000fe400078e0200 */
[----:B------:R-:W-:Y:S01]  /*3320*/  IMAD.HI.U32 R16, R2, R10, RZ ;  /* 0x0000000a02107227 */ /* 0x000fe200078e00ff */
[----:B------:R-:W3:Y:S03]  /*3330*/  LDL.LU R22, [R1+0x400] ;  /* 0x0004000001167983 */ /* 0x000ee60000300800 */
[----:B0-----:R-:W-:-:S02]  /*3340*/  IMAD.MOV.U32 R6, RZ, RZ, R7 ;  /* 0x000000ffff067224 */ /* 0x001fc400078e0007 */
[----:B------:R-:W-:Y:S02]  /*3350*/  IMAD.MOV R16, RZ, RZ, -R16 ;  /* 0x000000ffff107224 */ /* 0x000fe400078e0a10 */
[----:B------:R-:W-:Y:S01]  /*3360*/  @!P5 IMAD.MOV R6, RZ, RZ, -R6 ;  /* 0x000000ffff06d224 */ /* 0x000fe200078e0a06 */
[----:B------:R-:W-:Y:S01]  /*3370*/  ISETP.GT.U32.AND P5, PT, R4, R0, PT ;  /* 0x000000000400720c */ /* 0x000fe20003fa4070 */
[----:B------:R-:W-:-:S04]  /*3380*/  IMAD.HI.U32 R17, R2, R3, RZ ;  /* 0x0000000302117227 */ /* 0x000fc800078e00ff */
[----:B------:R-:W-:Y:S02]  /*3390*/  IMAD R10, R4, R16, R10 ;  /* 0x00000010040a7224 */ /* 0x000fe400078e020a */
[----:B------:R-:W-:-:S03]  /*33a0*/  IMAD.MOV R5, RZ, RZ, -R17 ;  /* 0x000000ffff057224 */ /* 0x000fc600078e0a11 */
[C---:B------:R-:W-:Y:S01]  /*33b0*/  ISETP.GT.U32.AND P6, PT, R4.reuse, R10, PT ;  /* 0x0000000a0400720c */ /* 0x040fe20003fc4070 */
[----:B------:R-:W-:Y:S02]  /*33c0*/  IMAD R5, R4, R5, R3 ;  /* 0x0000000504057224 */ /* 0x000fe400078e0203 */
[----:B------:R-:W-:-:S03]  /*33d0*/  @!P5 IMAD.IADD R0, R0, 0x1, -R4 ;  /* 0x000000010000d824 */ /* 0x000fc600078e0a04 */
[C---:B------:R-:W-:Y:S02]  /*33e0*/  ISETP.GT.U32.AND P2, PT, R4.reuse, R5, PT ;  /* 0x000000050400720c */ /* 0x040fe40003f44070 */
[----:B------:R-:W-:-:S05]  /*33f0*/  ISETP.GT.U32.AND P5, PT, R4, R0, PT ;  /* 0x000000000400720c */ /* 0x000fca0003fa4070 */
[--C-:B------:R-:W-:Y:S01]  /*3400*/  @!P6 IMAD.IADD R10, R10, 0x1, -R4.reuse ;  /* 0x000000010a0ae824 */ /* 0x100fe200078e0a04 */
[----:B------:R-:W-:Y:S02]  /*3410*/  ISETP.GE.AND P3, PT, R26, RZ, PT ;  /* 0x000000ff1a00720c */ /* 0x000fe40003f66270 */
[----:B------:R-:W-:Y:S02]  /*3420*/  IABS R17, R26 ;  /* 0x0000001a00117213 */ /* 0x000fe40000000000 */
[----:B------:R-:W-:Y:S01]  /*3430*/  ISETP.GT.U32.AND P6, PT, R4, R10, PT ;  /* 0x0000000a0400720c */ /* 0x000fe20003fc4070 */
[--C-:B------:R-:W-:Y:S01]  /*3440*/  @!P2 IMAD.IADD R5, R5, 0x1, -R4.reuse ;  /* 0x000000010505a824 */ /* 0x100fe200078e0a04 */
[----:B------:R-:W3:Y:S01]  /*3450*/  LDL.LU R26, [R1+0x404] ;  /* 0x00040400011a7983 */ /* 0x000ee20000300800 */
[----:B------:R-:W-:-:S03]  /*3460*/  @!P5 IMAD.IADD R0, R0, 0x1, -R4 ;  /* 0x000000010000d824 */ /* 0x000fc600078e0a04 */
[----:B------:R-:W-:Y:S02]  /*3470*/  ISETP.GT.U32.AND P2, PT, R4, R5, PT ;  /* 0x000000050400720c */ /* 0x000fe40003f44070 */
[----:B------:R-:W-:Y:S01]  /*3480*/  ISETP.GE.AND P1, PT, R24, RZ, PT ;  /* 0x000000ff1800720c */ /* 0x000fe20003f26270 */
[----:B------:R0:W-:Y:S04]  /*3490*/  STL [R1+0x80], R6 ;  /* 0x0000800601007387 */ /* 0x0001e80000100800 */
[----:B------:R-:W-:-:S04]  /*34a0*/  @!P6 IMAD.IADD R10, R10, 0x1, -R4 ;  /* 0x000000010a0ae824 */ /* 0x000fc800078e0a04 */
[----:B0-----:R-:W-:Y:S02]  /*34b0*/  IMAD.MOV.U32 R6, RZ, RZ, R10 ;  /* 0x000000ffff067224 */ /* 0x001fe400078e000a */
[----:B------:R-:W-:Y:S02]  /*34c0*/  @!P2 IMAD.IADD R5, R5, 0x1, -R4 ;  /* 0x000000010505a824 */ /* 0x000fe400078e0a04 */
[----:B------:R-:W-:Y:S02]  /*34d0*/  @!P4 IMAD.MOV R6, RZ, RZ, -R6 ;  /* 0x000000ffff06c224 */ /* 0x000fe400078e0a06 */
[----:B------:R-:W-:-:S03]  /*34e0*/  @!P1 IMAD.MOV R5, RZ, RZ, -R5 ;  /* 0x000000ffff059224 */ /* 0x000fc600078e0a05 */
[----:B------:R-:W-:Y:S04]  /*34f0*/  STL [R1+0x40], R6 ;  /* 0x0000400601007387 */ /* 0x000fe80000100800 */
[----:B------:R0:W-:Y:S02]  /*3500*/  STL [R1+0x48], R5 ;  /* 0x0000480501007387 */ /* 0x0001e40000100800 */
[----:B0-----:R-:W-:-:S04]  /*3510*/  IMAD.MOV.U32 R5, RZ, RZ, R0 ;  /* 0x000000ffff057224 */ /* 0x001fc800078e0000 */
[----:B------:R-:W-:-:S05]  /*3520*/  @!P0 IMAD.MOV R5, RZ, RZ, -R5 ;  /* 0x000000ffff058224 */ /* 0x000fca00078e0a05 */
[----:B------:R-:W-:Y:S01]  /*3530*/  STL [R1+0x6c], R5 ;  /* 0x00006c0501007387 */ /* 0x000fe20000100800 */
[----:B--2---:R-:W-:-:S05]  /*3540*/  IABS R14, R27 ;  /* 0x0000001b000e7213 */ /* 0x004fca0000000000 */
[----:B------:R-:W-:-:S04]  /*3550*/  IMAD.HI.U32 R12, R2, R14, RZ ;  /* 0x0000000e020c7227 */ /* 0x000fc800078e00ff */
[----:B------:R-:W-:-:S04]  /*3560*/  IMAD.MOV R12, RZ, RZ, -R12 ;  /* 0x000000ffff0c7224 */ /* 0x000fc800078e0a0c */
[----:B------:R-:W-:-:S05]  /*3570*/  IMAD R14, R4, R12, R14 ;  /* 0x0000000c040e7224 */ /* 0x000fca00078e020e */
[----:B------:R-:W-:-:S13]  /*3580*/  ISETP.GT.U32.AND P5, PT, R4, R14, PT ;  /* 0x0000000e0400720c */ /* 0x000fda0003fa4070 */
[----:B------:R-:W-:-:S05]  /*3590*/  @!P5 IMAD.IADD R14, R14, 0x1, -R4 ;  /* 0x000000010e0ed824 */ /* 0x000fca00078e0a04 */
[----:B------:R-:W-:-:S13]  /*35a0*/  ISETP.GT.U32.AND P1, PT, R4, R14, PT ;  /* 0x0000000e0400720c */ /* 0x000fda0003f24070 */
[----:B------:R-:W-:Y:S01]  /*35b0*/  @!P1 IMAD.IADD R14, R14, 0x1, -R4 ;  /* 0x000000010e0e9824 */ /* 0x000fe200078e0a04 */
[----:B------:R-:W-:Y:S02]  /*35c0*/  ISETP.GE.AND P1, PT, R27, RZ, PT ;  /* 0x000000ff1b00720c */ /* 0x000fe40003f26270 */
[----:B------:R-:W2:Y:S01]  /*35d0*/  LDL.LU R27, [R1+0x408] ;  /* 0x00040800011b7983 */ /* 0x000ea20000300800 */
[----:B------:R-:W-:Y:S01]  /*35e0*/  IABS R16, R29 ;  /* 0x0000001d00107213 */ /* 0x000fe20000000000 */
[----:B------:R-:W-:Y:S01]  /*35f0*/  IMAD.HI.U32 R19, R2, R17, RZ ;  /* 0x0000001102137227 */ /* 0x000fe200078e00ff */
[----:B------:R-:W-:-:S03]  /*3600*/  IABS R3, R28 ;  /* 0x0000001c00037213 */ /* 0x000fc60000000000 */
[----:B------:R-:W-:-:S04]  /*3610*/  IMAD.HI.U32 R18, R2, R16, RZ ;  /* 0x0000001002127227 */ /* 0x000fc800078e00ff */
[----:B------:R-:W-:Y:S02]  /*3620*/  IMAD.MOV R19, RZ, RZ, -R19 ;  /* 0x000000ffff137224 */ /* 0x000fe400078e0a13 */
[----:B------:R-:W-:Y:S02]  /*3630*/  IMAD.MOV R18, RZ, RZ, -R18 ;  /* 0x000000ffff127224 */ /* 0x000fe400078e0a12 */
[C---:B------:R-:W-:Y:S02]  /*3640*/  IMAD R17, R4.reuse, R19, R17 ;  /* 0x0000001304117224 */ /* 0x040fe400078e0211 */
[----:B------:R-:W-:Y:S02]  /*3650*/  IMAD.MOV.U32 R7, RZ, RZ, R3 ;  /* 0x000000ffff077224 */ /* 0x000fe400078e0003 */
[C---:B------:R-:W-:Y:S01]  /*3660*/  IMAD R16, R4.reuse, R18, R16 ;  /* 0x0000001204107224 */ /* 0x040fe200078e0210 */
[----:B------:R-:W-:Y:S01]  /*3670*/  ISETP.GT.U32.AND P6, PT, R4, R17, PT ;  /* 0x000000110400720c */ /* 0x000fe20003fc4070 */
[----:B------:R-:W-:-:S03]  /*3680*/  IMAD.HI.U32 R3, R2, R7, RZ ;  /* 0x0000000702037227 */ /* 0x000fc600078e00ff */
[----:B------:R-:W-:Y:S01]  /*3690*/  ISETP.GT.U32.AND P2, PT, R4, R16, PT ;  /* 0x000000100400720c */ /* 0x000fe20003f44070 */
[----:B------:R-:W-:-:S04]  /*36a0*/  IMAD.MOV R3, RZ, RZ, -R3 ;  /* 0x000000ffff037224 */ /* 0x000fc800078e0a03 */
[----:B------:R-:W-:-:S04]  /*36b0*/  IMAD R7, R4, R3, R7 ;  /* 0x0000000304077224 */ /* 0x000fc800078e0207 */
[----:B------:R-:W-:Y:S01]  /*36c0*/  @!P6 IMAD.IADD R17, R17, 0x1, -R4 ;  /* 0x000000011111e824 */ /* 0x000fe200078e0a04 */
[----:B------:R-:W-:-:S03]  /*36d0*/  ISETP.GT.U32.AND P6, PT, R4, R7, PT ;  /* 0x000000070400720c */ /* 0x000fc60003fc4070 */
[----:B------:R-:W-:Y:S01]  /*36e0*/  @!P2 IMAD.IADD R16, R16, 0x1, -R4 ;  /* 0x000000011010a824 */ /* 0x000fe200078e0a04 */
[----:B------:R-:W-:-:S04]  /*36f0*/  ISETP.GT.U32.AND P5, PT, R4, R17, PT ;  /* 0x000000110400720c */ /* 0x000fc80003fa4070 */
[C---:B------:R-:W-:Y:S02]  /*3700*/  ISETP.GT.U32.AND P4, PT, R4.reuse, R16, PT ;  /* 0x000000100400720c */ /* 0x040fe40003f84070 */
[----:B------:R-:W-:Y:S02]  /*3710*/  ISETP.GE.AND P2, PT, R29, RZ, PT ;  /* 0x000000ff1d00720c */ /* 0x000fe40003f46270 */
[----:B----4-:R-:W-:Y:S01]  /*3720*/  IABS R24, R25 ;  /* 0x0000001900187213 */ /* 0x010fe20000000000 */
[--C-:B------:R-:W-:Y:S01]  /*3730*/  @!P6 IMAD.IADD R7, R7, 0x1, -R4.reuse ;  /* 0x000000010707e824 */ /* 0x100fe200078e0a04 */
[----:B------:R-:W4:Y:S03]  /*3740*/  LDL.LU R29, [R1+0x40c] ;  /* 0x00040c00011d7983 */ /* 0x000f260000300800 */
[----:B------:R-:W-:Y:S01]  /*3750*/  @!P5 IMAD.IADD R17, R17, 0x1, -R4 ;  /* 0x000000011111d824 */ /* 0x000fe200078e0a04 */
[----:B------:R-:W-:-:S03]  /*3760*/  ISETP.GT.U32.AND P6, PT, R4, R7, PT ;  /* 0x000000070400720c */ /* 0x000fc60003fc4070 */
[----:B------:R-:W-:Y:S02]  /*3770*/  @!P4 IMAD.IADD R16, R16, 0x1, -R4 ;  /* 0x000000011010c824 */ /* 0x000fe400078e0a04 */
[----:B------:R-:W-:Y:S02]  /*3780*/  IMAD.MOV.U32 R9, RZ, RZ, R17 ;  /* 0x000000ffff097224 */ /* 0x000fe400078e0011 */
[----:B------:R-:W-:Y:S02]  /*3790*/  IMAD.MOV.U32 R8, RZ, RZ, R16 ;  /* 0x000000ffff087224 */ /* 0x000fe400078e0010 */
[----:B------:R-:W-:Y:S02]  /*37a0*/  @!P3 IMAD.MOV R9, RZ, RZ, -R9 ;  /* 0x000000ffff09b224 */ /* 0x000fe400078e0a09 */
[----:B------:R-:W-:-:S04]  /*37b0*/  IMAD.HI.U32 R12, R2, R24, RZ ;  /* 0x00000018020c7227 */ /* 0x000fc800078e00ff */
[----:B------:R-:W-:Y:S01]  /*37c0*/  @!P2 IMAD.MOV R8, RZ, RZ, -R8 ;  /* 0x000000ffff08a224 */ /* 0x000fe200078e0a08 */
[----:B------:R-:W-:Y:S01]  /*37d0*/  STL [R1+0x50], R9 ;  /* 0x0000500901007387 */ /* 0x000fe20000100800 */
[----:B------:R-:W-:Y:S01]  /*37e0*/  IMAD.MOV R12, RZ, RZ, -R12 ;  /* 0x000000ffff0c7224 */ /* 0x000fe200078e0a0c */
[----:B---3--:R-:W-:Y:S01]  /*37f0*/  IABS R20, R23 ;  /* 0x0000001700147213 */ /* 0x008fe20000000000 */
[----:B------:R-:W-:Y:S01]  /*3800*/  @!P6 IMAD.IADD R7, R7, 0x1, -R4 ;  /* 0x000000010707e824 */ /* 0x000fe200078e0a04 */
[----:B------:R-:W-:Y:S01]  /*3810*/  ISETP.GE.AND P6, PT, R28, RZ, PT ;  /* 0x000000ff1c00720c */ /* 0x000fe20003fc6270 */
[----:B------:R0:W-:Y:S01]  /*3820*/  STL [R1+0x54], R8 ;  /* 0x0000540801007387 */ /* 0x0001e20000100800 */
[----:B------:R-:W-:-:S03]  /*3830*/  IMAD R24, R4, R12, R24 ;  /* 0x0000000c04187224 */ /* 0x000fc600078e0218 */
[----:B------:R-:W3:Y:S01]  /*3840*/  LDL.LU R28, [R1+0x410] ;  /* 0x00041000011c7983 */ /* 0x000ee20000300800 */
[----:B------:R-:W-:Y:S01]  /*3850*/  IMAD.HI.U32 R18, R2, R20, RZ ;  /* 0x0000001402127227 */ /* 0x000fe200078e00ff */
[----:B------:R-:W-:-:S03]  /*3860*/  ISETP.GT.U32.AND P4, PT, R4, R24, PT ;  /* 0x000000180400720c */ /* 0x000fc60003f84070 */
[----:B------:R-:W-:Y:S01]  /*3870*/  IMAD.MOV R18, RZ, RZ, -R18 ;  /* 0x000000ffff127224 */ /* 0x000fe200078e0a12 */
[----:B0-----:R-:W3:Y:S01]  /*3880*/  LDL.LU R8, [R1+0x414] ;  /* 0x0004140001087983 */ /* 0x001ee20000300800 */
[----:B------:R-:W-:Y:S02]  /*3890*/  IMAD.MOV.U32 R6, RZ, RZ, R14 ;  /* 0x000000ffff067224 */ /* 0x000fe400078e000e */
[----:B------:R-:W-:Y:S02]  /*38a0*/  IMAD R20, R4, R18, R20 ;  /* 0x0000001204147224 */ /* 0x000fe400078e0214 */
[----:B------:R-:W-:-:S03]  /*38b0*/  @!P1 IMAD.MOV R6, RZ, RZ, -R6 ;  /* 0x000000ffff069224 */ /* 0x000fc600078e0a06 */
[----:B------:R-:W-:Y:S01]  /*38c0*/  ISETP.GT.U32.AND P5, PT, R4, R20, PT ;  /* 0x000000140400720c */ /* 0x000fe20003fa4070 */
[----:B------:R-:W-:Y:S01]  /*38d0*/  @!P4 IMAD.IADD R24, R24, 0x1, -R4 ;  /* 0x000000011818c824 */ /* 0x000fe200078e0a04 */
[----:B------:R-:W-:Y:S01]  /*38e0*/  ISETP.GE.AND P4, PT, R25, RZ, PT ;  /* 0x000000ff1900720c */ /* 0x000fe20003f86270 */
[----:B------:R0:W-:Y:S01]  /*38f0*/  STL [R1+0x64], R6 ;  /* 0x0000640601007387 */ /* 0x0001e20000100800 */
[----:B------:R-:W-:-:S03]  /*3900*/  IABS R3, R21 ;  /* 0x0000001500037213 */ /* 0x000fc60000000000 */
[----:B------:R-:W3:Y:S04]  /*3910*/  LDL.LU R25, [R1+0x418] ;  /* 0x0004180001197983 */ /* 0x000ee80000300800 */
[----:B0-----:R-:W3:Y:S01]  /*3920*/  LDL.LU R6, [R1+0x41c] ;  /* 0x00041c0001067983 */ /* 0x001ee20000300800 */
[----:B------:R-:W-:Y:S01]  /*3930*/  IMAD.HI.U32 R19, R2, R3, RZ ;  /* 0x0000000302137227 */ /* 0x000fe200078e00ff */
[----:B------:R-:W-:-:S03]  /*3940*/  ISETP.GT.U32.AND P1, PT, R4, R24, PT ;  /* 0x000000180400720c */ /* 0x000fc60003f24070 */
[----:B------:R-:W-:Y:S01]  /*3950*/  @!P5 IMAD.IADD R20, R20, 0x1, -R4 ;  /* 0x000000011414d824 */ /* 0x000fe200078e0a04 */
[----:B------:R-:W-:Y:S01]  /*3960*/  ISETP.GE.AND P5, PT, R23, RZ, PT ;  /* 0x000000ff1700720c */ /* 0x000fe20003fa6270 */
[----:B------:R-:W-:Y:S01]  /*3970*/  IMAD.MOV R19, RZ, RZ, -R19 ;  /* 0x000000ffff137224 */ /* 0x000fe200078e0a13 */
[----:B------:R-:W3:Y:S03]  /*3980*/  LDL.LU R23, [R1+0x420] ;  /* 0x0004200001177983 */ /* 0x000ee60000300800 */
[----:B------:R-:W-:Y:S02]  /*3990*/  IMAD R3, R4, R19, R3 ;  /* 0x0000001304037224 */ /* 0x000fe400078e0203 */
[----:B------:R-:W-:-:S03]  /*39a0*/  @!P6 IMAD.MOV R7, RZ, RZ, -R7 ;  /* 0x000000ffff07e224 */ /* 0x000fc600078e0a07 */
[----:B------:R-:W-:Y:S01]  /*39b0*/  ISETP.GT.U32.AND P0, PT, R4, R3, PT ;  /* 0x000000030400720c */ /* 0x000fe20003f04070 */
[----:B------:R-:W-:Y:S01]  /*39c0*/  @!P1 IMAD.IADD R24, R24, 0x1, -R4 ;  /* 0x0000000118189824 */ /* 0x000fe200078e0a04 */
[----:B------:R-:W-:Y:S01]  /*39d0*/  IABS R0, R26 ;  /* 0x0000001a00007213 */ /* 0x000fe20000000000 */
[----:B------:R0:W-:Y:S01]  /*39e0*/  STL [R1+0x68], R7 ;  /* 0x0000680701007387 */ /* 0x0001e20000100800 */
[----:B------:R-:W-:-:S03]  /*39f0*/  ISETP.GE.AND P1, PT, R26, RZ, PT ;  /* 0x000000ff1a00720c */ /* 0x000fc60003f26270 */
[----:B------:R-:W3:Y:S06]  /*3a00*/  LDL.LU R26, [R1+0x424] ;  /* 0x00042400011a7983 */ /* 0x000eec0000300800 */
[----:B------:R-:W-:-:S05]  /*3a10*/  @!P0 IMAD.IADD R3, R3, 0x1, -R4 ;  /* 0x0000000103038824 */ /* 0x000fca00078e0a04 */
[----:B------:R-:W-:Y:S02]  /*3a20*/  ISETP.GT.U32.AND P3, PT, R4, R3, PT ;  /* 0x000000030400720c */ /* 0x000fe40003f64070 */
[----:B------:R-:W-:-:S11]  /*3a30*/  ISETP.GE.AND P0, PT, R21, RZ, PT ;  /* 0x000000ff1500720c */ /* 0x000fd60003f06270 */
[----:B------:R-:W-:-:S04]  /*3a40*/  @!P3 IMAD.IADD R3, R3, 0x1, -R4 ;  /* 0x000000010303b824 */ /* 0x000fc800078e0a04 */
[----:B0-----:R-:W-:-:S04]  /*3a50*/  IMAD.MOV.U32 R7, RZ, RZ, R3 ;  /* 0x000000ffff077224 */ /* 0x001fc800078e0003 */
[----:B------:R-:W-:Y:S01]  /*3a60*/  @!P0 IMAD.MOV R7, RZ, RZ, -R7 ;  /* 0x000000ffff078224 */ /* 0x000fe200078e0a07 */
[----:B--2---:R-:W-:Y:S02]  /*3a70*/  IABS R19, R27 ;  /* 0x0000001b00137213 */ /* 0x004fe40000000000 */
[----:B------:R-:W-:Y:S02]  /*3a80*/  ISETP.GE.AND P0, PT, R27, RZ, PT ;  /* 0x000000ff1b00720c */ /* 0x000fe40003f06270 */
[----:B------:R-:W2:Y:S01]  /*3a90*/  LDL.LU R27, [R1+0x428] ;  /* 0x00042800011b7983 */ /* 0x000ea20000300800 */
[----:B------:R-:W-:-:S05]  /*3aa0*/  IABS R12, R22 ;  /* 0x00000016000c7213 */ /* 0x000fca0000000000 */
[----:B------:R-:W-:-:S04]  /*3ab0*/  IMAD.HI.U32 R10, R2, R12, RZ ;  /* 0x0000000c020a7227 */ /* 0x000fc800078e00ff */
[----:B------:R-:W-:-:S04]  /*3ac0*/  IMAD.MOV R10, RZ, RZ, -R10 ;  /* 0x000000ffff0a7224 */ /* 0x000fc800078e0a0a */
[----:B------:R-:W-:-:S05]  /*3ad0*/  IMAD R12, R4, R10, R12 ;  /* 0x0000000a040c7224 */ /* 0x000fca00078e020c */
[----:B------:R-:W-:Y:S01]  /*3ae0*/  ISETP.GT.U32.AND P6, PT, R4, R12, PT ;  /* 0x0000000c0400720c */ /* 0x000fe20003fc4070 */
[----:B------:R-:W-:Y:S01]  /*3af0*/  IMAD.HI.U32 R5, R2, R0, RZ ;  /* 0x0000000002057227 */ /* 0x000fe200078e00ff */
[----:B------:R-:W-:-:S03]  /*3b00*/  ISETP.GT.U32.AND P2, PT, R4, R20, PT ;  /* 0x000000140400720c */ /* 0x000fc60003f44070 */
[----:B------:R-:W-:-:S08]  /*3b10*/  IMAD.MOV R5, RZ, RZ, -R5 ;  /* 0x000000ffff057224 */ /* 0x000fd000078e0a05 */
[----:B------:R-:W-:Y:S02]  /*3b20*/  @!P6 IMAD.IADD R12, R12, 0x1, -R4 ;  /* 0x000000010c0ce824 */ /* 0x000fe400078e0a04 */
[----:B------:R-:W-:Y:S02]  /*3b30*/  IMAD R0, R4, R5, R0 ;  /* 0x0000000504007224 */ /* 0x000fe400078e0200 */
[----:B------:R-:W-:Y:S01]  /*3b40*/  IMAD.HI.U32 R5, R2, R19, RZ ;  /* 0x0000001302057227 */ /* 0x000fe200078e00ff */
[----:B------:R-:W-:Y:S02]  /*3b50*/  ISETP.GT.U32.AND P6, PT, R4, R12, PT ;  /* 0x0000000c0400720c */ /* 0x000fe40003fc4070 */
[----:B----4-:R-:W-:Y:S01]  /*3b60*/  IABS R10, R29 ;  /* 0x0000001d000a7213 */ /* 0x010fe20000000000 */
[----:B------:R-:W-:Y:S01]  /*3b70*/  @!P2 IMAD.IADD R20, R20, 0x1, -R4 ;  /* 0x000000011414a824 */ /* 0x000fe200078e0a04 */
[----:B------:R-:W-:Y:S01]  /*3b80*/  ISETP.GT.U32.AND P2, PT, R4, R0, PT ;  /* 0x000000000400720c */ /* 0x000fe20003f44070 */
[----:B------:R-:W-:-:S02]  /*3b90*/  IMAD.MOV R5, RZ, RZ, -R5 ;  /* 0x000000ffff057224 */ /* 0x000fc400078e0a05 */
[----:B------:R-:W-:-:S04]  /*3ba0*/  IMAD.HI.U32 R3, R2, R10, RZ ;  /* 0x0000000a02037227 */ /* 0x000fc800078e00ff */
[----:B------:R-:W-:Y:S02]  /*3bb0*/  IMAD R19, R4, R5, R19 ;  /* 0x0000000504137224 */ /* 0x000fe400078e0213 */
[----:B------:R-:W-:Y:S02]  /*3bc0*/  IMAD.MOV R3, RZ, RZ, -R3 ;  /* 0x000000ffff037224 */ /* 0x000fe400078e0a03 */
[----:B------:R-:W-:Y:S01]  /*3bd0*/  @!P6 IMAD.IADD R12, R12, 0x1, -R4 ;  /* 0x000000010c0ce824 */ /* 0x000fe200078e0a04 */
[C---:B------:R-:W-:Y:S01]  /*3be0*/  ISETP.GT.U32.AND P6, PT, R4.reuse, R19, PT ;  /* 0x000000130400720c */ /* 0x040fe20003fc4070 */
[----:B------:R-:W-:Y:S02]  /*3bf0*/  IMAD R10, R4, R3, R10 ;  /* 0x00000003040a7224 */ /* 0x000fe400078e020a */
[----:B------:R-:W-:Y:S01]  /*3c00*/  @!P2 IMAD.IADD R0, R0, 0x1, -R4 ;  /* 0x000000010000a824 */ /* 0x000fe200078e0a04 */
[----:B---3--:R-:W-:-:S05]  /*3c10*/  IABS R5, R28 ;  /* 0x0000001c00057213 */ /* 0x008fca0000000000 */
[----:B------:R-:W-:-:S04]  /*3c20*/  IMAD.HI.U32 R3, R2, R5, RZ ;  /* 0x0000000502037227 */ /* 0x000fc800078e00ff */
[----:B------:R-:W-:Y:S01]  /*3c30*/  IMAD.MOV R3, RZ, RZ, -R3 ;  /* 0x000000ffff037224 */ /* 0x000fe200078e0a03 */
[----:B------:R-:W-:-:S03]  /*3c40*/  ISETP.GT.U32.AND P2, PT, R4, R0, PT ;  /* 0x000000000400720c */ /* 0x000fc60003f44070 */
[C---:B------:R-:W-:Y:S02]  /*3c50*/  IMAD R5, R4.reuse, R3, R5 ;  /* 0x0000000304057224 */ /* 0x040fe400078e0205 */
[----:B------:R-:W-:Y:S01]  /*3c60*/  @!P6 IMAD.IADD R19, R19, 0x1, -R4 ;  /* 0x000000011313e824 */ /* 0x000fe200078e0a04 */
[----:B------:R-:W-:Y:S02]  /*3c70*/  IABS R16, R8 ;  /* 0x0000000800107213 */ /* 0x000fe40000000000 */
[----:B------:R-:W-:Y:S02]  /*3c80*/  ISETP.GT.U32.AND P6, PT, R4, R5, PT ;  /* 0x000000050400720c */ /* 0x000fe40003fc4070 */
[----:B------:R-:W-:Y:S01]  /*3c90*/  ISETP.GE.AND P3, PT, R22, RZ, PT ;  /* 0x000000ff1600720c */ /* 0x000fe20003f66270 */
[----:B------:R-:W-:Y:S01]  /*3ca0*/  IMAD.HI.U32 R22, R2, R16, RZ ;  /* 0x0000001002167227 */ /* 0x000fe200078e00ff */
[----:B------:R0:W-:Y:S01]  /*3cb0*/  STL [R1+0xe8], R7 ;  /* 0x0000e80701007387 */ /* 0x0001e20000100800 */
[----:B------:R-:W-:-:S02]  /*3cc0*/  IABS R18, R6 ;  /* 0x0000000600127213 */ /* 0x000fc40000000000 */
[----:B------:R-:W-:Y:S01]  /*3cd0*/  @!P5 IMAD.MOV R20, RZ, RZ, -R20 ;  /* 0x000000ffff14d224 */ /* 0x000fe200078e0a14 */
[----:B------:R-:W-:Y:S01]  /*3ce0*/  ISETP.GT.U32.AND P5, PT, R4, R19, PT ;  /* 0x000000130400720c */ /* 0x000fe20003fa4070 */
[----:B------:R-:W-:Y:S01]  /*3cf0*/  @!P2 IMAD.IADD R0, R0, 0x1, -R4 ;  /* 0x000000010000a824 */ /* 0x000fe200078e0a04 */
[----:B------:R-:W-:Y:S01]  /*3d00*/  ISETP.GT.U32.AND P2, PT, R4, R10, PT ;  /* 0x0000000a0400720c */ /* 0x000fe20003f44070 */
[----:B0-----:R-:W-:-:S04]  /*3d10*/  IMAD.HI.U32 R7, R2, R18, RZ ;  /* 0x0000001202077227 */ /* 0x001fc800078e00ff */
[----:B------:R-:W-:Y:S01]  /*3d20*/  IMAD.MOV R22, RZ, RZ, -R22 ;  /* 0x000000ffff167224 */ /* 0x000fe200078e0a16 */
[----:B------:R-:W-:Y:S01]  /*3d30*/  IABS R17, R23 ;  /* 0x0000001700117213 */ /* 0x000fe20000000000 */
[----:B------:R-:W-:Y:S02]  /*3d40*/  @!P6 IMAD.IADD R5, R5, 0x1, -R4 ;  /* 0x000000010505e824 */ /* 0x000fe400078e0a04 */
[----:B------:R-:W-:Y:S02]  /*3d50*/  IMAD.MOV R7, RZ, RZ, -R7 ;  /* 0x000000ffff077224 */ /* 0x000fe400078e0a07 */
[C---:B------:R-:W-:Y:S01]  /*3d60*/  IMAD R16, R4.reuse, R22, R16 ;  /* 0x0000001604107224 */ /* 0x040fe200078e0210 */
[C---:B------:R-:W-:Y:S01]  /*3d70*/  ISETP.GT.U32.AND P6, PT, R4.reuse, R5, PT ;  /* 0x000000050400720c */ /* 0x040fe20003fc4070 */
[C---:B------:R-:W-:Y:S01]  /*3d80*/  IMAD R18, R4.reuse, R7, R18 ;  /* 0x0000000704127224 */ /* 0x040fe200078e0212 */
[----:B------:R-:W-:Y:S01]  /*3d90*/  IABS R14, R25 ;  /* 0x00000019000e7213 */ /* 0x000fe20000000000 */
[----:B------:R-:W-:Y:S01]  /*3da0*/  @!P3 IMAD.MOV R12, RZ, RZ, -R12 ;  /* 0x000000ffff0cb224 */ /* 0x000fe200078e0a0c */
[----:B------:R-:W-:Y:S01]  /*3db0*/  ISETP.GT.U32.AND P3, PT, R4, R16, PT ;  /* 0x000000100400720c */ /* 0x000fe20003f64070 */
[----:B------:R-:W-:-:S04]  /*3dc0*/  IMAD.HI.U32 R3, R2, R17, RZ ;  /* 0x0000001102037227 */ /* 0x000fc800078e00ff */
[--C-:B------:R-:W-:Y:S01]  /*3dd0*/  @!P5 IMAD.IADD R19, R19, 0x1, -R4.reuse ;  /* 0x000000011313d824 */ /* 0x100fe200078e0a04 */
[----:B------:R-:W-:Y:S01]  /*3de0*/  ISETP.GT.U32.AND P5, PT, R4, R18, PT ;  /* 0x000000120400720c */ /* 0x000fe20003fa4070 */
[----:B------:R-:W-:Y:S02]  /*3df0*/  IMAD.MOV R3, RZ, RZ, -R3 ;  /* 0x000000ffff037224 */ /* 0x000fe400078e0a03 */
[----:B------:R-:W-:Y:S02]  /*3e00*/  @!P2 IMAD.IADD R10, R10, 0x1, -R4 ;  /* 0x000000010a0aa824 */ /* 0x000fe400078e0a04 */
[----:B------:R-:W-:-:S04]  /*3e10*/  IMAD.HI.U32 R21, R2, R14, RZ ;  /* 0x0000000e02157227 */ /* 0x000fc800078e00ff */
[C---:B------:R-:W-:Y:S02]  /*3e20*/  IMAD R17, R4.reuse, R3, R17 ;  /* 0x0000000304117224 */ /* 0x040fe400078e0211 */
[----:B------:R-:W-:Y:S01]  /*3e30*/  @!P4 IMAD.MOV R24, RZ, RZ, -R24 ;  /* 0x000000ffff18c224 */ /* 0x000fe200078e0a18 */
[C---:B------:R-:W-:Y:S01]  /*3e40*/  ISETP.GT.U32.AND P4, PT, R4.reuse, R10, PT ;  /* 0x0000000a0400720c */ /* 0x040fe20003f84070 */
[----:B------:R-:W-:Y:S01]  /*3e50*/  IMAD.MOV R21, RZ, RZ, -R21 ;  /* 0x000000ffff157224 */ /* 0x000fe200078e0a15 */
[----:B------:R-:W-:Y:S01]  /*3e60*/  IABS R3, R26 ;  /* 0x0000001a00037213 */ /* 0x000fe20000000000 */
[----:B------:R-:W-:Y:S01]  /*3e70*/  @!P6 IMAD.IADD R5, R5, 0x1, -R4 ;  /* 0x000000010505e824 */ /* 0x000fe200078e0a04 */
[----:B------:R-:W-:Y:S01]  /*3e80*/  ISETP.GE.AND P2, PT, R29, RZ, PT ;  /* 0x000000ff1d00720c */ /* 0x000fe20003f46270 */
[C---:B------:R-:W-:Y:S01]  /*3e90*/  IMAD R14, R4.reuse, R21, R14 ;  /* 0x00000015040e7224 */ /* 0x040fe200078e020e */
[----:B------:R-:W-:Y:S01]  /*3ea0*/  ISETP.GT.U32.AND P6, PT, R4, R17, PT ;  /* 0x000000110400720c */ /* 0x000fe20003fc4070 */
[----:B------:R-:W-:Y:S01]  /*3eb0*/  @!P1 IMAD.MOV R0, RZ, RZ, -R0 ;  /* 0x000000ffff009224 */ /* 0x000fe200078e0a00 */
[----:B------:R-:W3:Y:S01]  /*3ec0*/  LDL.LU R29, [R1+0x42c] ;  /* 0x00042c00011d7983 */ /* 0x000ee20000300800 */
[----:B------:R-:W-:-:S02]  /*3ed0*/  @!P3 IMAD.IADD R16, R16, 0x1, -R4 ;  /* 0x000000011010b824 */ /* 0x000fc400078e0a04 */
[----:B------:R-:W-:Y:S01]  /*3ee0*/  IMAD.MOV.U32 R7, RZ, RZ, R3 ;  /* 0x000000ffff077224 */ /* 0x000fe200078e0003 */
[----:B------:R-:W-:Y:S01]  /*3ef0*/  STL [R1+0x3dd8], R20 ;  /* 0x003dd81401007387 */ /* 0x000fe20000100800 */
[----:B------:R-:W-:Y:S01]  /*3f00*/  @!P5 IMAD.IADD R18, R18, 0x1, -R4 ;  /* 0x000000011212d824 */ /* 0x000fe200078e0a04 */
[C---:B------:R-:W-:Y:S02]  /*3f10*/  ISETP.GT.U32.AND P1, PT, R4.reuse, R14, PT ;  /* 0x0000000e0400720c */ /* 0x040fe40003f24070 */
[----:B------:R-:W-:Y:S01]  /*3f20*/  STL [R1+0x3ddc], R24 ;  /* 0x003ddc1801007387 */ /* 0x000fe20000100800 */
[----:B------:R-:W-:-:S03]  /*3f30*/  ISETP.GT.U32.AND P5, PT, R4, R16, PT ;  /* 0x000000100400720c */ /* 0x000fc60003fa4070 */
[----:B------:R-:W-:Y:S04]  /*3f40*/  STL [R1+0x3de0], R12 ;  /* 0x003de00c01007387 */ /* 0x000fe80000100800 */
[----:B------:R0:W-:Y:S01]  /*3f50*/  STL [R1+0x24], R0 ;  /* 0x0000240001007387 */ /* 0x0001e20000100800 */
[----:B------:R-:W-:Y:S01]  /*3f60*/  @!P4 IMAD.IADD R10, R10, 0x1, -R4 ;  /* 0x000000010a0ac824 */ /* 0x000fe200078e0a04 */
[----:B------:R-:W-:Y:S01]  /*3f70*/  ISETP.GE.AND P3, PT, R8, RZ, PT ;  /* 0x000000ff0800720c */ /* 0x000fe20003f66270 */
[----:B------:R-:W-:Y:S02]  /*3f80*/  IMAD.MOV.U32 R9, RZ, RZ, R19 ;  /* 0x000000ffff097224 */ /* 0x000fe400078e0013 */
[----:B0-----:R-:W-:-:S04]  /*3f90*/  IMAD.HI.U32 R0, R2, R7, RZ ;  /* 0x0000000702007227 */ /* 0x001fc800078e00ff */
[----:B------:R-:W-:Y:S01]  /*3fa0*/  IMAD.MOV R0, RZ, RZ, -R0 ;  /* 0x000000ffff007224 */ /* 0x000fe200078e0a00 */
[----:B------:R-:W-:Y:S01]  /*3fb0*/  ISETP.GE.AND P4, PT, R28, RZ, PT ;  /* 0x000000ff1c00720c */ /* 0x000fe20003f86270 */
[----:B------:R-:W-:Y:S01]  /*3fc0*/  IMAD.MOV.U32 R8, RZ, RZ, R10 ;  /* 0x000000ffff087224 */ /* 0x000fe200078e000a */
[----:B------:R-:W4:Y:S01]  /*3fd0*/  LDL.LU R28, [R1+0x430] ;  /* 0x00043000011c7983 */ /* 0x000f220000300800 */
[----:B------:R-:W-:Y:S02]  /*3fe0*/  @!P6 IMAD.IADD R17, R17, 0x1, -R4 ;  /* 0x000000011111e824 */ /* 0x000fe400078e0a04 */
[C---:B------:R-:W-:Y:S02]  /*3ff0*/  IMAD R7, R4.reuse, R0, R7 ;  /* 0x0000000004077224 */ /* 0x040fe400078e0207 */
[----:B------:R-:W-:Y:S01]  /*4000*/  @!P0 IMAD.MOV R9, RZ, RZ, -R9 ;  /* 0x000000ffff098224 */ /* 0x000fe200078e0a09 */
[----:B------:R-:W-:Y:S01]  /*4010*/  ISETP.GT.U32.AND P6, PT, R4, R17, PT ;  /* 0x000000110400720c */ /* 0x000fe20003fc4070 */
[----:B------:R-:W-:-:S02]  /*4020*/  @!P2 IMAD.MOV R8, RZ, RZ, -R8 ;  /* 0x000000ffff08a224 */ /* 0x000fc400078e0a08 */
[--C-:B------:R-:W-:Y:S01]  /*4030*/  @!P1 IMAD.IADD R14, R14, 0x1, -R4.reuse ;  /* 0x000000010e0e9824 */ /* 0x100fe200078e0a04 */
[----:B------:R-:W-:Y:S01]  /*4040*/  ISETP.GE.AND P1, PT, R25, RZ, PT ;  /* 0x000000ff1900720c */ /* 0x000fe20003f26270 */
[--C-:B------:R-:W-:Y:S01]  /*4050*/  @!P5 IMAD.IADD R16, R16, 0x1, -R4.reuse ;  /* 0x000000011010d824 */ /* 0x100fe200078e0a04 */
[----:B------:R-:W-:Y:S01]  /*4060*/  ISETP.GT.U32.AND P5, PT, R4, R7, PT ;  /* 0x000000070400720c */ /* 0x000fe20003fa4070 */
[----:B------:R-:W4:Y:S04]  /*4070*/  LDL.LU R25, [R1+0x434] ;  /* 0x0004340001197983 */ /* 0x000f280000300800 */
[----:B------:R-:W-:Y:S04]  /*4080*/  STL [R1+0x28], R9 ;  /* 0x0000280901007387 */ /* 0x000fe80000100800 */
[----:B------:R0:W-:Y:S01]  /*4090*/  STL [R1+0x30], R8 ;  /* 0x0000300801007387 */ /* 0x0001e20000100800 */
[----:B------:R-:W-:-:S02]  /*40a0*/  @!P6 IMAD.IADD R17, R17, 0x1, -R4 ;  /* 0x000000011111e824 */ /* 0x000fc400078e0a04 */
[----:B0-----:R-:W-:-:S04]  /*40b0*/  IMAD.MOV.U32 R8, RZ, RZ, R5 ;  /* 0x000000ffff087224 */ /* 0x001fc800078e0005 */
[----:B------:R-:W-:Y:S01]  /*40c0*/  @!P4 IMAD.MOV R8, RZ, RZ, -R8 ;  /* 0x000000ffff08c224 */ /* 0x000fe200078e0a08 */
[----:B------:R-:W-:Y:S01]  /*40d0*/  ISETP.GE.AND P6, PT, R26, RZ, PT ;  /* 0x000000ff1a00720c */ /* 0x000fe20003fc6270 */
[----:B------:R-:W-:-:S03]  /*40e0*/  @!P5 IMAD.IADD R7, R7, 0x1, -R4 ;  /* 0x000000010707d824 */ /* 0x000fc600078e0a04 */
[----:B------:R0:W-:Y:S04]  /*40f0*/  STL [R1+0x34], R8 ;  /* 0x0000340801007387 */ /* 0x0001e80000100800 */
[----:B------:R-:W4:Y:S01]  /*4100*/  LDL.LU R26, [R1+0x438] ;  /* 0x00043800011a7983 */ /* 0x000f220000300800 */
[----:B--2---:R-:W-:Y:S02]  /*4110*/  IABS R3, R27 ;  /* 0x0000001b00037213 */ /* 0x004fe40000000000 */
[----:B------:R-:W-:Y:S02]  /*4120*/  ISETP.GE.AND P5, PT, R27, RZ, PT ;  /* 0x000000ff1b00720c */ /* 0x000fe40003fa6270 */
[----:B------:R-:W2:Y:S01]  /*4130*/  LDL.LU R27, [R1+0x43c] ;  /* 0x00043c00011b7983 */ /* 0x000ea20000300800 */
[----:B------:R-:W-:Y:S01]  /*4140*/  ISETP.GT.U32.AND P2, PT, R4, R18, PT ;  /* 0x000000120400720c */ /* 0x000fe20003f44070 */
[----:B------:R-:W-:Y:S01]  /*4150*/  IMAD.HI.U32 R0, R2, R3, RZ ;  /* 0x0000000302007227 */ /* 0x000fe200078e00ff */
[----:B------:R-:W-:Y:S01]  /*4160*/  ISETP.GT.U32.AND P0, PT, R4, R14, PT ;  /* 0x0000000e0400720c */ /* 0x000fe20003f04070 */
[----:B0-----:R-:W4:Y:S02]  /*4170*/  LDL.LU R8, [R1+0x440] ;  /* 0x0004400001087983 */ /* 0x001f240000300800 */
[----:B------:R-:W-:-:S04]  /*4180*/  IMAD.MOV R0, RZ, RZ, -R0 ;  /* 0x000000ffff007224 */ /* 0x000fc800078e0a00 */
[----:B------:R-:W-:-:S04]  /*4190*/  IMAD R3, R4, R0, R3 ;  /* 0x0000000004037224 */ /* 0x000fc800078e0203 */
[--C-:B------:R-:W-:Y:S01]  /*41a0*/  @!P2 IMAD.IADD R18, R18, 0x1, -R4.reuse ;  /* 0x000000011212a824 */ /* 0x100fe200078e0a04 */
[----:B------:R-:W-:Y:S01]  /*41b0*/  ISETP.GT.U32.AND P2, PT, R4, R3, PT ;  /* 0x000000030400720c */ /* 0x000fe20003f44070 */
[----:B------:R-:W-:Y:S01]  /*41c0*/  @!P0 IMAD.IADD R14, R14, 0x1, -R4 ;  /* 0x000000010e0e8824 */ /* 0x000fe200078e0a04 */
[----:B------:R-:W-:Y:S01]  /*41d0*/  ISETP.GE.AND P4, PT, R6, RZ, PT ;  /* 0x000000ff0600720c */ /* 0x000fe20003f86270 */
[----:B------:R-:W-:Y:S01]  /*41e0*/  IMAD.MOV.U32 R6, RZ, RZ, R16 ;  /* 0x000000ffff067224 */ /* 0x000fe200078e0010 */
[----:B------:R-:W-:Y:S01]  /*41f0*/  ISETP.GE.AND P0, PT, R23, RZ, PT ;  /* 0x000000ff1700720c */ /* 0x000fe20003f06270 */
[----:B------:R-:W-:Y:S02]  /*4200*/  IMAD.MOV.U32 R9, RZ, RZ, R14 ;  /* 0x000000ffff097224 */ /* 0x000fe400078e000e */
[----:B------:R-:W-:-:S06]  /*4210*/  @!P3 IMAD.MOV R6, RZ, RZ, -R6 ;  /* 0x000000ffff06b224 */ /* 0x000fcc00078e0a06 */
[----:B------:R-:W-:Y:S01]  /*4220*/  @!P2 IMAD.IADD R3, R3, 0x1, -R4 ;  /* 0x000000010303a824 */ /* 0x000fe200078e0a04 */
[----:B------:R-:W-:Y:S01]  /*4230*/  ISETP.GT.U32.AND P2, PT, R4, R7, PT ;  /* 0x000000070400720c */ /* 0x000fe20003f44070 */
[----:B------:R-:W-:Y:S01]  /*4240*/  @!P1 IMAD.MOV R9, RZ, RZ, -R9 ;  /* 0x000000ffff099224 */ /* 0x000fe200078e0a09 */
[----:B------:R0:W-:Y:S01]  /*4250*/  STL [R1+0x2c], R6 ;  /* 0x00002c0601007387 */ /* 0x0001e20000100800 */
[----:B------:R-:W-:-:S03]  /*4260*/  IMAD.MOV.U32 R11, RZ, RZ, R18 ;  /* 0x000000ffff0b7224 */ /* 0x000fc600078e0012 */
[----:B0-----:R-:W4:Y:S07]  /*4270*/  LDL.LU R6, [R1+0x444] ;  /* 0x0004440001067983 */ /* 0x001f2e0000300800 */
[----:B------:R-:W-:Y:S01]  /*4280*/  @!P2 IMAD.IADD R7, R7, 0x1, -R4 ;  /* 0x000000010707a824 */ /* 0x000fe200078e0a04 */
[----:B------:R-:W4:Y:S04]  /*4290*/  LDL.LU R23, [R1+0x448] ;  /* 0x0004480001177983 */ /* 0x000f280000300800 */
[----:B------:R0:W-:Y:S01]  /*42a0*/  STL [R1+0xd8], R9 ;  /* 0x0000d80901007387 */ /* 0x0001e20000100800 */
[----:B------:R-:W-:-:S02]  /*42b0*/  @!P4 IMAD.MOV R11, RZ, RZ, -R11 ;  /* 0x000000ffff0bc224 */ /* 0x000fc400078e0a0b */
[----:B------:R-:W-:Y:S02]  /*42c0*/  @!P6 IMAD.MOV R7, RZ, RZ, -R7 ;  /* 0x000000ffff07e224 */ /* 0x000fe400078e0a07 */
[----:B0-----:R-:W-:-:S04]  /*42d0*/  IMAD.MOV.U32 R9, RZ, RZ, R17 ;  /* 0x000000ffff097224 */ /* 0x001fc800078e0011 */
[----:B------:R-:W-:Y:S01]  /*42e0*/  @!P0 IMAD.MOV R9, RZ, RZ, -R9 ;  /* 0x000000ffff098224 */ /* 0x000fe200078e0a09 */
[----:B------:R-:W-:Y:S04]  /*42f0*/  STL [R1+0xbc], R11 ;  /* 0x0000bc0b01007387 */ /* 0x000fe80000100800 */
[----:B------:R-:W-:Y:S04]  /*4300*/  STL [R1+0xc0], R9 ;  /* 0x0000c00901007387 */ /* 0x000fe80000100800 */
[----:B------:R0:W-:Y:S01]  /*4310*/  STL [R1+0xc8], R7 ;  /* 0x0000c80701007387 */ /* 0x0001e20000100800 */
[----:B---3--:R-:W-:-:S05]  /*4320*/  IABS R5, R29 ;  /* 0x0000001d00057213 */ /* 0x008fca0000000000 */
[----:B------:R-:W-:-:S04]  /*4330*/  IMAD.HI.U32 R19, R2, R5, RZ ;  /* 0x0000000502137227 */ /* 0x000fc800078e00ff */
[----:B------:R-:W-:-:S04]  /*4340*/  IMAD.MOV R19, RZ, RZ, -R19 ;  /* 0x000000ffff137224 */ /* 0x000fc800078e0a13 */
[----:B------:R-:W-:-:S05]  /*4350*/  IMAD R5, R4, R19, R5 ;  /* 0x0000001304057224 */ /* 0x000fca00078e0205 */
[----:B------:R-:W-:-:S13]  /*4360*/  ISETP.GT.U32.AND P1, PT, R4, R5, PT ;  /* 0x000000050400720c */ /* 0x000fda0003f24070 */
[----:B------:R-:W-:Y:S01]  /*4370*/  @!P1 IMAD.IADD R5, R5, 0x1, -R4 ;  /* 0x0000000105059824 */ /* 0x000fe200078e0a04 */
[----:B--2---:R-:W-:Y:S02]  /*4380*/  ISETP.GE.AND P1, PT, R27, RZ, PT ;  /* 0x000000ff1b00720c */ /* 0x004fe40003f26270 */
[----:B------:R-:W-:Y:S02]  /*4390*/  IABS R18, R27 ;  /* 0x0000001b00127213 */ /* 0x000fe40000000000 */
[----:B------:R-:W2:Y:S01]  /*43a0*/  LDL.LU R27, [R1+0x44c] ;  /* 0x00044c00011b7983 */ /* 0x000ea20000300800 */
[----:B------:R-:W-:Y:S02]  /*43b0*/  ISETP.GT.U32.AND P3, PT, R4, R3, PT ;  /* 0x000000030400720c */ /* 0x000fe40003f64070 */
[----:B----4-:R-:W-:Y:S02]  /*43c0*/  IABS R0, R28 ;  /* 0x0000001c00007213 */ /* 0x010fe40000000000 */
[----:B------:R-:W-:-:S03]  /*43d0*/  IABS R10, R25 ;  /* 0x00000019000a7213 */ /* 0x000fc60000000000 */
[----:B------:R-:W-:Y:S01]  /*43e0*/  IMAD.HI.U32 R16, R2, R0, RZ ;  /* 0x0000000002107227 */ /* 0x000fe200078e00ff */
[----:B------:R-:W-:-:S03]  /*43f0*/  ISETP.GT.U32.AND P6, PT, R4, R5, PT ;  /* 0x000000050400720c */ /* 0x000fc60003fc4070 */
[----:B------:R-:W-:Y:S02]  /*4400*/  IMAD.MOV R16, RZ, RZ, -R16 ;  /* 0x000000ffff107224 */ /* 0x000fe400078e0a10 */
[----:B------:R-:W-:Y:S02]  /*4410*/  @!P3 IMAD.IADD R3, R3, 0x1, -R4 ;  /* 0x000000010303b824 */ /* 0x000fe400078e0a04 */
[----:B------:R-:W-:Y:S01]  /*4420*/  IMAD.HI.U32 R14, R2, R10, RZ ;  /* 0x0000000a020e7227 */ /* 0x000fe200078e00ff */
[----:B------:R-:W-:Y:S02]  /*4430*/  ISETP.GE.AND P4, PT, R29, RZ, PT ;  /* 0x000000ff1d00720c */ /* 0x000fe40003f86270 */
[----:B------:R-:W3:Y:S01]  /*4440*/  LDL.LU R29, [R1+0x450] ;  /* 0x00045000011d7983 */ /* 0x000ee20000300800 */
[----:B------:R-:W-:Y:S01]  /*4450*/  IMAD R0, R4, R16, R0 ;  /* 0x0000001004007224 */ /* 0x000fe200078e0200 */
[----:B------:R-:W-:Y:S01]  /*4460*/  IABS R16, R26 ;  /* 0x0000001a00107213 */ /* 0x000fe20000000000 */
[----:B0-----:R-:W-:-:S02]  /*4470*/  IMAD.MOV.U32 R7, RZ, RZ, R3 ;  /* 0x000000ffff077224 */ /* 0x001fc400078e0003 */
[----:B------:R-:W-:Y:S02]  /*4480*/  IMAD.MOV R14, RZ, RZ, -R14 ;  /* 0x000000ffff0e7224 */ /* 0x000fe400078e0a0e */
[----:B------:R-:W-:Y:S01]  /*4490*/  @!P5 IMAD.MOV R7, RZ, RZ, -R7 ;  /* 0x000000ffff07d224 */ /* 0x000fe200078e0a07 */
[C---:B------:R-:W-:Y:S01]  /*44a0*/  ISETP.GT.U32.AND P5, PT, R4.reuse, R0, PT ;  /* 0x000000000400720c */ /* 0x040fe20003fa4070 */
[----:B------:R-:W-:Y:S01]  /*44b0*/  IMAD R10, R4, R14, R10 ;  /* 0x0000000e040a7224 */ /* 0x000fe200078e020a */
[----:B------:R-:W-:Y:S01]  /*44c0*/  ISETP.GE.AND P2, PT, R25, RZ, PT ;  /* 0x000000ff1900720c */ /* 0x000fe20003f46270 */
[----:B------:R-:W-:Y:S01]  /*44d0*/  IMAD.HI.U32 R3, R2, R16, RZ ;  /* 0x0000001002037227 */ /* 0x000fe200078e00ff */
[----:B------:R-:W4:Y:S03]  /*44e0*/  LDL.LU R25, [R1+0x454] ;  /* 0x0004540001197983 */ /* 0x000f260000300800 */
[----:B------:R-:W-:-:S02]  /*44f0*/  IMAD.MOV R3, RZ, RZ, -R3 ;  /* 0x000000ffff037224 */ /* 0x000fc400078e0a03 */
[----:B------:R-:W-:Y:S01]  /*4500*/  @!P6 IMAD.IADD R5, R5, 0x1, -R4 ;  /* 0x000000010505e824 */ /* 0x000fe200078e0a04 */
[C---:B------:R-:W-:Y:S01]  /*4510*/  ISETP.GT.U32.AND P6, PT, R4.reuse, R10, PT ;  /* 0x0000000a0400720c */ /* 0x040fe20003fc4070 */
[----:B------:R-:W-:Y:S02]  /*4520*/  IMAD R16, R4, R3, R16 ;  /* 0x0000000304107224 */ /* 0x000fe400078e0210 */
[----:B------:R-:W-:-:S03]  /*4530*/  @!P5 IMAD.IADD R0, R0, 0x1, -R4 ;  /* 0x000000010000d824 */ /* 0x000fc600078e0a04 */
[----:B------:R-:W-:Y:S02]  /*4540*/  ISETP.GT.U32.AND P5, PT, R4, R16, PT ;  /* 0x000000100400720c */ /* 0x000fe40003fa4070 */
[----:B------:R-:W-:Y:S01]  /*4550*/  IABS R19, R6 ;  /* 0x0000000600137213 */ /* 0x000fe20000000000 */
[----:B------:R-:W-:Y:S01]  /*4560*/  IMAD.HI.U32 R21, R2, R18, RZ ;  /* 0x0000001202157227 */ /* 0x000fe200078e00ff */
[----:B------:R0:W-:Y:S03]  /*4570*/  STL [R1+0xc4], R7 ;  /* 0x0000c40701007387 */ /* 0x0001e60000100800 */
[----:B------:R-:W-:Y:S01]  /*4580*/  @!P6 IMAD.IADD R10, R10, 0x1, -R4 ;  /* 0x000000010a0ae824 */ /* 0x000fe200078e0a04 */
[----:B------:R-:W-:Y:S01]  /*4590*/  ISETP.GT.U32.AND P6, PT, R4, R0, PT ;  /* 0x000000000400720c */ /* 0x000fe20003fc4070 */
[----:B------:R-:W-:Y:S02]  /*45a0*/  IMAD.MOV R21, RZ, RZ, -R21 ;  /* 0x000000ffff157224 */ /* 0x000fe400078e0a15 */
[----:B0-----:R-:W-:-:S04]  /*45b0*/  IMAD.HI.U32 R7, R2, R19, RZ ;  /* 0x0000001302077227 */ /* 0x001fc800078e00ff */
[----:B------:R-:W-:Y:S02]  /*45c0*/  IMAD.MOV R7, RZ, RZ, -R7 ;  /* 0x000000ffff077224 */ /* 0x000fe400078e0a07 */
[----:B------:R-:W-:Y:S02]  /*45d0*/  IMAD.MOV.U32 R9, RZ, RZ, R5 ;  /* 0x000000ffff097224 */ /* 0x000fe400078e0005 */
[----:B------:R-:W-:Y:S02]  /*45e0*/  @!P5 IMAD.IADD R16, R16, 0x1, -R4 ;  /* 0x000000011010d824 */ /* 0x000fe400078e0a04 */
[C---:B------:R-:W-:Y:S02]  /*45f0*/  IMAD R18, R4.reuse, R21, R18 ;  /* 0x0000001504127224 */ /* 0x040fe400078e0212 */
[C---:B------:R-:W-:Y:S01]  /*4600*/  IMAD R19, R4.reuse, R7, R19 ;  /* 0x0000000704137224 */ /* 0x040fe200078e0213 */
[----:B------:R-:W-:Y:S01]  /*4610*/  ISETP.GT.U32.AND P5, PT, R4, R16, PT ;  /* 0x000000100400720c */ /* 0x000fe20003fa4070 */
[----:B------:R-:W-:Y:S01]  /*4620*/  @!P4 IMAD.MOV R9, RZ, RZ, -R9 ;  /* 0x000000ffff09c224 */ /* 0x000fe200078e0a09 */
[----:B------:R-:W-:Y:S01]  /*4630*/  ISETP.GE.AND P3, PT, R26, RZ, PT ;  /* 0x000000ff1a00720c */ /* 0x000fe20003f66270 */
[----:B------:R-:W-:Y:S01]  /*4640*/  @!P6 IMAD.IADD R0, R0, 0x1, -R4 ;  /* 0x000000010000e824 */ /* 0x000fe200078e0a04 */
[----:B------:R-:W-:Y:S01]  /*4650*/  ISETP.GT.U32.AND P6, PT, R4, R18, PT ;  /* 0x000000120400720c */ /* 0x000fe20003fc4070 */
[----:B------:R-:W4:Y:S01]  /*4660*/  LDL.LU R26, [R1+0x458] ;  /* 0x00045800011a7983 */ /* 0x000f220000300800 */
[----:B------:R-:W-:-:S03]  /*4670*/  ISETP.GE.AND P0, PT, R28, RZ, PT ;  /* 0x000000ff1c00720c */ /* 0x000fc60003f06270 */
[----:B------:R-:W-:Y:S04]  /*4680*/  STL [R1+0x90], R9 ;  /* 0x0000900901007387 */ /* 0x000fe80000100800 */
[----:B------:R-:W4:Y:S01]  /*4690*/  LDL.LU R28, [R1+0x45c] ;  /* 0x00045c00011c7983 */ /* 0x000f220000300800 */
[----:B------:R-:W-:Y:S01]  /*46a0*/  IABS R17, R23 ;  /* 0x0000001700117213 */ /* 0x000fe20000000000 */
[--C-:B------:R-:W-:Y:S01]  /*46b0*/  @!P5 IMAD.IADD R16, R16, 0x1, -R4.reuse ;  /* 0x000000011010d824 */ /* 0x100fe200078e0a04 */
[----:B------:R-:W-:Y:S01]  /*46c0*/  ISETP.GT.U32.AND P4, PT, R4, R10, PT ;  /* 0x0000000a0400720c */ /* 0x000fe20003f84070 */
[----:B------:R-:W-:Y:S01]  /*46d0*/  @!P6 IMAD.IADD R18, R18, 0x1, -R4 ;  /* 0x000000011212e824 */ /* 0x000fe200078e0a04 */
[----:B------:R-:W-:Y:S01]  /*46e0*/  IABS R22, R8 ;  /* 0x0000000800167213 */ /* 0x000fe20000000000 */
[----:B------:R-:W-:Y:S01]  /*46f0*/  IMAD.HI.U32 R3, R2, R17, RZ ;  /* 0x0000001102037227 */ /* 0x000fe200078e00ff */
[----:B------:R-:W-:-:S03]  /*4700*/  ISETP.GE.AND P6, PT, R8, RZ, PT ;  /* 0x000000ff0800720c */ /* 0x000fc60003fc6270 */
[----:B------:R-:W-:Y:S02]  /*4710*/  IMAD.MOV.U32 R8, RZ, RZ, R16 ;  /* 0x000000ffff087224 */ /* 0x000fe400078e0010 */
[----:B------:R-:W-:Y:S02]  /*4720*/  IMAD.MOV R3, RZ, RZ, -R3 ;  /* 0x000000ffff037224 */ /* 0x000fe400078e0a03 */
[----:B------:R-:W-:Y:S02]  /*4730*/  @!P3 IMAD.MOV R8, RZ, RZ, -R8 ;  /* 0x000000ffff08b224 */ /* 0x000fe400078e0a08 */
[----:B------:R-:W-:Y:S02]  /*4740*/  IMAD R17, R4, R3, R17 ;  /* 0x0000000304117224 */ /* 0x000fe400078e0211 */
[----:B------:R-:W-:Y:S02]  /*4750*/  IMAD.MOV.U32 R3, RZ, RZ, R0 ;  /* 0x000000ffff037224 */ /* 0x000fe400078e0000 */
[----:B------:R-:W-:-:S02]  /*4760*/  @!P4 IMAD.IADD R10, R10, 0x1, -R4 ;  /* 0x000000010a0ac824 */ /* 0x000fc400078e0a04 */
[----:B------:R-:W-:Y:S02]  /*4770*/  @!P0 IMAD.MOV R3, RZ, RZ, -R3 ;  /* 0x000000ffff038224 */ /* 0x000fe400078e0a03 */
[----:B------:R-:W-:-:S03]  /*4780*/  @!P2 IMAD.MOV R10, RZ, RZ, -R10 ;  /* 0x000000ffff0aa224 */ /* 0x000fc600078e0a0a */
[----:B------:R0:W-:Y:S04]  /*4790*/  STL [R1+0x98], R3 ;  /* 0x0000980301007387 */ /* 0x0001e80000100800 */
[----:B------:R-:W-:Y:S04]  /*47a0*/  STL [R1+0x3de4], R10 ;  /* 0x003de40a01007387 */ /* 0x000fe80000100800 */
[----:B------:R1:W-:Y:S01]  /*47b0*/  STL [R1+0x70], R8 ;  /* 0x0000700801007387 */ /* 0x0003e20000100800 */
[----:B--2---:R-:W-:-:S05]  /*47c0*/  IABS R7, R27 ;  /* 0x0000001b00077213 */ /* 0x004fca0000000000 */
[----:B------:R-:W-:-:S04]  /*47d0*/  IMAD.MOV.U32 R5, RZ, RZ, R7 ;  /* 0x000000ffff057224 */ /* 0x000fc800078e0007 */
[----:B------:R-:W-:-:S04]  /*47e0*/  IMAD.HI.U32 R21, R2, R5, RZ ;  /* 0x0000000502157227 */ /* 0x000fc800078e00ff */
[----:B------:R-:W-:-:S04]  /*47f0*/  IMAD.MOV R21, RZ, RZ, -R21 ;  /* 0x000000ffff157224 */ /* 0x000fc800078e0a15 */
[----:B------:R-:W-:-:S05]  /*4800*/  IMAD R5, R4, R21, R5 ;  /* 0x0000001504057224 */ /* 0x000fca00078e0205 */
[----:B------:R-:W-:-:S13]  /*4810*/  ISETP.GT.U32.AND P3, PT, R4, R5, PT ;  /* 0x000000050400720c */ /* 0x000fda0003f64070 */
[----:B------:R-:W-:Y:S01]  /*4820*/  @!P3 IMAD.IADD R5, R5, 0x1, -R4 ;  /* 0x000000010505b824 */ /* 0x000fe200078e0a04 */
[----:B------:R-:W-:Y:S02]  /*4830*/  ISETP.GE.AND P3, PT, R27, RZ, PT ;  /* 0x000000ff1b00720c */ /* 0x000fe40003f66270 */
[----:B------:R-:W2:Y:S01]  /*4840*/  LDL.LU R27, [R1+0x460] ;  /* 0x00046000011b7983 */ /* 0x000ea20000300800 */
[----:B------:R-:W-:-:S04]  /*4850*/  IMAD.HI.U32 R14, R2, R22, RZ ;  /* 0x00000016020e7227 */ /* 0x000fc800078e00ff */
[----:B------:R-:W-:Y:S01]  /*4860*/  IMAD.MOV R14, RZ, RZ, -R14 ;  /* 0x000000ffff0e7224 */ /* 0x000fe200078e0a0e */
[----:B------:R-:W-:-:S03]  /*4870*/  ISETP.GT.U32.AND P5, PT, R4, R17, PT ;  /* 0x000000110400720c */ /* 0x000fc60003fa4070 */
[C---:B------:R-:W-:Y:S01]  /*4880*/  IMAD R22, R4.reuse, R14, R22 ;  /* 0x0000000e04167224 */ /* 0x040fe200078e0216 */
[----:B------:R-:W-:-:S04]  /*4890*/  ISETP.GT.U32.AND P4, PT, R4, R19, PT ;  /* 0x000000130400720c */ /* 0x000fc80003f84070 */
[----:B------:R-:W-:Y:S02]  /*48a0*/  ISETP.GT.U32.AND P0, PT, R4, R22, PT ;  /* 0x000000160400720c */ /* 0x000fe40003f04070 */
[----:B---3--:R-:W-:-:S03]  /*48b0*/  IABS R7, R29 ;  /* 0x0000001d00077213 */ /* 0x008fc60000000000 */
[----:B------:R-:W-:Y:S01]  /*48c0*/  @!P5 IMAD.IADD R17, R17, 0x1, -R4 ;  /* 0x000000011111d824 */ /* 0x000fe200078e0a04 */
[----:B----4-:R-:W-:Y:S01]  /*48d0*/  IABS R14, R25 ;  /* 0x00000019000e7213 */ /* 0x010fe20000000000 */
[----:B0-----:R-:W-:-:S04]  /*48e0*/  IMAD.HI.U32 R3, R2, R7, RZ ;  /* 0x0000000702037227 */ /* 0x001fc800078e00ff */
[--C-:B------:R-:W-:Y:S02]  /*48f0*/  @!P4 IMAD.IADD R19, R19, 0x1, -R4.reuse ;  /* 0x000000011313c824 */ /* 0x100fe400078e0a04 */
[----:B------:R-:W-:Y:S01]  /*4900*/  @!P0 IMAD.IADD R22, R22, 0x1, -R4 ;  /* 0x0000000116168824 */ /* 0x000fe200078e0a04 */
[C---:B------:R-:W-:Y:S02]  /*4910*/  ISETP.GT.U32.AND P0, PT, R4.reuse, R18, PT ;  /* 0x000000120400720c */ /* 0x040fe40003f04070 */
[----:B------:R-:W-:Y:S01]  /*4920*/  ISETP.GT.U32.AND P5, PT, R4, R17, PT ;  /* 0x000000110400720c */ /* 0x000fe20003fa4070 */
[----:B------:R-:W-:Y:S01]  /*4930*/  IMAD.HI.U32 R0, R2, R14, RZ ;  /* 0x0000000e02007227 */ /* 0x000fe200078e00ff */
[----:B------:R-:W-:-:S03]  /*4940*/  ISETP.GT.U32.AND P2, PT, R4, R19, PT ;  /* 0x000000130400720c */ /* 0x000fc60003f44070 */
[----:B------:R-:W-:Y:S01]  /*4950*/  IMAD.MOV R3, RZ, RZ, -R3 ;  /* 0x000000ffff037224 */ /* 0x000fe200078e0a03 */
[C---:B------:R-:W-:Y:S01]  /*4960*/  ISETP.GT.U32.AND P4, PT, R4.reuse, R22, PT ;  /* 0x000000160400720c */ /* 0x040fe20003f84070 */
[----:B------:R-:W-:Y:S02]  /*4970*/  IMAD.MOV R0, RZ, RZ, -R0 ;  /* 0x000000ffff007224 */ /* 0x000fe400078e0a00 */
[C---:B------:R-:W-:Y:S02]  /*4980*/  IMAD R7, R4.reuse, R3, R7 ;  /* 0x0000000304077224 */ /* 0x040fe400078e0207 */
[----:B------:R-:W-:Y:S02]  /*4990*/  IMAD R14, R4, R0, R14 ;  /* 0x00000000040e7224 */ /* 0x000fe400078e020e */
[--C-:B------:R-:W-:Y:S01]  /*49a0*/  @!P0 IMAD.IADD R18, R18, 0x1, -R4.reuse ;  /* 0x0000000112128824 */ /* 0x100fe200078e0a04 */
[C---:B------:R-:W-:Y:S01]  /*49b0*/  ISETP.GT.U32.AND P0, PT, R4.reuse, R7, PT ;  /* 0x000000070400720c */ /* 0x040fe20003f04070 */
[--C-:B------:R-:W-:Y:S01]  /*49c0*/  @!P5 IMAD.IADD R17, R17, 0x1, -R4.reuse ;  /* 0x000000011111d824 */ /* 0x100fe200078e0a04 */
[----:B------:R-:W-:Y:S01]  /*49d0*/  ISETP.GE.AND P5, PT, R23, RZ, PT ;  /* 0x000000ff1700720c */ /* 0x000fe20003fa6270 */
[--C-:B------:R-:W-:Y:S01]  /*49e0*/  @!P2 IMAD.IADD R19, R19, 0x1, -R4.reuse ;  /* 0x000000011313a824 */ /* 0x100fe200078e0a04 */
[----:B------:R-:W3:Y:S01]  /*49f0*/  LDL.LU R23, [R1+0x464] ;  /* 0x0004640001177983 */ /* 0x000ee20000300800 */
[----:B------:R-:W-:Y:S01]  /*4a00*/  ISETP.GT.U32.AND P2, PT, R4, R14, PT ;  /* 0x0000000e0400720c */ /* 0x000fe20003f44070 */
[----:B------:R-:W-:Y:S01]  /*4a10*/  @!P4 IMAD.IADD R22, R22, 0x1, -R4 ;  /* 0x000000011616c824 */ /* 0x000fe200078e0a04 */
[----:B------:R-:W-:-:S03]  /*4a20*/  ISETP.GE.AND P4, PT, R6, RZ, PT ;  /* 0x000000ff0600720c */ /* 0x000fc60003f86270 */
[----:B------:R-:W-:-:S03]  /*4a30*/  IMAD.MOV.U32 R6, RZ, RZ, R22 ;  /* 0x000000ffff067224 */ /* 0x000fc600078e0016 */
[----:B------:R-:W-:Y:S02]  /*4a40*/  @!P0 IMAD.IADD R7, R7, 0x1, -R4 ;  /* 0x0000000107078824 */ /* 0x000fe400078e0a04 */
[----:B------:R-:W-:Y:S02]  /*4a50*/  @!P1 IMAD.MOV R18, RZ, RZ, -R18 ;  /* 0x000000ffff129224 */ /* 0x000fe400078e0a12 */
[----:B------:R-:W-:Y:S02]  /*4a60*/  @!P6 IMAD.MOV R6, RZ, RZ, -R6 ;  /* 0x000000ffff06e224 */ /* 0x000fe400078e0a06 */
[----:B------:R-:W-:Y:S01]  /*4a70*/  @!P2 IMAD.IADD R14, R14, 0x1, -R4 ;  /* 0x000000010e0ea824 */ /* 0x000fe200078e0a04 */
[C---:B------:R-:W-:Y:S01]  /*4a80*/  ISETP.GT.U32.AND P2, PT, R4.reuse, R7, PT ;  /* 0x000000070400720c */ /* 0x040fe20003f44070 */
[----:B------:R-:W-:Y:S01]  /*4a90*/  STL [R1+0x3de8], R18 ;  /* 0x003de81201007387 */ /* 0x000fe20000100800 */
[----:B------:R-:W-:Y:S01]  /*4aa0*/  IABS R0, R26 ;  /* 0x0000001a00007213 */ /* 0x000fe20000000000 */
[----:B-1----:R-:W-:Y:S01]  /*4ab0*/  IMAD.MOV.U32 R8, RZ, RZ, R19 ;  /* 0x000000ffff087224 */ /* 0x002fe200078e0013 */
[----:B------:R-:W-:Y:S01]  /*4ac0*/  IABS R3, R28 ;  /* 0x0000001c00037213 */ /* 0x000fe20000000000 */
[----:B------:R0:W-:Y:S01]  /*4ad0*/  STL [R1+0x1c], R6 ;  /* 0x00001c0601007387 */ /* 0x0001e20000100800 */
[----:B------:R-:W-:Y:S01]  /*4ae0*/  ISETP.GT.U32.AND P1, PT, R4, R5, PT ;  /* 0x000000050400720c */ /* 0x000fe20003f24070 */
[----:B------:R-:W-:-:S04]  /*4af0*/  IMAD.HI.U32 R21, R2, R0, RZ ;  /* 0x0000000002157227 */ /* 0x000fc800078e00ff */
[----:B------:R-:W-:Y:S02]  /*4b00*/  @!P4 IMAD.MOV R8, RZ, RZ, -R8 ;  /* 0x000000ffff08c224 */ /* 0x000fe400078e0a08 */
[----:B0-----:R-:W-:Y:S02]  /*4b10*/  IMAD.MOV.U32 R6, RZ, RZ, R17 ;  /* 0x000000ffff067224 */ /* 0x001fe400078e0011 */
[----:B------:R-:W-:Y:S01]  /*4b20*/  IMAD.HI.U32 R16, R2, R3, RZ ;  /* 0x0000000302107227 */ /* 0x000fe200078e00ff */
[----:B------:R-:W-:Y:S03]  /*4b30*/  STL [R1+0x20], R8 ;  /* 0x0000200801007387 */ /* 0x000fe60000100800 */
[----:B------:R-:W-:Y:S01]  /*4b40*/  @!P5 IMAD.MOV R6, RZ, RZ, -R6 ;  /* 0x000000ffff06d224 */ /* 0x000fe200078e0a06 */
[----:B------:R-:W-:Y:S01]  /*4b50*/  ISETP.GE.AND P5, PT, R25, RZ, PT ;  /* 0x000000ff1900720c */ /* 0x000fe20003fa6270 */
[----:B------:R-:W-:Y:S01]  /*4b60*/  IMAD.MOV R21, RZ, RZ, -R21 ;  /* 0x000000ffff157224 */ /* 0x000fe200078e0a15 */
[----:B------:R-:W4:Y:S01]  /*4b70*/  LDL.LU R25, [R1+0x468] ;  /* 0x0004680001197983 */ /* 0x000f220000300800 */
[----:B------:R-:W-:-:S02]  /*4b80*/  IMAD.MOV R16, RZ, RZ, -R16 ;  /* 0x000000ffff107224 */ /* 0x000fc400078e0a10 */
[----:B------:R-:W-:Y:S01]  /*4b90*/  @!P2 IMAD.IADD R7, R7, 0x1, -R4 ;  /* 0x000000010707a824 */ /* 0x000fe200078e0a04 */
[----:B------:R0:W-:Y:S01]  /*4ba0*/  STL [R1+0x58], R6 ;  /* 0x0000580601007387 */ /* 0x0001e20000100800 */
[----:B------:R-:W-:Y:S01]  /*4bb0*/  ISETP.GE.AND P2, PT, R26, RZ, PT ;  /* 0x000000ff1a00720c */ /* 0x000fe20003f46270 */
[C---:B------:R-:W-:Y:S02]  /*4bc0*/  IMAD R0, R4.reuse, R21, R0 ;  /* 0x0000001504007224 */ /* 0x040fe400078e0200 */
[----:B------:R-:W4:Y:S01]  /*4bd0*/  LDL.LU R26, [R1+0x46c] ;  /* 0x00046c00011a7983 */ /* 0x000f220000300800 */
[C---:B------:R-:W-:Y:S01]  /*4be0*/  IMAD R3, R4.reuse, R16, R3 ;  /* 0x0000001004037224 */ /* 0x040fe200078e0203 */
[C---:B------:R-:W-:Y:S01]  /*4bf0*/  ISETP.GT.U32.AND P6, PT, R4.reuse, R14, PT ;  /* 0x0000000e0400720c */ /* 0x040fe20003fc4070 */
[----:B------:R-:W-:Y:S01]  /*4c00*/  @!P1 IMAD.IADD R5, R5, 0x1, -R4 ;  /* 0x0000000105059824 */ /* 0x000fe200078e0a04 */
[C---:B------:R-:W-:Y:S02]  /*4c10*/  ISETP.GT.U32.AND P4, PT, R4.reuse, R0, PT ;  /* 0x000000000400720c */ /* 0x040fe40003f84070 */
[----:B------:R-:W-:Y:S01]  /*4c20*/  ISETP.GT.U32.AND P1, PT, R4, R3, PT ;  /* 0x000000030400720c */ /* 0x000fe20003f24070 */
[----:B0-----:R-:W-:Y:S01]  /*4c30*/  IMAD.MOV.U32 R6, RZ, RZ, R5 ;  /* 0x000000ffff067224 */ /* 0x001fe200078e0005 */
[----:B------:R-:W-:-:S03]  /*4c40*/  ISETP.GE.AND P0, PT, R29, RZ, PT ;  /* 0x000000ff1d00720c */ /* 0x000fc60003f06270 */
[----:B------:R-:W-:Y:S02]  /*4c50*/  @!P3 IMAD.MOV R6, RZ, RZ, -R6 ;  /* 0x000000ffff06b224 */ /* 0x000fe400078e0a06 */
[----:B------:R-:W-:Y:S02]  /*4c60*/  IMAD.MOV.U32 R8, RZ, RZ, R7 ;  /* 0x000000ffff087224 */ /* 0x000fe400078e0007 */
[--C-:B------:R-:W-:Y:S02]  /*4c70*/  @!P6 IMAD.IADD R14, R14, 0x1, -R4.reuse ;  /* 0x000000010e0ee824 */ /* 0x100fe400078e0a04 */
[--C-:B------:R-:W-:Y:S02]  /*4c80*/  @!P4 IMAD.IADD R0, R0, 0x1, -R4.reuse ;  /* 0x000000010000c824 */ /* 0x100fe400078e0a04 */
[----:B------:R-:W-:-:S03]  /*4c90*/  @!P1 IMAD.IADD R3, R3, 0x1, -R4 ;  /* 0x0000000103039824 */ /* 0x000fc600078e0a04 */
[C---:B------:R-:W-:Y:S01]  /*4ca0*/  ISETP.GT.U32.AND P1, PT, R4.reuse, R0, PT ;  /* 0x000000000400720c */ /* 0x040fe20003f24070 */
[----:B------:R-:W-:Y:S01]  /*4cb0*/  @!P0 IMAD.MOV R8, RZ, RZ, -R8 ;  /* 0x000000ffff088224 */ /* 0x000fe200078e0a08 */
[----:B------:R-:W-:Y:S02]  /*4cc0*/  ISETP.GT.U32.AND P3, PT, R4, R3, PT ;  /* 0x000000030400720c */ /* 0x000fe40003f64070 */
[----:B------:R-:W-:-:S09]  /*4cd0*/  ISETP.GE.AND P6, PT, R28, RZ, PT ;  /* 0x000000ff1c00720c */ /* 0x000fd20003fc6270 */
[--C-:B------:R-:W-:Y:S02]  /*4ce0*/  @!P1 IMAD.IADD R0, R0, 0x1, -R4.reuse ;  /* 0x0000000100009824 */ /* 0x100fe400078e0a04 */
[----:B------:R-:W-:Y:S01]  /*4cf0*/  @!P3 IMAD.IADD R3, R3, 0x1, -R4 ;  /* 0x000000010303b824 */ /* 0x000fe200078e0a04 */
[----:B--2---:R-:W-:Y:S02]  /*4d00*/  IABS R16, R27 ;  /* 0x0000001b00107213 */ /* 0x004fe40000000000 */
[----:B------:R-:W-:Y:S02]  /*4d10*/  ISETP.GE.AND P4, PT, R27, RZ, PT ;  /* 0x000000ff1b00720c */ /* 0x000fe40003f86270 */
[----:B------:R-:W2:Y:S04]  /*4d20*/  LDL.LU R27, [R1+0x470] ;  /* 0x00047000011b7983 */ /* 0x000ea80000300800 */
[----:B------:R0:W-:Y:S01]  /*4d30*/  STL [R1+0x60], R6 ;  /* 0x0000600601007387 */ /* 0x0001e20000100800 */
[----:B------:R-:W-:-:S04]  /*4d40*/  IMAD.HI.U32 R17, R2, R16, RZ ;  /* 0x0000001002117227 */ /* 0x000fc800078e00ff */
[----:B0-----:R-:W-:Y:S01]  /*4d50*/  IMAD.MOV.U32 R6, RZ, RZ, R14 ;  /* 0x000000ffff067224 */ /* 0x001fe200078e000e */
[----:B------:R-:W-:Y:S03]  /*4d60*/  STL [R1+0x5c], R8 ;  /* 0x00005c0801007387 */ /* 0x000fe60000100800 */
[----:B------:R-:W-:Y:S01]  /*4d70*/  @!P5 IMAD.MOV R6, RZ, RZ, -R6 ;  /* 0x000000ffff06d224 */ /* 0x000fe200078e0a06 */
[----:B------:R-:W2:Y:S01]  /*4d80*/  LDL.LU R11, [R1+0x474] ;  /* 0x00047400010b7983 */ /* 0x000ea20000300800 */
[----:B------:R-:W-:-:S03]  /*4d90*/  IMAD.MOV R7, RZ, RZ, -R17 ;  /* 0x000000ffff077224 */ /* 0x000fc600078e0a11 */
[----:B------:R0:W-:Y:S04]  /*4da0*/  STL [R1+0x3c], R6 ;  /* 0x00003c0601007387 */ /* 0x0001e80000100800 */
[----:B------:R-:W2:Y:S01]  /*4db0*/  LDL.LU R9, [R1+0x478] ;  /* 0x0004780001097983 */ /* 0x000ea20000300800 */
[----:B------:R-:W-:Y:S02]  /*4dc0*/  IMAD R16, R4, R7, R16 ;  /* 0x0000000704107224 */ /* 0x000fe400078e0210 */
[----:B------:R-:W-:Y:S01]  /*4dd0*/  IMAD.MOV.U32 R7, RZ, RZ, R0 ;  /* 0x000000ffff077224 */ /* 0x000fe200078e0000 */
[----:B------:R-:W2:Y:S01]  /*4de0*/  LDL.LU R18, [R1+0x47c] ;  /* 0x00047c0001127983 */ /* 0x000ea20000300800 */
[----:B0-----:R-:W-:Y:S02]  /*4df0*/  IMAD.MOV.U32 R6, RZ, RZ, R3 ;  /* 0x000000ffff067224 */ /* 0x001fe400078e0003 */
[----:B------:R-:W-:Y:S01]  /*4e00*/  @!P2 IMAD.MOV R7, RZ, RZ, -R7 ;  /* 0x000000ffff07a224 */ /* 0x000fe200078e0a07 */
[----:B------:R-:W2:Y:S01]  /*4e10*/  LDL.LU R8, [R1+0x480] ;  /* 0x0004800001087983 */ /* 0x000ea20000300800 */
[----:B------:R-:W-:-:S03]  /*4e20*/  @!P6 IMAD.MOV R6, RZ, RZ, -R6 ;  /* 0x000000ffff06e224 */ /* 0x000fc600078e0a06 */
[----:B------:R-:W-:Y:S04]  /*4e30*/  STL [R1+0x44], R7 ;  /* 0x0000440701007387 */ /* 0x000fe80000100800 */
[----:B------:R0:W-:Y:S04]  /*4e40*/  STL [R1+0x4c], R6 ;  /* 0x00004c0601007387 */ /* 0x0001e80000100800 */
[----:B------:R-:W2:Y:S04]  /*4e50*/  LDL.LU R10, [R1+0x484] ;  /* 0x00048400010a7983 */ /* 0x000ea80000300800 */
[----:B------:R-:W2:Y:S04]  /*4e60*/  LDL.LU R12, [R1+0x488] ;  /* 0x00048800010c7983 */ /* 0x000ea80000300800 */
[----:B------:R-:W2:Y:S04]  /*4e70*/  LDL.LU R24, [R1+0x48c] ;  /* 0x00048c0001187983 */ /* 0x000ea80000300800 */
[----:B------:R-:W2:Y:S04]  /*4e80*/  LDL.LU R20, [R1+0x490] ;  /* 0x0004900001147983 */ /* 0x000ea80000300800 */
[----:B0-----:R-:W2:Y:S01]  /*4e90*/  LDL R6, [R1+0x1714] ;  /* 0x0017140001067983 */ /* 0x001ea20000100800 */
[----:B---3--:R-:W-:-:S05]  /*4ea0*/  IABS R21, R23 ;  /* 0x0000001700157213 */ /* 0x008fca0000000000 */
[----:B------:R-:W-:-:S04]  /*4eb0*/  IMAD.HI.U32 R5, R2, R21, RZ ;  /* 0x0000001502057227 */ /* 0x000fc800078e00ff */
[----:B------:R-:W-:-:S04]  /*4ec0*/  IMAD.MOV R5, RZ, RZ, -R5 ;  /* 0x000000ffff057224 */ /* 0x000fc800078e0a05 */
[----:B------:R-:W-:-:S05]  /*4ed0*/  IMAD R21, R4, R5, R21 ;  /* 0x0000000504157224 */ /* 0x000fca00078e0215 */
[----:B------:R-:W-:Y:S02]  /*4ee0*/  ISETP.GT.U32.AND P2, PT, R4, R21, PT ;  /* 0x000000150400720c */ /* 0x000fe40003f44070 */
[----:B----4-:R-:W-:Y:S02]  /*4ef0*/  IABS R5, R25 ;  /* 0x0000001900057213 */ /* 0x010fe40000000000 */
[----:B------:R-:W-:Y:S02]  /*4f00*/  ISETP.GE.AND P3, PT, R26, RZ, PT ;  /* 0x000000ff1a00720c */ /* 0x000fe40003f66270 */
[----:B------:R-:W-:-:S07]  /*4f10*/  IABS R26, R26 ;  /* 0x0000001a001a7213 */ /* 0x000fce0000000000 */
[----:B------:R-:W-:Y:S02]  /*4f20*/  @!P2 IMAD.IADD R21, R21, 0x1, -R4 ;  /* 0x000000011515a824 */ /* 0x000fe400078e0a04 */
[----:B------:R-:W-:Y:S02]  /*4f30*/  IMAD.MOV.U32 R0, RZ, RZ, R5 ;  /* 0x000000ffff007224 */ /* 0x000fe400078e0005 */
[----:B------:R-:W-:Y:S01]  /*4f40*/  IMAD.HI.U32 R5, R2, R26, RZ ;  /* 0x0000001a02057227 */ /* 0x000fe200078e00ff */
[C---:B------:R-:W-:Y:S02]  /*4f50*/  ISETP.GT.U32.AND P2, PT, R4.reuse, R21, PT ;  /* 0x000000150400720c */ /* 0x040fe40003f44070 */
[----:B------:R-:W-:Y:S01]  /*4f60*/  ISETP.GT.U32.AND P1, PT, R4, R16, PT ;  /* 0x000000100400720c */ /* 0x000fe20003f24070 */
[----:B------:R-:W-:-:S04]  /*4f70*/  IMAD.MOV R5, RZ, RZ, -R5 ;  /* 0x000000ffff057224 */ /* 0x000fc800078e0a05 */
[----:B------:R-:W-:-:S06]  /*4f80*/  IMAD R26, R4, R5, R26 ;  /* 0x00000005041a7224 */ /* 0x000fcc00078e021a */
[--C-:B------:R-:W-:Y:S01]  /*4f90*/  @!P2 IMAD.IADD R21, R21, 0x1, -R4.reuse ;  /* 0x000000011515a824 */ /* 0x100fe200078e0a04 */
[----:B------:R-:W-:Y:S01]  /*4fa0*/  ISETP.GT.U32.AND P2, PT, R4, R26, PT ;  /* 0x0000001a0400720c */ /* 0x000fe20003f44070 */
[----:B------:R-:W-:Y:S02]  /*4fb0*/  @!P1 IMAD.IADD R16, R16, 0x1, -R4 ;  /* 0x0000000110109824 */ /* 0x000fe400078e0a04 */
[----:B------:R-:W-:-:S03]  /*4fc0*/  IMAD.HI.U32 R3, R2, R0, RZ ;  /* 0x0000000002037227 */ /* 0x000fc600078e00ff */
[----:B------:R-:W-:Y:S01]  /*4fd0*/  ISETP.GT.U32.AND P1, PT, R4, R16, PT ;  /* 0x000000100400720c */ /* 0x000fe20003f24070 */
[----:B------:R-:W-:-:S06]  /*4fe0*/  IMAD.MOV R3, RZ, RZ, -R3 ;  /* 0x000000ffff037224 */ /* 0x000fcc00078e0a03 */
[----:B------:R-:W-:Y:S02]  /*4ff0*/  @!P2 IMAD.IADD R26, R26, 0x1, -R4 ;  /* 0x000000011a1aa824 */ /* 0x000fe400078e0a04 */
[----:B------:R-:W-:-:S03]  /*5000*/  IMAD R0, R4, R3, R0 ;  /* 0x0000000304007224 */ /* 0x000fc600078e0200 */
[----:B------:R-:W-:Y:S01]  /*5010*/  ISETP.GT.U32.AND P2, PT, R4, R26, PT ;  /* 0x0000001a0400720c */ /* 0x000fe20003f44070 */
[----:B------:R-:W-:Y:S01]  /*5020*/  @!P1 IMAD.IADD R16, R16, 0x1, -R4 ;  /* 0x0000000110109824 */ /* 0x000fe200078e0a04 */
[----:B------:R-:W-:Y:S02]  /*5030*/  ISETP.GE.AND P0, PT, R23, RZ, PT ;  /* 0x000000ff1700720c */ /* 0x000fe40003f06270 */
[----:B------:R-:W-:Y:S01]  /*5040*/  ISETP.GT.U32.AND P1, PT, R4, R0, PT ;  /* 0x000000000400720c */ /* 0x000fe20003f24070 */
[----:B------:R-:W-:Y:S01]  /*5050*/  IMAD.MOV.U32 R22, RZ, RZ, R16 ;  /* 0x000000ffff167224 */ /* 0x000fe200078e0010 */
[----:B------:R-:W-:-:S03]  /*5060*/  ISETP.GE.AND P5, PT, R25, RZ, PT ;  /* 0x000000ff1900720c */ /* 0x000fc60003fa6270 */
[----:B------:R-:W-:-:S04]  /*5070*/  @!P4 IMAD.MOV R22, RZ, RZ, -R22 ;  /* 0x000000ffff16c224 */ /* 0x000fc800078e0a16 */
[--C-:B------:R-:W-:Y:S01]  /*5080*/  @!P2 IMAD.IADD R26, R26, 0x1, -R4.reuse ;  /* 0x000000011a1aa824 */ /* 0x100fe200078e0a04 */
[----:B------:R0:W-:Y:S03]  /*5090*/  STL [R1+0x18], R22 ;  /* 0x0000181601007387 */ /* 0x0001e60000100800 */
[----:B------:R-:W-:Y:S02]  /*50a0*/  @!P1 IMAD.IADD R0, R0, 0x1, -R4 ;  /* 0x0000000100009824 */ /* 0x000fe400078e0a04 */
[----:B------:R-:W-:-:S03]  /*50b0*/  @!P0 IMAD.MOV R21, RZ, RZ, -R21 ;  /* 0x000000ffff158224 */ /* 0x000fc600078e0a15 */
[----:B------:R-:W-:-:S13]  /*50c0*/  ISETP.GT.U32.AND P4, PT, R4, R0, PT ;  /* 0x000000000400720c */ /* 0x000fda0003f84070 */
[----:B------:R-:W-:-:S04]  /*50d0*/  @!P4 IMAD.IADD R0, R0, 0x1, -R4 ;  /* 0x000000010000c824 */ /* 0x000fc800078e0a04 */
[----:B------:R-:W-:Y:S01]  /*50e0*/  @!P5 IMAD.MOV R0, RZ, RZ, -R0 ;  /* 0x000000ffff00d224 */ /* 0x000fe200078e0a00 */
[----:B------:R-:W-:Y:S01]  /*50f0*/  STL [R1+0x3dec], R21 ;  /* 0x003dec1501007387 */ /* 0x000fe20000100800 */
[----:B--2---:R-:W-:-:S05]  /*5100*/  IABS R7, R27 ;  /* 0x0000001b00077213 */ /* 0x004fca0000000000 */
[----:B------:R-:W-:Y:S01]  /*5110*/  IMAD.HI.U32 R3, R2, R7, RZ ;  /* 0x0000000702037227 */ /* 0x000fe200078e00ff */
[----:B------:R-:W-:Y:S02]  /*5120*/  IABS R14, R11 ;  /* 0x0000000b000e7213 */ /* 0x000fe40000000000 */
[----:B------:R-:W-:-:S03]  /*5130*/  IABS R19, R9 ;  /* 0x0000000900137213 */ /* 0x000fc60000000000 */
[----:B------:R-:W-:-:S04]  /*5140*/  IMAD.HI.U32 R5, R2, R14, RZ ;  /* 0x0000000e02057227 */ /* 0x000fc800078e00ff */
[----:B------:R-:W-:Y:S01]  /*5150*/  IMAD.HI.U32 R17, R2, R19, RZ ;  /* 0x0000001302117227 */ /* 0x000fe200078e00ff */
[----:B------:R-:W-:-:S03]  /*5160*/  IABS R23, R18 ;  /* 0x0000001200177213 */ /* 0x000fc60000000000 */
[----:B------:R-:W-:Y:S02]  /*5170*/  IMAD.MOV R5, RZ, RZ, -R5 ;  /* 0x000000ffff057224 */ /* 0x000fe400078e0a05 */
[----:B------:R-:W-:Y:S02]  /*5180*/  IMAD.MOV R17, RZ, RZ, -R17 ;  /* 0x000000ffff117224 */ /* 0x000fe400078e0a11 */
[C---:B------:R-:W-:Y:S02]  /*5190*/  IMAD R14, R4.reuse, R5, R14 ;  /* 0x00000005040e7224 */ /* 0x040fe400078e020e */
[----:B------:R-:W-:Y:S02]  /*51a0*/  IMAD R19, R4, R17, R19 ;  /* 0x0000001104137224 */ /* 0x000fe400078e0213 */
[----:B------:R-:W-:-:S04]  /*51b0*/  IMAD.HI.U32 R5, R2, R23, RZ ;  /* 0x0000001702057227 */ /* 0x000fc800078e00ff */
[----:B------:R-:W-:Y:S01]  /*51c0*/  IMAD.MOV R3, RZ, RZ, -R3 ;  /* 0x000000ffff037224 */ /* 0x000fe200078e0a03 */
[----:B------:R-:W-:Y:S01]  /*51d0*/  IABS R25, R10 ;  /* 0x0000000a00197213 */ /* 0x000fe20000000000 */
[----:B------:R-:W-:Y:S01]  /*51e0*/  IMAD.MOV R5, RZ, RZ, -R5 ;  /* 0x000000ffff057224 */ /* 0x000fe200078e0a05 */
[C---:B------:R-:W-:Y:S01]  /*51f0*/  ISETP.GT.U32.AND P2, PT, R4.reuse, R19, PT ;  /* 0x000000130400720c */ /* 0x040fe20003f44070 */
[C---:B------:R-:W-:Y:S01]  /*5200*/  IMAD R7, R4.reuse, R3, R7 ;  /* 0x0000000304077224 */ /* 0x040fe200078e0207 */
[----:B------:R-:W-:Y:S01]  /*5210*/  IABS R3, R8 ;  /* 0x0000000800037213 */ /* 0x000fe20000000000 */
[----:B------:R-:W-:Y:S02]  /*5220*/  IMAD R23, R4, R5, R23 ;  /* 0x0000000504177224 */ /* 0x000fe400078e0217 */
[----:B------:R-:W-:Y:S01]  /*5230*/  IMAD.HI.U32 R5, R2, R25, RZ ;  /* 0x0000001902057227 */ /* 0x000fe200078e00ff */
[----:B------:R-:W-:Y:S02]  /*5240*/  ISETP.GT.U32.AND P1, PT, R4, R7, PT ;  /* 0x000000070400720c */ /* 0x000fe40003f24070 */
[----:B0-----:R-:W-:Y:S01]  /*5250*/  IABS R22, R12 ;  /* 0x0000000c00167213 */ /* 0x001fe20000000000 */
[----:B------:R-:W-:-:S02]  /*5260*/  IMAD.MOV R5, RZ, RZ, -R5 ;  /* 0x000000ffff057224 */ /* 0x000fc400078e0a05 */
[----:B------:R-:W-:Y:S01]  /*5270*/  IMAD.HI.U32 R16, R2, R3, RZ ;  /* 0x0000000302107227 */ /* 0x000fe200078e00ff */
[----:B------:R-:W-:-:S03]  /*5280*/  IABS R29, R24 ;  /* 0x00000018001d7213 */ /* 0x000fc60000000000 */
[----:B------:R-:W-:Y:S02]  /*5290*/  IMAD R25, R4, R5, R25 ;  /* 0x0000000504197224 */ /* 0x000fe400078e0219 */
[----:B------:R-:W-:Y:S02]  /*52a0*/  @!P2 IMAD.IADD R19, R19, 0x1, -R4 ;  /* 0x000000011313a824 */ /* 0x000fe400078e0a04 */
[----:B------:R-:W-:Y:S02]  /*52b0*/  IMAD.MOV R16, RZ, RZ, -R16 ;  /* 0x000000ffff107224 */ /* 0x000fe400078e0a10 */
[----:B------:R-:W-:Y:S01]  /*52c0*/  IMAD.HI.U32 R5, R2, R22, RZ ;  /* 0x0000001602057227 */ /* 0x000fe200078e00ff */
[----:B------:R-:W-:-:S03]  /*52d0*/  ISETP.GT.U32.AND P0, PT, R4, R19, PT ;  /* 0x000000130400720c */ /* 0x000fc60003f04070 */
[----:B------:R-:W-:Y:S02]  /*52e0*/  IMAD R3, R4, R16, R3 ;  /* 0x0000001004037224 */ /* 0x000fe400078e0203 */
[----:B------:R-:W-:Y:S02]  /*52f0*/  IMAD.MOV R5, RZ, RZ, -R5 ;  /* 0x000000ffff057224 */ /* 0x000fe400078e0a05 */
[----:B------:R-:W-:Y:S02]  /*5300*/  @!P1 IMAD.IADD R7, R7, 0x1, -R4 ;  /* 0x0000000107079824 */ /* 0x000fe400078e0a04 */
[----:B------:R-:W-:-:S04]  /*5310*/  IMAD.HI.U32 R16, R2, R29, RZ ;  /* 0x0000001d02107227 */ /* 0x000fc800078e00ff */
[C---:B------:R-:W-:Y:S01]  /*5320*/  IMAD R22, R4.reuse, R5, R22 ;  /* 0x0000000504167224 */ /* 0x040fe200078e0216 */
[----:B------:R-:W-:Y:S01]  /*5330*/  ISETP.GT.U32.AND P1, PT, R4, R7, PT ;  /* 0x000000070400720c */ /* 0x000fe20003f24070 */
[----:B------:R-:W-:-:S04]  /*5340*/  IMAD.MOV R5, RZ, RZ, -R16 ;  /* 0x000000ffff057224 */ /* 0x000fc800078e0a10 */
[C---:B------:R-:W-:Y:S02]  /*5350*/  IMAD R29, R4.reuse, R5, R29 ;  /* 0x00000005041d7224 */ /* 0x040fe400078e021d */
[----:B------:R-:W-:Y:S01]  /*5360*/  @!P0 IMAD.IADD R19, R19, 0x1, -R4 ;  /* 0x0000000113138824 */ /* 0x000fe200078e0a04 */
[C---:B------:R-:W-:Y:S02]  /*5370*/  ISETP.GT.U32.AND P4, PT, R4.reuse, R14, PT ;  /* 0x0000000e0400720c */ /* 0x040fe40003f84070 */
[----:B------:R-:W-:-:S03]  /*5380*/  ISETP.GT.U32.AND P0, PT, R4, R29, PT ;  /* 0x0000001d0400720c */ /* 0x000fc60003f04070 */
[----:B------:R-:W-:Y:S01]  /*5390*/  @!P1 IMAD.IADD R7, R7, 0x1, -R4 ;  /* 0x0000000107079824 */ /* 0x000fe200078e0a04 */
[----:B------:R-:W-:-:S07]  /*53a0*/  ISETP.GT.U32.AND P1, PT, R4, R23, PT ;  /* 0x000000170400720c */ /* 0x000fce0003f24070 */
[--C-:B------:R-:W-:Y:S02]  /*53b0*/  @!P4 IMAD.IADD R14, R14, 0x1, -R4.reuse ;  /* 0x000000010e0ec824 */ /* 0x100fe400078e0a04 */
[--C-:B------:R-:W-:Y:S01]  /*53c0*/  @!P0 IMAD.IADD R29, R29, 0x1, -R4.reuse ;  /* 0x000000011d1d8824 */ /* 0x100fe200078e0a04 */
[----:B------:R-:W-:Y:S02]  /*53d0*/  ISETP.GE.AND P0, PT, R8, RZ, PT ;  /* 0x000000ff0800720c */ /* 0x000fe40003f06270 */
[----:B------:R-:W0:Y:S01]  /*53e0*/  S2R R8, SR_TID.X ;  /* 0x0000000000087919 */ /* 0x000e220000002100 */
[C---:B------:R-:W-:Y:S01]  /*53f0*/  ISETP.GT.U32.AND P4, PT, R4.reuse, R3, PT ;  /* 0x000000030400720c */ /* 0x040fe20003f84070 */
[----:B------:R-:W-:Y:S01]  /*5400*/  @!P1 IMAD.IADD R23, R23, 0x1, -R4 ;  /* 0x0000000117179824 */ /* 0x000fe200078e0a04 */
[----:B------:R-:W-:Y:S02]  /*5410*/  ISETP.GT.U32.AND P1, PT, R4, R22, PT ;  /* 0x000000160400720c */ /* 0x000fe40003f24070 */
[----:B------:R-:W-:-:S09]  /*5420*/  IABS R28, R20 ;  /* 0x00000014001c7213 */ /* 0x000fd20000000000 */
[--C-:B------:R-:W-:Y:S02]  /*5430*/  @!P4 IMAD.IADD R3, R3, 0x1, -R4.reuse ;  /* 0x000000010303c824 */ /* 0x100fe400078e0a04 */
[----:B------:R-:W-:Y:S02]  /*5440*/  @!P1 IMAD.IADD R22, R22, 0x1, -R4 ;  /* 0x0000000116169824 */ /* 0x000fe400078e0a04 */
[----:B------:R-:W-:Y:S01]  /*5450*/  IMAD.HI.U32 R16, R2, R28, RZ ;  /* 0x0000001c02107227 */ /* 0x000fe200078e00ff */
[C---:B------:R-:W-:Y:S02]  /*5460*/  ISETP.GT.U32.AND P1, PT, R4.reuse, R3, PT ;  /* 0x000000030400720c */ /* 0x040fe40003f24070 */
[----:B------:R-:W-:Y:S01]  /*5470*/  ISETP.GE.AND P6, PT, R27, RZ, PT ;  /* 0x000000ff1b00720c */ /* 0x000fe20003fc6270 */
[----:B------:R-:W-:Y:S01]  /*5480*/  IMAD.MOV R16, RZ, RZ, -R16 ;  /* 0x000000ffff107224 */ /* 0x000fe200078e0a10 */
[----:B------:R-:W-:Y:S02]  /*5490*/  IABS R27, R6 ;  /* 0x00000006001b7213 */ /* 0x000fe40000000000 */
[----:B------:R-:W-:-:S02]  /*54a0*/  ISETP.GT.U32.AND P2, PT, R4, R25, PT ;  /* 0x000000190400720c */ /* 0x000fc40003f44070 */
[----:B------:R-:W-:Y:S01]  /*54b0*/  ISETP.GT.U32.AND P4, PT, R4, R14, PT ;  /* 0x0000000e0400720c */ /* 0x000fe20003f84070 */
[----:B------:R-:W-:Y:S01]  /*54c0*/  IMAD.HI.U32 R2, R2, R27, RZ ;  /* 0x0000001b02027227 */ /* 0x000fe200078e00ff */
[----:B------:R-:W-:-:S03]  /*54d0*/  ISETP.GT.U32.AND P5, PT, R4, R22, PT ;  /* 0x000000160400720c */ /* 0x000fc60003fa4070 */
[C---:B------:R-:W-:Y:S02]  /*54e0*/  IMAD R28, R4.reuse, R16, R28 ;  /* 0x00000010041c7224 */ /* 0x040fe400078e021c */
[----:B------:R-:W-:Y:S02]  /*54f0*/  IMAD.MOV R2, RZ, RZ, -R2 ;  /* 0x000000ffff027224 */ /* 0x000fe400078e0a02 */
[--C-:B------:R-:W-:Y:S01]  /*5500*/  @!P1 IMAD.IADD R3, R3, 0x1, -R4.reuse ;  /* 0x0000000103039824 */ /* 0x100fe200078e0a04 */
[----:B------:R-:W-:Y:S01]  /*5510*/  ISETP.GT.U32.AND P1, PT, R4, R28, PT ;  /* 0x0000001c0400720c */ /* 0x000fe20003f24070 */
[C---:B0-----:R-:W-:Y:S01]  /*5520*/  IMAD.SHL.U32 R16, R8.reuse, 0x2, RZ ;  /* 0x0000000208107824 */ /* 0x041fe200078e00ff */
[----:B------:R-:W-:Y:S01]  /*5530*/  LOP3.LUT R5, R8, 0x7, RZ, 0xc0, !PT ;  /* 0x0000000708057812 */ /* 0x000fe200078ec0ff */
[--C-:B------:R-:W-:Y:S01]  /*5540*/  @!P2 IMAD.IADD R25, R25, 0x1, -R4.reuse ;  /* 0x000000011919a824 */ /* 0x100fe200078e0a04 */
[C---:B------:R-:W-:Y:S01]  /*5550*/  ISETP.GT.U32.AND P2, PT, R4.reuse, R23, PT ;  /* 0x000000170400720c */ /* 0x040fe20003f44070 */
[----:B------:R-:W-:Y:S01]  /*5560*/  IMAD R27, R4, R2, R27 ;  /* 0x00000002041b7224 */ /* 0x000fe200078e021b */
[----:B------:R-:W-:Y:S01]  /*5570*/  LOP3.LUT R2, R16, 0x10, RZ, 0xc0, !PT ;  /* 0x0000001010027812 */ /* 0x000fe200078ec0ff */
[----:B------:R-:W-:Y:S01]  /*5580*/  @!P4 IMAD.IADD R14, R14, 0x1, -R4 ;  /* 0x000000010e0ec824 */ /* 0x000fe200078e0a04 */
[----:B------:R-:W-:Y:S01]  /*5590*/  ISETP.GE.AND P4, PT, R11, RZ, PT ;  /* 0x000000ff0b00720c */ /* 0x000fe20003f86270 */
[C---:B------:R-:W-:Y:S01]  /*55a0*/  IMAD R17, R5.reuse, 0x410, RZ ;  /* 0x0000041005117824 */ /* 0x040fe200078e02ff */
[----:B------:R-:W-:Y:S01]  /*55b0*/  LOP3.LUT R2, R2, 0x20, R8, 0xf8, !PT ;  /* 0x0000002002027812 */ /* 0x000fe200078ef808 */
[--C-:B------:R-:W-:Y:S01]  /*55c0*/  @!P5 IMAD.IADD R22, R22, 0x1, -R4.reuse ;  /* 0x000000011616d824 */ /* 0x100fe200078e0a04 */
[----:B------:R-:W-:Y:S01]  /*55d0*/  ISETP.GT.U32.AND P5, PT, R4, R27, PT ;  /* 0x0000001b0400720c */ /* 0x000fe20003fa4070 */
[----:B------:R-:W-:Y:S01]  /*55e0*/  IMAD R5, R5, 0x110, RZ ;  /* 0x0000011005057824 */ /* 0x000fe200078e02ff */
[----:B------:R-:W-:Y:S01]  /*55f0*/  LOP3.LUT R2, R17, R2, RZ, 0x3c, !PT ;  /* 0x0000000211027212 */ /* 0x000fe200078e3cff */
[----:B------:R-:W-:Y:S01]  /*5600*/  @!P1 IMAD.IADD R28, R28, 0x1, -R4 ;  /* 0x000000011c1c9824 */ /* 0x000fe200078e0a04 */
[----:B------:R-:W2:Y:S01]  /*5610*/  LDL.LU R11, [R1+0x3dfc] ;  /* 0x003dfc00010b7983 */ /* 0x000ea20000300800 */
[----:B------:R-:W-:-:S02]  /*5620*/  IMAD.SHL.U32 R17, R8, 0x200, RZ ;  /* 0x0000020008117824 */ /* 0x000fc400078e00ff */
[----:B------:R-:W-:Y:S01]  /*5630*/  @!P6 IMAD.MOV R7, RZ, RZ, -R7 ;  /* 0x000000ffff07e224 */ /* 0x000fe200078e0a07 */
[C---:B------:R-:W-:Y:S01]  /*5640*/  ISETP.GT.U32.AND P6, PT, R4.reuse, R29, PT ;  /* 0x0000001d0400720c */ /* 0x040fe20003fc4070 */
[----:B------:R-:W-:Y:S01]  /*5650*/  @!P2 IMAD.IADD R23, R23, 0x1, -R4 ;  /* 0x000000011717a824 */ /* 0x000fe200078e0a04 */
[----:B------:R-:W-:Y:S01]  /*5660*/  LOP3.LUT R5, R5, 0x30, R16, 0x78, !PT ;  /* 0x0000003005057812 */ /* 0x000fe200078e7810 */
[----:B------:R-:W-:Y:S01]  /*5670*/  @!P4 IMAD.MOV R14, RZ, RZ, -R14 ;  /* 0x000000ffff0ec224 */ /* 0x000fe200078e0a0e */
[----:B------:R-:W-:Y:S02]  /*5680*/  ISETP.GE.AND P2, PT, R9, RZ, PT ;  /* 0x000000ff0900720c */ /* 0x000fe40003f46270 */
[----:B------:R-:W-:Y:S01]  /*5690*/  ISETP.GT.U32.AND P1, PT, R4, R28, PT ;  /* 0x0000001c0400720c */ /* 0x000fe20003f24070 */
[----:B------:R-:W3:Y:S01]  /*56a0*/  LDL.LU R9, [R1+0x3df8] ;  /* 0x003df80001097983 */ /* 0x000ee20000300800 */
[----:B------:R-:W-:Y:S02]  /*56b0*/  LOP3.LUT R2, R2, 0x2000, R17, 0xf8, !PT ;  /* 0x0000200002027812 */ /* 0x000fe400078ef811 */
[----:B------:R-:W-:-:S02]  /*56c0*/  ISETP.GE.AND P4, PT, R10, RZ, PT ;  /* 0x000000ff0a00720c */ /* 0x000fc40003f86270 */
[----:B------:R-:W4:Y:S01]  /*56d0*/  LDL.LU R10, [R1+0x3a4] ;  /* 0x0003a400010a7983 */ /* 0x000f220000300800 */
[--C-:B------:R-:W-:Y:S01]  /*56e0*/  @!P5 IMAD.IADD R27, R27, 0x1, -R4.reuse ;  /* 0x000000011b1bd824 */ /* 0x100fe200078e0a04 */
[----:B------:R-:W-:Y:S02]  /*56f0*/  ISETP.GE.AND P5, PT, R12, RZ, PT ;  /* 0x000000ff0c00720c */ /* 0x000fe40003fa6270 */
[----:B------:R0:W-:Y:S04]  /*5700*/  STL [R1+0xd60], R5 ;  /* 0x000d600501007387 */ /* 0x0001e80000100800 */
[----:B------:R4:W-:Y:S04]  /*5710*/  STL [R1+0x3c68], R2 ;  /* 0x003c680201007387 */ /* 0x0009e80000100800 */
[----:B------:R-:W2:Y:S01]  /*5720*/  LDL.LU R12, [R1+0x14] ;  /* 0x00001400010c7983 */ /* 0x000ea20000300800 */
[----:B------:R-:W-:Y:S01]  /*5730*/  @!P6 IMAD.IADD R29, R29, 0x1, -R4 ;  /* 0x000000011d1de824 */ /* 0x000fe200078e0a04 */
[----:B------:R-:W-:-:S02]  /*5740*/  ISETP.GE.AND P6, PT, R24, RZ, PT ;  /* 0x000000ff1800720c */ /* 0x000fc40003fc6270 */
[----:B------:R-:W-:Y:S01]  /*5750*/  LOP3.LUT R8, R8, 0x3f, RZ, 0xc0, !PT ;  /* 0x0000003f08087812 */ /* 0x000fe200078ec0ff */
[----:B------:R-:W3:Y:S01]  /*5760*/  LDL.LU R24, [R1+0x10] ;  /* 0x0000100001187983 */ /* 0x000ee20000300800 */
[----:B------:R-:W-:Y:S01]  /*5770*/  @!P1 IMAD.IADD R28, R28, 0x1, -R4 ;  /* 0x000000011c1c9824 */ /* 0x000fe200078e0a04 */
[----:B------:R-:W-:Y:S02]  /*5780*/  ISETP.GE.AND P1, PT, R20, RZ, PT ;  /* 0x000000ff1400720c */ /* 0x000fe40003f26270 */
[----:B------:R-:W3:Y:S01]  /*5790*/  LDL.LU R20, [R1+0xc] ;  /* 0x00000c0001147983 */ /* 0x000ee20000300800 */
[----:B0-----:R-:W-:Y:S02]  /*57a0*/  IMAD R5, R8, UR7, RZ ;  /* 0x0000000708057c24 */ /* 0x001fe4000f8e02ff */
[----:B------:R-:W-:Y:S01]  /*57b0*/  @!P0 IMAD.MOV R3, RZ, RZ, -R3 ;  /* 0x000000ffff038224 */ /* 0x000fe200078e0a03 */
[----:B------:R-:W3:Y:S01]  /*57c0*/  LDL.LU R8, [R1+0x4] ;  /* 0x0000040001087983 */ /* 0x000ee20000300800 */
[----:B------:R-:W-:-:S03]  /*57d0*/  ISETP.GE.AND P0, PT, R6, RZ, PT ;  /* 0x000000ff0600720c */ /* 0x000fc60003f06270 */
[----:B------:R-:W3:Y:S01]  /*57e0*/  LDL.LU R6, [R1] ;  /* 0x0000000001067983 */ /* 0x000ee20000300800 */
[----:B------:R-:W-:Y:S01]  /*57f0*/  @!P3 IMAD.MOV R26, RZ, RZ, -R26 ;  /* 0x000000ffff1ab224 */ /* 0x000fe200078e0a1a */
[C---:B------:R-:W-:Y:S01]  /*5800*/  ISETP.GT.U32.AND P3, PT, R4.reuse, R25, PT ;  /* 0x000000190400720c */ /* 0x040fe20003f64070 */
[----:B------:R-:W-:Y:S01]  /*5810*/  @!P2 IMAD.MOV R19, RZ, RZ, -R19 ;  /* 0x000000ffff13a224 */ /* 0x000fe200078e0a13 */
[----:B------:R-:W-:Y:S01]  /*5820*/  ISETP.GT.U32.AND P2, PT, R4, R27, PT ;  /* 0x0000001b0400720c */ /* 0x000fe20003f44070 */
[----:B------:R-:W-:-:S10]  /*5830*/  IMAD.U32 R17, RZ, RZ, UR7 ;  /* 0x00000007ff117e24 */ /* 0x000fd4000f8e00ff */
[--C-:B------:R-:W-:Y:S01]  /*5840*/  @!P3 IMAD.IADD R25, R25, 0x1, -R4.reuse ;  /* 0x000000011919b824 */ /* 0x100fe200078e0a04 */
[----:B------:R-:W-:Y:S01]  /*5850*/  ISETP.GE.AND P3, PT, R18, RZ, PT ;  /* 0x000000ff1200720c */ /* 0x000fe20003f66270 */
[----:B------:R-:W-:Y:S01]  /*5860*/  @!P2 IMAD.IADD R27, R27, 0x1, -R4 ;  /* 0x000000011b1ba824 */ /* 0x000fe200078e0a04 */
[----:B------:R-:W-:Y:S01]  /*5870*/  LEA R4, P2, R5, UR8, 0x1 ;  /* 0x0000000805047c11 */ /* 0x000fe2000f8408ff */
[----:B------:R-:W-:-:S03]  /*5880*/  IMAD R17, R17, 0x40, R5 ;  /* 0x0000004011117824 */ /* 0x000fc600078e0205 */
[----:B------:R-:W-:-:S07]  /*5890*/  LEA.HI.X.SX32 R5, R5, UR9, 0x1, P2 ;  /* 0x0000000905057c11 */ /* 0x000fce00090f0eff */
[----:B------:R-:W-:Y:S01]  /*58a0*/  @!P3 IMAD.MOV R23, RZ, RZ, -R23 ;  /* 0x000000ffff17b224 */ /* 0x000fe200078e0a17 */
[C---:B------:R-:W-:Y:S01]  /*58b0*/  LEA R16, P3, R17.reuse, UR8, 0x1 ;  /* 0x0000000811107c11 */ /* 0x040fe2000f8608ff */
[----:B------:R0:W-:Y:S03]  /*58c0*/  STL.64 [R1+0x3ce8], R4 ;  /* 0x003ce80401007387 */ /* 0x0001e60000100a00 */
[----:B------:R-:W-:Y:S02]  /*58d0*/  LEA.HI.X.SX32 R17, R17, UR9, 0x1, P3 ;  /* 0x0000000911117c11 */ /* 0x000fe400098f0eff */
[----:B----4-:R-:W-:Y:S01]  /*58e0*/  LOP3.LUT R2, RZ, R10, RZ, 0x33, !PT ;  /* 0x0000000aff027212 */ /* 0x010fe200078e33ff */
[----:B0-----:R-:W4:Y:S01]  /*58f0*/  LDL.LU R5, [R1+0x7c] ;  /* 0x00007c0001057983 */ /* 0x001f220000300800 */
[----:B------:R-:W-:Y:S01]  /*5900*/  ISETP.NE.AND P2, PT, R10, RZ, PT ;  /* 0x000000ff0a00720c */ /* 0x000fe20003f45270 */
[----:B------:R-:W-:Y:S01]  /*5910*/  @!P4 IMAD.MOV R25, RZ, RZ, -R25 ;  /* 0x000000ffff19c224 */ /* 0x000fe200078e0a19 */
[----:B------:R-:W-:Y:S01]  /*5920*/  ULDC UR9, c[0x0][0x234] ;  /* 0x00008d0000097ab9 */ /* 0x000fe20000000800 */
[----:B------:R-:W4:Y:S04]  /*5930*/  LDL.LU R21, [R1+0x80] ;  /* 0x0000800001157983 */ /* 0x000f280000300800 */
[----:B------:R-:W4:Y:S01]  /*5940*/  LDL.LU R18, [R1+0x40] ;  /* 0x0000400001127983 */ /* 0x000f220000300800 */
[----:B--2---:R-:W-:-:S03]  /*5950*/  SEL R12, R2, R12, !P2 ;  /* 0x0000000c020c7207 */ /* 0x004fc60005000000 */
[----:B------:R-:W2:Y:S04]  /*5960*/  LDL.LU R4, [R1+0x48] ;  /* 0x0000480001047983 */ /* 0x000ea80000300800 */
[----:B------:R0:W-:Y:S04]  /*5970*/  STL [R1+0x3d58], R16 ;  /* 0x003d581001007387 */ /* 0x0001e80000100800 */
[----:B------:R1:W-:Y:S04]  /*5980*/  STL [R1+0x3d54], R17 ;  /* 0x003d541101007387 */ /* 0x0003e80000100800 */
[----:B------:R-:W-:Y:S04]  /*5990*/  STL [R1+0x8], R2 ;  /* 0x0000080201007387 */ /* 0x000fe80000100800 */
[----:B------:R-:W2:Y:S04]  /*59a0*/  LDL.LU R10, [R1+0x6c] ;  /* 0x00006c00010a7983 */ /* 0x000ea80000300800 */
[----:B0-----:R-:W2:Y:S04]  /*59b0*/  LDL.LU R16, [R1+0x50] ;  /* 0x0000500001107983 */ /* 0x001ea80000300800 */
[----:B------:R0:W-:Y:S01]  /*59c0*/  STL [R1+0xe4], R12 ;  /* 0x0000e40c01007387 */ /* 0x0001e20000100800 */
[----:B---3--:R-:W-:-:S02]  /*59d0*/  SEL R20, R2, R20, !P2 ;  /* 0x0000001402147207 */ /* 0x008fc40005000000 */
[C---:B------:R-:W-:Y:S01]  /*59e0*/  SEL R8, R2.reuse, R8, !P2 ;  /* 0x0000000802087207 */ /* 0x040fe20005000000 */
[----:B-1----:R-:W3:Y:S01]  /*59f0*/  LDL.LU R17, [R1+0x54] ;  /* 0x0000540001117983 */ /* 0x002ee20000300800 */
[C---:B0-----:R-:W-:Y:S02]  /*5a00*/  SEL R12, R2.reuse, R24, !P2 ;  /* 0x00000018020c7207 */ /* 0x041fe40005000000 */
[----:B------:R-:W-:-:S03]  /*5a10*/  SEL R6, R2, R6, !P2 ;  /* 0x0000000602067207 */ /* 0x000fc60005000000 */
[----:B------:R0:W-:Y:S04]  /*5a20*/  STL [R1+0xe0], R12 ;  /* 0x0000e00c01007387 */ /* 0x0001e80000100800 */
[----:B0-----:R-:W3:Y:S04]  /*5a30*/  LDL.LU R12, [R1+0x64] ;  /* 0x00006400010c7983 */ /* 0x001ee80000300800 */
[----:B------:R-:W3:Y:S04]  /*5a40*/  LDL.LU R24, [R1+0x68] ;  /* 0x0000680001187983 */ /* 0x000ee80000300800 */
[----:B------:R0:W-:Y:S04]  /*5a50*/  STL [R1+0xdc], R20 ;  /* 0x0000dc1401007387 */ /* 0x0001e80000100800 */
[----:B0-----:R-:W3:Y:S04]  /*5a60*/  LDL.LU R20, [R1+0xe8] ;  /* 0x0000e80001147983 */ /* 0x001ee80000300800 */
[----:B------:R0:W-:Y:S04]  /*5a70*/  STL [R1+0xd4], R8 ;  /* 0x0000d40801007387 */ /* 0x0001e80000100800 */
[----:B0-----:R-:W4:Y:S04]  /*5a80*/  LDL.LU R8, [R1+0x3df4] ;  /* 0x003df40001087983 */ /* 0x001f280000300800 */
[----:B------:R0:W-:Y:S04]  /*5a90*/  STL [R1+0xd0], R6 ;  /* 0x0000d00601007387 */ /* 0x0001e80000100800 */
[----:B0-----:R-:W2:Y:S01]  /*5aa0*/  LDL.LU R6, [R1+0x3df0] ;  /* 0x003df00001067983 */ /* 0x001ea20000300800 */
[----:B------:R-:W-:-:S02]  /*5ab0*/  SEL R9, R2, R9, !P2 ;  /* 0x0000000902097207 */ /* 0x000fc40005000000 */
[C---:B----4-:R-:W-:Y:S02]  /*5ac0*/  SEL R8, R2.reuse, R8, !P2 ;  /* 0x0000000802087207 */ /* 0x050fe40005000000 */
[----:B--2---:R-:W-:-:S05]  /*5ad0*/  SEL R6, R2, R6, !P2 ;  /* 0x0000000602067207 */ /* 0x004fca0005000000 */
[----:B------:R0:W-:Y:S04]  /*5ae0*/  STL [R1+0xcc], R6 ;  /* 0x0000cc0601007387 */ /* 0x0001e80000100800 */
[----:B0-----:R-:W2:Y:S04]  /*5af0*/  LDL.LU R6, [R1+0x74] ;  /* 0x0000740001067983 */ /* 0x001ea80000300800 */
[----:B------:R0:W-:Y:S04]  /*5b00*/  STL [R1+0xb8], R8 ;  /* 0x0000b80801007387 */ /* 0x0001e80000100800 */
[----:B0-----:R-:W4:Y:S04]  /*5b10*/  LDL.LU R8, [R1+0x38] ;  /* 0x0000380001087983 */ /* 0x001f280000300800 */
[----:B------:R0:W-:Y:S04]  /*5b20*/  STL [R1+0xb4], R9 ;  /* 0x0000b40901007387 */ /* 0x0001e80000100800 */
[----:B0-----:R-:W4:Y:S01]  /*5b30*/  LDL.LU R9, [R1+0x78] ;  /* 0x0000780001097983 */ /* 0x001f220000300800 */
[----:B------:R-:W-:-:S02]  /*5b40*/  SEL R11, R2, R11, !P2 ;  /* 0x0000000b020b7207 */ /* 0x000fc40005000000 */
[----:B------:R-:W-:-:S03]  /*5b50*/  SEL R13, R2, R13, !P2 ;  /* 0x0000000d020d7207 */ /* 0x000fc60005000000 */
[----:B------:R0:W-:Y:S01]  /*5b60*/  STL [R1+0xb0], R11 ;  /* 0x0000b00b01007387 */ /* 0x0001e20000100800 */
[C---:B------:R-:W-:Y:S02]  /*5b70*/  SEL R5, R2.reuse, R5, !P2 ;  /* 0x0000000502057207 */ /* 0x040fe40005000000 */
[C---:B0-----:R-:W-:Y:S02]  /*5b80*/  SEL R11, R2.reuse, R15, !P2 ;  /* 0x0000000f020b7207 */ /* 0x041fe40005000000 */
[----:B------:R-:W4:Y:S04]  /*5b90*/  LDL.LU R15, [R1+0x28] ;  /* 0x00002800010f7983 */ /* 0x000f280000300800 */
[----:B------:R0:W-:Y:S01]  /*5ba0*/  STL [R1+0xac], R13 ;  /* 0x0000ac0d01007387 */ /* 0x0001e20000100800 */
[----:B------:R-:W-:-:S03]  /*5bb0*/  SEL R21, R2, R21, !P2 ;  /* 0x0000001502157207 */ /* 0x000fc60005000000 */
[----:B0-----:R-:W4:Y:S04]  /*5bc0*/  LDL.LU R13, [R1+0x34] ;  /* 0x00003400010d7983 */ /* 0x001f280000300800 */
[----:B------:R0:W-:Y:S01]  /*5bd0*/  STL [R1+0xa8], R11 ;  /* 0x0000a80b01007387 */ /* 0x0001e20000100800 */
[----:B------:R-:W-:-:S03]  /*5be0*/  SEL R18, R2, R18, !P2 ;  /* 0x0000001202127207 */ /* 0x000fc60005000000 */
[----:B0-----:R-:W4:Y:S01]  /*5bf0*/  LDL.LU R11, [R1+0x2c] ;  /* 0x00002c00010b7983 */ /* 0x001f220000300800 */
[C---:B------:R-:W-:Y:S02]  /*5c00*/  SEL R4, R2.reuse, R4, !P2 ;  /* 0x0000000402047207 */ /* 0x040fe40005000000 */
[C---:B------:R-:W-:Y:S02]  /*5c10*/  SEL R10, R2.reuse, R10, !P2 ;  /* 0x0000000a020a7207 */ /* 0x040fe40005000000 */
[C---:B------:R-:W-:Y:S02]  /*5c20*/  SEL R16, R2.reuse, R16, !P2 ;  /* 0x0000001002107207 */ /* 0x040fe40005000000 */
[C---:B---3--:R-:W-:Y:S02]  /*5c30*/  SEL R17, R2.reuse, R17, !P2 ;  /* 0x0000001102117207 */ /* 0x048fe40005000000 */
[C---:B------:R-:W-:Y:S02]  /*5c40*/  SEL R12, R2.reuse, R12, !P2 ;  /* 0x0000000c020c7207 */ /* 0x040fe40005000000 */
[----:B------:R-:W-:-:S02]  /*5c50*/  SEL R24, R2, R24, !P2 ;  /* 0x0000001802187207 */ /* 0x000fc40005000000 */
[C---:B------:R-:W-:Y:S02]  /*5c60*/  SEL R20, R2.reuse, R20, !P2 ;  /* 0x0000001402147207 */ /* 0x040fe40005000000 */
[C---:B--2---:R-:W-:Y:S02]  /*5c70*/  SEL R6, R2.reuse, R6, !P2 ;  /* 0x0000000602067207 */ /* 0x044fe40005000000 */
[----:B----4-:R-:W-:-:S05]  /*5c80*/  SEL R8, R2, R8, !P2 ;  /* 0x0000000802087207 */ /* 0x010fca0005000000 */
[----:B------:R0:W-:Y:S01]  /*5c90*/  STL [R1+0xa4], R8 ;  /* 0x0000a40801007387 */ /* 0x0001e20000100800 */
[----:B------:R-:W-:-:S03]  /*5ca0*/  SEL R9, R2, R9, !P2 ;  /* 0x0000000902097207 */ /* 0x000fc60005000000 */
[----:B0-----:R-:W2:Y:S04]  /*5cb0*/  LDL.LU R8, [R1+0xd8] ;  /* 0x0000d80001087983 */ /* 0x001ea80000300800 */
[----:B------:R0:W-:Y:S04]  /*5cc0*/  STL [R1+0xa0], R6 ;  /* 0x0000a00601007387 */ /* 0x0001e80000100800 */
[----:B0-----:R-:W3:Y:S04]  /*5cd0*/  LDL.LU R6, [R1+0xbc] ;  /* 0x0000bc0001067983 */ /* 0x001ee80000300800 */
[----:B------:R0:W-:Y:S04]  /*5ce0*/  STL [R1+0x9c], R9 ;  /* 0x00009c0901007387 */ /* 0x0001e80000100800 */
[----:B0-----:R-:W4:Y:S04]  /*5cf0*/  LDL.LU R9, [R1+0xc0] ;  /* 0x0000c00001097983 */ /* 0x001f280000300800 */
[----:B------:R0:W-:Y:S04]  /*5d00*/  STL [R1+0x94], R5 ;  /* 0x0000940501007387 */ /* 0x0001e80000100800 */
[----:B0-----:R-:W2:Y:S04]  /*5d10*/  LDL.LU R5, [R1+0xc8] ;  /* 0x0000c80001057983 */ /* 0x001ea80000300800 */
[----:B------:R0:W-:Y:S04]  /*5d20*/  STL [R1+0x8c], R21 ;  /* 0x00008c1501007387 */ /* 0x0001e80000100800 */
[----:B0-----:R-:W4:Y:S04]  /*5d30*/  LDL.LU R21, [R1+0x3dec] ;  /* 0x003dec0001157983 */ /* 0x001f280000300800 */
[----:B------:R0:W-:Y:S04]  /*5d40*/  STL [R1+0x88], R18 ;  /* 0x0000881201007387 */ /* 0x0001e80000100800 */
[----:B0-----:R-:W4:Y:S04]  /*5d50*/  LDL.LU R18, [R1+0x3de8] ;  /* 0x003de80001127983 */ /* 0x001f280000300800 */
[----:B------:R0:W-:Y:S04]  /*5d60*/  STL [R1+0x84], R4 ;  /* 0x0000840401007387 */ /* 0x0001e80000100800 */
[----:B0-----:R-:W3:Y:S04]  /*5d70*/  LDL.LU R4, [R1+0xc4] ;  /* 0x0000c40001047983 */ /* 0x001ee80000300800 */
[----:B------:R0:W-:Y:S04]  /*5d80*/  STL [R1+0x80], R10 ;  /* 0x0000800a01007387 */ /* 0x0001e80000100800 */
[----:B0-----:R-:W4:Y:S04]  /*5d90*/  LDL.LU R10, [R1+0x3de4] ;  /* 0x003de400010a7983 */ /* 0x001f280000300800 */
[----:B------:R0:W-:Y:S04]  /*5da0*/  STL [R1+0x7c], R16 ;  /* 0x00007c1001007387 */ /* 0x0001e80000100800 */
[----:B0-----:R-:W4:Y:S04]  /*5db0*/  LDL.LU R16, [R1+0x90] ;  /* 0x0000900001107983 */ /* 0x001f280000300800 */
[----:B------:R0:W-:Y:S04]  /*5dc0*/  STL [R1+0x78], R17 ;  /* 0x0000781101007387 */ /* 0x0001e80000100800 */
[----:B0-----:R-:W4:Y:S04]  /*5dd0*/  LDL.LU R17, [R1+0x98] ;  /* 0x0000980001117983 */ /* 0x001f280000300800 */
[----:B------:R0:W-:Y:S04]  /*5de0*/  STL [R1+0x74], R12 ;  /* 0x0000740c01007387 */ /* 0x0001e80000100800 */
[----:B0-----:R-:W2:Y:S04]  /*5df0*/  LDL.LU R12, [R1+0x3de0] ;  /* 0x003de000010c7983 */ /* 0x001ea80000300800 */
[----:B------:R0:W-:Y:S04]  /*5e00*/  STL [R1+0x6c], R24 ;  /* 0x00006c1801007387 */ /* 0x0001e80000100800 */
[----:B0-----:R-:W3:Y:S04]  /*5e10*/  LDL.LU R24, [R1+0x3ddc] ;  /* 0x003ddc0001187983 */ /* 0x001ee80000300800 */
[----:B------:R0:W-:Y:S04]  /*5e20*/  STL [R1+0x68], R20 ;  /* 0x0000681401007387 */ /* 0x0001e80000100800 */
[----:B0-----:R-:W4:Y:S01]  /*5e30*/  LDL.LU R20, [R1+0x3dd8] ;  /* 0x003dd80001147983 */ /* 0x001f220000300800 */
[----:B--2---:R-:W-:-:S02]  /*5e40*/  SEL R12, R2, R12, !P2 ;  /* 0x0000000c020c7207 */ /* 0x004fc40005000000 */
[C---:B---3--:R-:W-:Y:S02]  /*5e50*/  SEL R24, R2.reuse, R24, !P2 ;  /* 0x0000001802187207 */ /* 0x048fe40005000000 */
[----:B----4-:R-:W-:-:S05]  /*5e60*/  SEL R20, R2, R20, !P2 ;  /* 0x0000001402147207 */ /* 0x010fca0005000000 */
[----:B------:R0:W-:Y:S04]  /*5e70*/  STL [R1+0x64], R20 ;  /* 0x0000641401007387 */ /* 0x0001e80000100800 */
[----:B0-----:R-:W2:Y:S04]  /*5e80*/  LDL.LU R20, [R1+0x70] ;  /* 0x0000700001147983 */ /* 0x001ea80000300800 */
[----:B------:R0:W-:Y:S04]  /*5e90*/  STL [R1+0x54], R24 ;  /* 0x0000541801007387 */ /* 0x0001e80000100800 */
[----:B0-----:R-:W3:Y:S04]  /*5ea0*/  LDL.LU R24, [R1+0x30] ;  /* 0x0000300001187983 */ /* 0x001ee80000300800 */
[----:B------:R0:W-:Y:S04]  /*5eb0*/  STL [R1+0x50], R12 ;  /* 0x0000500c01007387 */ /* 0x0001e80000100800 */
[----:B0-----:R-:W4:Y:S01]  /*5ec0*/  LDL.LU R12, [R1+0x24] ;  /* 0x00002400010c7983 */ /* 0x001f220000300800 */
[----:B------:R-:W-:-:S02]  /*5ed0*/  SEL R15, R2, R15, !P2 ;  /* 0x0000000f020f7207 */ /* 0x000fc40005000000 */
[C---:B------:R-:W-:Y:S02]  /*5ee0*/  SEL R13, R2.reuse, R13, !P2 ;  /* 0x0000000d020d7207 */ /* 0x040fe40005000000 */
[C---:B------:R-:W-:Y:S02]  /*5ef0*/  SEL R5, R2.reuse, R5, !P2 ;  /* 0x0000000502057207 */ /* 0x040fe40005000000 */
[C---:B------:R-:W-:Y:S02]  /*5f00*/  SEL R4, R2.reuse, R4, !P2 ;  /* 0x0000000402047207 */ /* 0x040fe40005000000 */
[C---:B------:R-:W-:Y:S02]  /*5f10*/  SEL R16, R2.reuse, R16, !P2 ;  /* 0x0000001002107207 */ /* 0x040fe40005000000 */
[C---:B------:R-:W-:Y:S02]  /*5f20*/  SEL R17, R2.reuse, R17, !P2 ;  /* 0x0000001102117207 */ /* 0x040fe40005000000 */
[----:B---3--:R-:W-:-:S02]  /*5f30*/  SEL R24, R2, R24, !P2 ;  /* 0x0000001802187207 */ /* 0x008fc40005000000 */
[----:B----4-:R-:W-:-:S05]  /*5f40*/  SEL R12, R2, R12, !P2 ;  /* 0x0000000c020c7207 */ /* 0x010fca0005000000 */
[----:B------:R0:W-:Y:S04]  /*5f50*/  STL [R1+0x48], R12 ;  /* 0x0000480c01007387 */ /* 0x0001e80000100800 */
[----:B0-----:R-:W3:Y:S04]  /*5f60*/  LDL.LU R12, [R1+0x1c] ;  /* 0x00001c00010c7983 */ /* 0x001ee80000300800 */
[----:B------:R0:W-:Y:S04]  /*5f70*/  STL [R1+0x40], R15 ;  /* 0x0000400f01007387 */ /* 0x0001e80000100800 */
[----:B0-----:R-:W4:Y:S04]  /*5f80*/  LDL.LU R15, [R1+0x20] ;  /* 0x00002000010f7983 */ /* 0x001f280000300800 */
[----:B------:R0:W-:Y:S02]  /*5f90*/  STL [R1+0x38], R24 ;  /* 0x0000381801007387 */ /* 0x0001e40000100800 */
[----:B0-----:R-:W-:-:S02]  /*5fa0*/  SEL R24, R2, R11, !P2 ;  /* 0x0000000b02187207 */ /* 0x001fc40005000000 */
[----:B------:R-:W4:Y:S04]  /*5fb0*/  LDL.LU R11, [R1+0x5c] ;  /* 0x00005c00010b7983 */ /* 0x000f280000300800 */
[----:B------:R0:W-:Y:S04]  /*5fc0*/  STL [R1+0x34], R13 ;  /* 0x0000340d01007387 */ /* 0x0001e80000100800 */
[----:B------:R1:W-:Y:S01]  /*5fd0*/  STL [R1+0x30], R24 ;  /* 0x0000301801007387 */ /* 0x0003e20000100800 */
[----:B0-----:R-:W-:-:S03]  /*5fe0*/  SEL R13, R2, R8, !P2 ;  /* 0x00000008020d7207 */ /* 0x001fc60005000000 */
[----:B------:R-:W4:Y:S01]  /*5ff0*/  LDL.LU R8, [R1+0x3c] ;  /* 0x00003c0001087983 */ /* 0x000f220000300800 */
[----:B-1----:R-:W-:-:S03]  /*6000*/  SEL R24, R2, R6, !P2 ;  /* 0x0000000602187207 */ /* 0x002fc60005000000 */
[----:B------:R0:W-:Y:S04]  /*6010*/  STL [R1+0x2c], R13 ;  /* 0x00002c0d01007387 */ /* 0x0001e80000100800 */
[----:B------:R-:W4:Y:S01]  /*6020*/  LDL.LU R6, [R1+0x44] ;  /* 0x0000440001067983 */ /* 0x000f220000300800 */
[----:B0-----:R-:W-:-:S03]  /*6030*/  SEL R13, R2, R9, !P2 ;  /* 0x00000009020d7207 */ /* 0x001fc60005000000 */
[----:B------:R-:W-:Y:S04]  /*6040*/  STL [R1+0x28], R24 ;  /* 0x0000281801007387 */ /* 0x000fe80000100800 */
[----:B------:R-:W4:Y:S01]  /*6050*/  LDL.LU R9, [R1+0x4c] ;  /* 0x00004c0001097983 */ /* 0x000f220000300800 */
[----:B------:R-:W-:-:S03]  /*6060*/  SEL R2, R2, R10, !P2 ;  /* 0x0000000a02027207 */ /* 0x000fc60005000000 */
[----:B------:R0:W-:Y:S04]  /*6070*/  STL [R1+0x24], R13 ;  /* 0x0000240d01007387 */ /* 0x0001e80000100800 */
[----:B0-----:R-:W4:Y:S04]  /*6080*/  LDL.LU R13, [R1+0x18] ;  /* 0x00001800010d7983 */ /* 0x001f280000300800 */
[----:B------:R0:W-:Y:S04]  /*6090*/  STL [R1+0x3d5c], R5 ;  /* 0x003d5c0501007387 */ /* 0x0001e80000100800 */
[----:B0-----:R-:W4:Y:S04]  /*60a0*/  LDL.LU R5, [R1+0x60] ;  /* 0x0000600001057983 */ /* 0x001f280000300800 */
[----:B------:R0:W-:Y:S04]  /*60b0*/  STL [R1+0x3d60], R4 ;  /* 0x003d600401007387 */ /* 0x0001e80000100800 */
[----:B0-----:R-:W4:Y:S04]  /*60c0*/  LDL.LU R4, [R1+0x58] ;  /* 0x0000580001047983 */ /* 0x001f280000300800 */
[----:B------:R-:W-:Y:S04]  /*60d0*/  STL [R1+0x3d64], R16 ;  /* 0x003d641001007387 */ /* 0x000fe80000100800 */
[----:B------:R-:W-:Y:S04]  /*60e0*/  STL [R1+0x3d68], R17 ;  /* 0x003d681101007387 */ /* 0x000fe80000100800 */
[----:B------:R0:W-:Y:S04]  /*60f0*/  STL [R1+0x3d6c], R2 ;  /* 0x003d6c0201007387 */ /* 0x0001e80000100800 */
[----:B0-----:R-:W2:Y:S02]  /*6100*/  LDL.LU R2, [R1+0x8] ;  /* 0x0000080001027983 */ /* 0x001ea40000300800 */
[----:B--2---:R-:W-:-:S02]  /*6110*/  SEL R24, R2, R20, !P2 ;  /* 0x0000001402187207 */ /* 0x004fc40005000000 */
[C---:B------:R-:W-:Y:S02]  /*6120*/  SEL R20, R2.reuse, R18, !P2 ;  /* 0x0000001202147207 */ /* 0x040fe40005000000 */
[C---:B---3--:R-:W-:Y:S02]  /*6130*/  SEL R12, R2.reuse, R12, !P2 ;  /* 0x0000000c020c7207 */ /* 0x048fe40005000000 */
[C---:B----4-:R-:W-:Y:S01]  /*6140*/  SEL R15, R2.reuse, R15, !P2 ;  /* 0x0000000f020f7207 */ /* 0x050fe20005000000 */
[----:B------:R-:W-:Y:S01]  /*6150*/  STL [R1+0x3d70], R24 ;  /* 0x003d701801007387 */ /* 0x000fe20000100800 */
[C---:B------:R-:W-:Y:S02]  /*6160*/  SEL R18, R2.reuse, R4, !P2 ;  /* 0x0000000402127207 */ /* 0x040fe40005000000 */
[C---:B------:R-:W-:Y:S01]  /*6170*/  SEL R10, R2.reuse, R5, !P2 ;  /* 0x00000005020a7207 */ /* 0x040fe20005000000 */
[----:B------:R-:W-:Y:S01]  /*6180*/  STL [R1+0x3d74], R20 ;  /* 0x003d741401007387 */ /* 0x000fe20000100800 */
[----:B------:R-:W-:-:S02]  /*6190*/  SEL R11, R2, R11, !P2 ;  /* 0x0000000b020b7207 */ /* 0x000fc40005000000 */
[C---:B------:R-:W-:Y:S01]  /*61a0*/  SEL R8, R2.reuse, R8, !P2 ;  /* 0x0000000802087207 */ /* 0x040fe20005000000 */
[----:B------:R-:W-:Y:S01]  /*61b0*/  STL [R1+0x3d78], R12 ;  /* 0x003d780c01007387 */ /* 0x000fe20000100800 */
[C---:B------:R-:W-:Y:S02]  /*61c0*/  SEL R6, R2.reuse, R6, !P2 ;  /* 0x0000000602067207 */ /* 0x040fe40005000000 */
[C---:B------:R-:W-:Y:S01]  /*61d0*/  SEL R9, R2.reuse, R9, !P2 ;  /* 0x0000000902097207 */ /* 0x040fe20005000000 */
[----:B------:R-:W-:Y:S04]  /*61e0*/  STL [R1+0x3d7c], R15 ;  /* 0x003d7c0f01007387 */ /* 0x000fe80000100800 */
[----:B------:R-:W-:Y:S04]  /*61f0*/  STL [R1+0x3d80], R18 ;  /* 0x003d801201007387 */ /* 0x000fe80000100800 */
[----:B------:R-:W-:Y:S04]  /*6200*/  STL [R1+0x3d84], R10 ;  /* 0x003d840a01007387 */ /* 0x000fe80000100800 */
[----:B------:R-:W-:Y:S04]  /*6210*/  STL [R1+0x3d88], R11 ;  /* 0x003d880b01007387 */ /* 0x000fe80000100800 */
[----:B------:R-:W-:Y:S04]  /*6220*/  STL [R1+0x3d8c], R8 ;  /* 0x003d8c0801007387 */ /* 0x000fe80000100800 */
[----:B------:R-:W-:Y:S04]  /*6230*/  STL [R1+0x3d90], R6 ;  /* 0x003d900601007387 */ /* 0x000fe80000100800 */
[----:B------:R-:W-:Y:S04]  /*6240*/  STL [R1+0x3d94], R9 ;  /* 0x003d940901007387 */ /* 0x000fe80000100800 */
[----:B------:R-:W2:Y:S04]  /*6250*/  LDL.LU R17, [R1+0xe4] ;  /* 0x0000e40001117983 */ /* 0x000ea80000300800 */
[----:B------:R-:W3:Y:S01]  /*6260*/  LDL.LU R16, [R1+0xe0] ;  /* 0x0000e00001107983 */ /* 0x000ee20000300800 */
[----:B------:R-:W-:-:S02]  /*6270*/  SEL R13, R2, R13, !P2 ;  /* 0x0000000d020d7207 */ /* 0x000fc40005000000 */
[C---:B------:R-:W-:Y:S01]  /*6280*/  SEL R21, R2.reuse, R21, !P2 ;  /* 0x0000001502157207 */ /* 0x040fe20005000000 */
[----:B------:R-:W4:Y:S01]  /*6290*/  LDL.LU R4, [R1+0xdc] ;  /* 0x0000dc0001047983 */ /* 0x000f220000300800 */
[C---:B------:R-:W-:Y:S02]  /*62a0*/  SEL R0, R2.reuse, R0, !P2 ;  /* 0x0000000002007207 */ /* 0x040fe40005000000 */
[C---:B------:R-:W-:Y:S01]  /*62b0*/  SEL R26, R2.reuse, R26, !P2 ;  /* 0x0000001a021a7207 */ /* 0x040fe20005000000 */
[----:B------:R-:W4:Y:S01]  /*62c0*/  LDL.LU R5, [R1+0xd4] ;  /* 0x0000d40001057983 */ /* 0x000f220000300800 */
[C---:B------:R-:W-:Y:S01]  /*62d0*/  SEL R7, R2.reuse, R7, !P2 ;  /* 0x0000000702077207 */ /* 0x040fe20005000000 */
[----:B------:R-:W-:Y:S01]  /*62e0*/  @!P5 IMAD.MOV R22, RZ, RZ, -R22 ;  /* 0x000000ffff16d224 */ /* 0x000fe200078e0a16 */
[C---:B------:R-:W-:Y:S01]  /*62f0*/  SEL R14, R2.reuse, R14, !P2 ;  /* 0x0000000e020e7207 */ /* 0x040fe20005000000 */
[----:B------:R-:W-:Y:S01]  /*6300*/  STL [R1+0x3d98], R13 ;  /* 0x003d980d01007387 */ /* 0x000fe20000100800 */
[----:B------:R-:W-:Y:S01]  /*6310*/  @!P6 IMAD.MOV R29, RZ, RZ, -R29 ;  /* 0x000000ffff1de224 */ /* 0x000fe200078e0a1d */
[C---:B------:R-:W-:Y:S01]  /*6320*/  SEL R19, R2.reuse, R19, !P2 ;  /* 0x0000001302137207 */ /* 0x040fe20005000000 */
[----:B------:R-:W-:Y:S01]  /*6330*/  @!P1 IMAD.MOV R28, RZ, RZ, -R28 ;  /* 0x000000ffff1c9224 */ /* 0x000fe200078e0a1c */
[----:B------:R-:W-:Y:S01]  /*6340*/  STL [R1+0x3d9c], R21 ;  /* 0x003d9c1501007387 */ /* 0x000fe20000100800 */
[C---:B------:R-:W-:Y:S01]  /*6350*/  SEL R23, R2.reuse, R23, !P2 ;  /* 0x0000001702177207 */ /* 0x040fe20005000000 */
[----:B------:R-:W-:Y:S01]  /*6360*/  @!P0 IMAD.MOV R27, RZ, RZ, -R27 ;  /* 0x000000ffff1b8224 */ /* 0x000fe200078e0a1b */
[C---:B------:R-:W-:Y:S01]  /*6370*/  SEL R3, R2.reuse, R3, !P2 ;  /* 0x0000000302037207 */ /* 0x040fe20005000000 */
[----:B------:R2:W-:Y:S01]  /*6380*/  STL [R1+0x3da0], R0 ;  /* 0x003da00001007387 */ /* 0x0005e20000100800 */
[----:B------:R-:W-:-:S03]  /*6390*/  SEL R25, R2, R25, !P2 ;  /* 0x0000001902197207 */ /* 0x000fc60005000000 */
[----:B------:R-:W-:Y:S01]  /*63a0*/  STL [R1+0x3da4], R26 ;  /* 0x003da41a01007387 */ /* 0x000fe20000100800 */
[----:B------:R-:W-:-:S03]  /*63b0*/  SEL R22, R2, R22, !P2 ;  /* 0x0000001602167207 */ /* 0x000fc60005000000 */
[----:B------:R-:W-:Y:S01]  /*63c0*/  STL [R1+0x3da8], R7 ;  /* 0x003da80701007387 */ /* 0x000fe20000100800 */
[----:B------:R-:W-:-:S03]  /*63d0*/  SEL R29, R2, R29, !P2 ;  /* 0x0000001d021d7207 */ /* 0x000fc60005000000 */
[----:B------:R-:W-:Y:S01]  /*63e0*/  STL [R1+0x3dac], R14 ;  /* 0x003dac0e01007387 */ /* 0x000fe20000100800 */
[----:B------:R-:W-:-:S03]  /*63f0*/  SEL R28, R2, R28, !P2 ;  /* 0x0000001c021c7207 */ /* 0x000fc60005000000 */
[----:B------:R-:W-:Y:S01]  /*6400*/  STL [R1+0x3db0], R19 ;  /* 0x003db01301007387 */ /* 0x000fe20000100800 */
[----:B------:R-:W-:-:S03]  /*6410*/  SEL R27, R2, R27, !P2 ;  /* 0x0000001b021b7207 */ /* 0x000fc60005000000 */
[----:B------:R-:W-:Y:S04]  /*6420*/  STL [R1+0x3db4], R23 ;  /* 0x003db41701007387 */ /* 0x000fe80000100800 */
[----:B------:R3:W-:Y:S04]  /*6430*/  STL [R1+0x3db8], R3 ;  /* 0x003db80301007387 */ /* 0x0007e80000100800 */
[----:B------:R-:W-:Y:S04]  /*6440*/  STL [R1+0x3dbc], R25 ;  /* 0x003dbc1901007387 */ /* 0x000fe80000100800 */
[----:B------:R-:W-:Y:S04]  /*6450*/  STL [R1+0x3dc0], R22 ;  /* 0x003dc01601007387 */ /* 0x000fe80000100800 */
[----:B------:R-:W-:Y:S04]  /*6460*/  STL [R1+0x3dc4], R29 ;  /* 0x003dc41d01007387 */ /* 0x000fe80000100800 */
[----:B------:R-:W-:Y:S04]  /*6470*/  STL [R1+0x3dc8], R28 ;  /* 0x003dc81c01007387 */ /* 0x000fe80000100800 */
[----:B------:R0:W-:Y:S01]  /*6480*/  STL [R1+0x3dcc], R27 ;  /* 0x003dcc1b01007387 */ /* 0x0001e20000100800 */
[----:B--2---:R-:W-:-:S02]  /*6490*/  IMAD R0, R17, UR6, RZ ;  /* 0x0000000611007c24 */ /* 0x004fc4000f8e02ff */
[----:B---3--:R-:W-:-:S03]  /*64a0*/  IMAD R3, R16, UR6, RZ ;  /* 0x0000000610037c24 */ /* 0x008fc6000f8e02ff */
[----:B------:R1:W-:Y:S04]  /*64b0*/  STL [R1+0x8], R0 ;  /* 0x0000080001007387 */ /* 0x0003e80000100800 */
[----:B------:R-:W-:Y:S04]  /*64c0*/  STL [R1+0x18], R3 ;  /* 0x0000180301007387 */ /* 0x000fe80000100800 */
[----:B0-----:R-:W2:Y:S01]  /*64d0*/  LDL.LU R27, [R1+0xb8] ;  /* 0x0000b800011b7983 */ /* 0x001ea20000300800 */
[----:B----4-:R-:W-:Y:S02]  /*64e0*/  IMAD R2, R4, UR6, RZ ;  /* 0x0000000604027c24 */ /* 0x010fe4000f8e02ff */
[----:B-1----:R-:W-:-:S03]  /*64f0*/  IMAD R0, R5, UR6, RZ ;  /* 0x0000000605007c24 */ /* 0x002fc6000f8e02ff */
[----:B------:R-:W-:Y:S04]  /*6500*/  STL [R1+0x1c], R2 ;  /* 0x00001c0201007387 */ /* 0x000fe80000100800 */
[----:B--2---:R0:W-:Y:S04]  /*6510*/  STL [R1+0x3dd0], R27 ;  /* 0x003dd01b01007387 */ /* 0x0041e80000100800 */
[----:B------:R-:W-:Y:S04]  /*6520*/  STL [R1+0x20], R0 ;  /* 0x0000200001007387 */ /* 0x000fe80000100800 */
[----:B0-----:R-:W2:Y:S04]  /*6530*/  LDL.LU R27, [R1+0xcc] ;  /* 0x0000cc00011b7983 */ /* 0x001ea80000300800 */
[----:B--2---:R0:W-:Y:S04]  /*6540*/  STL [R1+0x3dd4], R27 ;  /* 0x003dd41b01007387 */ /* 0x0041e80000100800 */
[----:B0-----:R-:W2:Y:S04]  /*6550*/  LDL.LU R27, [R1+0xd0] ;  /* 0x0000d000011b7983 */ /* 0x001ea80000300800 */
[----:B------:R-:W3:Y:S04]  /*6560*/  LDL.LU R28, [R1+0xb4] ;  /* 0x0000b400011c7983 */ /* 0x000ee80000300800 */
[----:B------:R-:W4:Y:S04]  /*6570*/  LDL.LU R29, [R1+0xb0] ;  /* 0x0000b000011d7983 */ /* 0x000f280000300800 */
        /* <DEDUP_REMOVED lines=25> */
[----:B------:R-:W4:Y:S01]  /*6710*/  LDL.LU R5, [R1+0x24] ;  /* 0x0000240001057983 */ /* 0x000f220000300800 */
[----:B--2---:R-:W-:-:S05]  /*6720*/  IMAD R27, R27, UR6, RZ ;  /* 0x000000061b1b7c24 */ /* 0x004fca000f8e02ff */
[----:B------:R0:W-:Y:S04]  /*6730*/  STL [R1+0x3c], R27 ;  /* 0x00003c1b01007387 */ /* 0x0001e80000100800 */
[----:B0-----:R-:W2:Y:S02]  /*6740*/  LDL.LU R27, [R1+0x3dd4] ;  /* 0x003dd400011b7983 */ /* 0x001ea40000300800 */
[----:B--2---:R-:W-:-:S05]  /*6750*/  IMAD R27, R27, UR6, RZ ;  /* 0x000000061b1b7c24 */ /* 0x004fca000f8e02ff */
[----:B------:R0:W-:Y:S04]  /*6760*/  STL [R1+0x44], R27 ;  /* 0x0000441b01007387 */ /* 0x0001e80000100800 */
[----:B0-----:R-:W2:Y:S01]  /*6770*/  LDL.LU R27, [R1+0x3dd0] ;  /* 0x003dd000011b7983 */ /* 0x001ea20000300800 */
[----:B---3--:R-:W-:Y:S02]  /*6780*/  IMAD R28, R28, UR6, RZ ;  /* 0x000000061c1c7c24 */ /* 0x008fe4000f8e02ff */
[----:B----4-:R-:W-:Y:S02]  /*6790*/  IMAD R29, R29, UR6, RZ ;  /* 0x000000061d1d7c24 */ /* 0x010fe4000f8e02ff */
[----:B------:R-:W-:Y:S02]  /*67a0*/  IMAD R22, R22, UR6, RZ ;  /* 0x0000000616167c24 */ /* 0x000fe4000f8e02ff */
[----:B------:R-:W-:-:S02]  /*67b0*/  IMAD R25, R25, UR6, RZ ;  /* 0x0000000619197c24 */ /* 0x000fc4000f8e02ff */
[----:B------:R-:W-:Y:S02]  /*67c0*/  IMAD R3, R3, UR6, RZ ;  /* 0x0000000603037c24 */ /* 0x000fe4000f8e02ff */
[----:B------:R-:W-:Y:S02]  /*67d0*/  IMAD R23, R23, UR6, RZ ;  /* 0x0000000617177c24 */ /* 0x000fe4000f8e02ff */
[----:B------:R-:W-:Y:S02]  /*67e0*/  IMAD R19, R19, UR6, RZ ;  /* 0x0000000613137c24 */ /* 0x000fe4000f8e02ff */
[----:B------:R-:W-:Y:S02]  /*67f0*/  IMAD R14, R14, UR6, RZ ;  /* 0x000000060e0e7c24 */ /* 0x000fe4000f8e02ff */
        /* <DEDUP_REMOVED lines=20> */
[----:B--2---:R-:W-:-:S05]  /*6940*/  IMAD R27, R27, UR6, RZ ;  /* 0x000000061b1b7c24 */ /* 0x004fca000f8e02ff */
[----:B------:R0:W-:Y:S04]  /*6950*/  STL [R1+0x4c], R27 ;  /* 0x00004c1b01007387 */ /* 0x0001e80000100800 */
        /* <DEDUP_REMOVED lines=26> */
[----:B0-----:R-:W2:Y:S04]  /*6b00*/  LDL.LU R13, [R1+0x3d98] ;  /* 0x003d9800010d7983 */ /* 0x001ea80000300800 */
[----:B------:R0:W-:Y:S04]  /*6b10*/  STL [R1+0x78], R9 ;  /* 0x0000780901007387 */ /* 0x0001e80000100800 */
[----:B0-----:R-:W4:Y:S04]  /*6b20*/  LDL.LU R9, [R1+0x3d94] ;  /* 0x003d940001097983 */ /* 0x001f280000300800 */
[----:B------:R0:W-:Y:S04]  /*6b30*/  STL [R1+0x74], R6 ;  /* 0x0000740601007387 */ /* 0x0001e80000100800 */
[----:B0-----:R-:W3:Y:S04]  /*6b40*/  LDL.LU R6, [R1+0x3d90] ;  /* 0x003d900001067983 */ /* 0x001ee80000300800 */
        /* <DEDUP_REMOVED lines=25> */
[----:B0-----:R-:W3:Y:S01]  /*6ce0*/  LDL.LU R5, [R1+0x3d5c] ;  /* 0x003d5c0001057983 */ /* 0x001ee20000300800 */
[----:B--2---:R-:W-:-:S02]  /*6cf0*/  IMAD R13, R13, UR6, RZ ;  /* 0x000000060d0d7c24 */ /* 0x004fc4000f8e02ff */
[----:B----4-:R-:W-:Y:S02]  /*6d00*/  IMAD R9, R9, UR6, RZ ;  /* 0x0000000609097c24 */ /* 0x010fe4000f8e02ff */
[----:B---3--:R-:W-:Y:S02]  /*6d10*/  IMAD R8, R8, UR6, RZ ;  /* 0x0000000608087c24 */ /* 0x008fe4000f8e02ff */
[----:B------:R-:W-:Y:S02]  /*6d20*/  IMAD R11, R11, UR6, RZ ;  /* 0x000000060b0b7c24 */ /* 0x000fe4000f8e02ff */
[----:B------:R-:W-:Y:S02]  /*6d30*/  IMAD R10, R10, UR6, RZ ;  /* 0x000000060a0a7c24 */ /* 0x000fe4000f8e02ff */
[----:B------:R-:W-:Y:S02]  /*6d40*/  IMAD R12, R12, UR6, RZ ;  /* 0x000000060c0c7c24 */ /* 0x000fe4000f8e02ff */
[----:B------:R-:W-:-:S02]  /*6d50*/  IMAD R2, R2, UR6, RZ ;  /* 0x0000000602027c24 */ /* 0x000fc4000f8e02ff */
[----:B------:R-:W-:Y:S02]  /*6d60*/  IMAD R17, R17, UR6, RZ ;  /* 0x0000000611117c24 */ /* 0x000fe4000f8e02ff */
[----:B------:R-:W-:-:S05]  /*6d70*/  IMAD R16, R16, UR6, RZ ;  /* 0x0000000610107c24 */ /* 0x000fca000f8e02ff */
[----:B------:R0:W-:Y:S01]  /*6d80*/  STL [R1+0xc], R16 ;  /* 0x00000c1001007387 */ /* 0x0001e20000100800 */
[----:B------:R-:W-:-:S03]  /*6d90*/  IMAD R4, R4, UR6, RZ ;  /* 0x0000000604047c24 */ /* 0x000fc6000f8e02ff */
[----:B0-----:R-:W2:Y:S04]  /*6da0*/  LDL.LU R16, [R1+0x3d58] ;  /* 0x003d580001107983 */ /* 0x001ea80000300800 */
[----:B------:R0:W-:Y:S01]  /*6db0*/  STL [R1+0x4], R17 ;  /* 0x0000041101007387 */ /* 0x0001e20000100800 */
[----:B------:R-:W-:-:S03]  /*6dc0*/  IMAD R5, R5, UR6, RZ ;  /* 0x0000000605057c24 */ /* 0x000fc6000f8e02ff */
[----:B0-----:R-:W2:Y:S04]  /*6dd0*/  LDL.LU R17, [R1+0x3d54] ;  /* 0x003d540001117983 */ /* 0x001ea80000300800 */
[----:B------:R-:W-:Y:S04]  /*6de0*/  STL [R1+0x14], R5 ;  /* 0x0000140501007387 */ /* 0x000fe80000100800 */
[----:B------:R-:W-:Y:S04]  /*6df0*/  STL [R1+0x10], R4 ;  /* 0x0000100401007387 */ /* 0x000fe80000100800 */
[----:B------:R0:W-:Y:S04]  /*6e00*/  STL [R1+0x3cf0], R4 ;  /* 0x003cf00401007387 */ /* 0x0001e80000100800 */
[----:B------:R-:W-:Y:S04]  /*6e10*/  STL [R1], R2 ;  /* 0x0000000201007387 */ /* 0x000fe80000100800 */
[----:B0-----:R-:W3:Y:S04]  /*6e20*/  LDL R4, [R1+0x3c] ;  /* 0x00003c0001047983 */ /* 0x001ee80000100800 */
[----:B------:R-:W-:Y:S04]  /*6e30*/  STL [R1+0x3cf4], R5 ;  /* 0x003cf40501007387 */ /* 0x000fe80000100800 */
[----:B------:R0:W-:Y:S04]  /*6e40*/  STL.64 [R1+0x3cf8], R10 ;  /* 0x003cf80a01007387 */ /* 0x0001e80000100a00 */
[----:B0-----:R-:W4:Y:S04]  /*6e50*/  LDL R10, [R1+0x44] ;  /* 0x00004400010a7983 */ /* 0x001f280000100800 */
[----:B------:R-:W4:Y:S04]  /*6e60*/  LDL R11, [R1+0x4c] ;  /* 0x00004c00010b7983 */ /* 0x000f280000100800 */
[----:B------:R0:W-:Y:S04]  /*6e70*/  STL.64 [R1+0x3d00], R8 ;  /* 0x003d000801007387 */ /* 0x0001e80000100a00 */
[----:B0-----:R-:W3:Y:S04]  /*6e80*/  LDL R8, [R1+0x1c] ;  /* 0x00001c0001087983 */ /* 0x001ee80000100800 */
[----:B------:R-:W4:Y:S04]  /*6e90*/  LDL R9, [R1+0x20] ;  /* 0x0000200001097983 */ /* 0x000f280000100800 */
[----:B------:R0:W-:Y:S04]  /*6ea0*/  STL.64 [R1+0x3d08], R12 ;  /* 0x003d080c01007387 */ /* 0x0001e80000100a00 */
[----:B0-----:R-:W2:Y:S04]  /*6eb0*/  LDL R12, [R1+0x8] ;  /* 0x00000800010c7983 */ /* 0x001ea80000100800 */
[----:B------:R-:W3:Y:S01]  /*6ec0*/  LDL R13, [R1+0x18] ;  /* 0x00001800010d7983 */ /* 0x000ee20000100800 */
[----:B------:R-:W-:-:S02]  /*6ed0*/  IMAD R20, R20, UR6, RZ ;  /* 0x0000000614147c24 */ /* 0x000fc4000f8e02ff */
[----:B------:R-:W-:Y:S02]  /*6ee0*/  IMAD R21, R21, UR6, RZ ;  /* 0x0000000615157c24 */ /* 0x000fe4000f8e02ff */
[----:B------:R-:W-:Y:S02]  /*6ef0*/  IMAD R6, R6, UR6, RZ ;  /* 0x0000000606067c24 */ /* 0x000fe4000f8e02ff */
[----:B------:R-:W-:Y:S02]  /*6f00*/  IMAD R5, R7, UR6, RZ ;  /* 0x0000000607057c24 */ /* 0x000fe4000f8e02ff */
[----:B------:R-:W-:Y:S02]  /*6f10*/  IMAD R18, R18, UR6, RZ ;  /* 0x0000000612127c24 */ /* 0x000fe4000f8e02ff */
[----:B------:R-:W-:Y:S01]  /*6f20*/  IMAD R19, R19, UR6, RZ ;  /* 0x0000000613137c24 */ /* 0x000fe2000f8e02ff */
[----:B------:R-:W-:Y:S01]  /*6f30*/  STL.64 [R1+0x3d10], R20 ;  /* 0x003d101401007387 */ /* 0x000fe20000100a00 */
[----:B------:R-:W-:-:S02]  /*6f40*/  IMAD R2, R14, UR6, RZ ;  /* 0x000000060e027c24 */ /* 0x000fc4000f8e02ff */
[----:B------:R-:W-:Y:S01]  /*6f50*/  IMAD R3, R3, UR6, RZ ;  /* 0x0000000603037c24 */ /* 0x000fe2000f8e02ff */
[----:B------:R-:W-:Y:S01]  /*6f60*/  STL [R1+0x3d4c], R6 ;  /* 0x003d4c0601007387 */ /* 0x000fe20000100800 */
[----:B------:R-:W-:Y:S02]  /*6f70*/  IMAD R24, R24, UR6, RZ ;  /* 0x0000000618187c24 */ /* 0x000fe4000f8e02ff */
[----:B------:R-:W-:Y:S01]  /*6f80*/  IMAD R25, R25, UR6, RZ ;  /* 0x0000000619197c24 */ /* 0x000fe2000f8e02ff */
[----:B------:R-:W-:Y:S01]  /*6f90*/  STL [R1+0x198], R5 ;  /* 0x0001980501007387 */ /* 0x000fe20000100800 */
[----:B------:R-:W-:-:S03]  /*6fa0*/  IMAD R23, R23, UR6, RZ ;  /* 0x0000000617177c24 */ /* 0x000fc6000f8e02ff */
[----:B------:R-:W-:Y:S04]  /*6fb0*/  STL.64 [R1+0x3d18], R18 ;  /* 0x003d181201007387 */ /* 0x000fe80000100a00 */
[----:B------:R0:W-:Y:S01]  /*6fc0*/  STL.64 [R1+0x3d20], R2 ;  /* 0x003d200201007387 */ /* 0x0001e20000100a00 */
[----:B------:R-:W-:-:S03]  /*6fd0*/  IMAD R29, R29, UR6, RZ ;  /* 0x000000061d1d7c24 */ /* 0x000fc6000f8e02ff */
[----:B------:R-:W-:Y:S04]  /*6fe0*/  STL.64 [R1+0x3d28], R24 ;  /* 0x003d281801007387 */ /* 0x000fe80000100a00 */
[----:B------:R-:W-:Y:S01]  /*6ff0*/  STL [R1+0x3d50], R23 ;  /* 0x003d501701007387 */ /* 0x000fe20000100800 */
[----:B0-----:R-:W-:Y:S02]  /*7000*/  IMAD R2, R22, UR6, RZ ;  /* 0x0000000616027c24 */ /* 0x001fe4000f8e02ff */
[----:B------:R-:W-:-:S03]  /*7010*/  IMAD R3, R28, UR6, RZ ;  /* 0x000000061c037c24 */ /* 0x000fc6000f8e02ff */
[----:B------:R0:W-:Y:S04]  /*7020*/  STL [R1+0x398], R2 ;  /* 0x0003980201007387 */ /* 0x0001e80000100800 */
[----:B------:R-:W-:Y:S01]  /*7030*/  STL [R1+0x3d30], R29 ;  /* 0x003d301d01007387 */ /* 0x000fe20000100800 */
[----:B0-----:R-:W-:-:S03]  /*7040*/  IMAD R2, R27, UR6, RZ ;  /* 0x000000061b027c24 */ /* 0x001fc6000f8e02ff */
[----:B------:R-:W-:Y:S04]  /*7050*/  STL [R1+0x39c], R3 ;  /* 0x00039c0301007387 */ /* 0x000fe80000100800 */
[----:B------:R-:W4:Y:S04]  /*7060*/  LDL R5, [R1+0x58] ;  /* 0x0000580001057983 */ /* 0x000f280000100800 */
[----:B------:R3:W-:Y:S01]  /*7070*/  STL [R1+0x3a0], R2 ;  /* 0x0003a00201007387 */ /* 0x0007e20000100800 */
[----:B--2---:R-:W-:-:S04]  /*7080*/  IMAD.WIDE R6, R12, 0x2, R16 ;  /* 0x000000020c067825 */ /* 0x004fc800078e0210 */
[--C-:B---3--:R-:W-:Y:S01]  /*7090*/  IMAD.WIDE R2, R13, 0x2, R16.reuse ;  /* 0x000000020d027825 */ /* 0x108fe200078e0210 */
[----:B------:R4:W-:Y:S03]  /*70a0*/  STL.64 [R1+0x390], R6 ;  /* 0x0003900601007387 */ /* 0x0009e60000100a00 */
[--C-:B------:R-:W-:Y:S01]  /*70b0*/  IMAD.WIDE R12, R8, 0x2, R16.reuse ;  /* 0x00000002080c7825 */ /* 0x100fe200078e0210 */
[----:B------:R0:W-:Y:S04]  /*70c0*/  STL.64 [R1+0x388], R2 ;  /* 0x0003880201007387 */ /* 0x0001e80000100a00 */
[----:B------:R-:W-:Y:S01]  /*70d0*/  STL.64 [R1+0x380], R12 ;  /* 0x0003800c01007387 */ /* 0x000fe20000100a00 */
[----:B----4-:R-:W-:-:S04]  /*70e0*/  IMAD.WIDE R6, R9, 0x2, R16 ;  /* 0x0000000209067825 */ /* 0x010fc800078e0210 */
[--C-:B0-----:R-:W-:Y:S02]  /*70f0*/  IMAD.WIDE R2, R4, 0x2, R16.reuse ;  /* 0x0000000204027825 */ /* 0x101fe400078e0210 */
[----:B------:R-:W2:Y:S02]  /*7100*/  LDL R4, [R1+0x5c] ;  /* 0x00005c0001047983 */ /* 0x000ea40000100800 */
[--C-:B------:R-:W-:Y:S02]  /*7110*/  IMAD.WIDE R8, R10, 0x2, R16.reuse ;  /* 0x000000020a087825 */ /* 0x100fe400078e0210 */
[----:B------:R0:W-:Y:S04]  /*7120*/  STL.64 [R1+0x378], R6 ;  /* 0x0003780601007387 */ /* 0x0001e80000100a00 */
[----:B------:R1:W-:Y:S04]  /*7130*/  STL.64 [R1+0x370], R2 ;  /* 0x0003700201007387 */ /* 0x0003e80000100a00 */
[----:B0-----:R-:W3:Y:S01]  /*7140*/  LDL R6, [R1+0x60] ;  /* 0x0000600001067983 */ /* 0x001ee20000100800 */
[----:B-1----:R-:W-:-:S03]  /*7150*/  IMAD.WIDE R2, R11, 0x2, R16 ;  /* 0x000000020b027825 */ /* 0x002fc600078e0210 */
[----:B------:R-:W-:Y:S04]  /*7160*/  STL.64 [R1+0x368], R8 ;  /* 0x0003680801007387 */ /* 0x000fe80000100a00 */
[----:B------:R-:W4:Y:S04]  /*7170*/  LDL R7, [R1+0x70] ;  /* 0x0000700001077983 */ /* 0x000f280000100800 */
[----:B------:R-:W-:Y:S04]  /*7180*/  STL.64 [R1+0x360], R2 ;  /* 0x0003600201007387 */ /* 0x000fe80000100a00 */
[----:B------:R-:W2:Y:S04]  /*7190*/  LDL R28, [R1+0x84] ;  /* 0x00008400011c7983 */ /* 0x000ea80000100800 */
[----:B------:R-:W3:Y:S04]  /*71a0*/  LDL R29, [R1+0x88] ;  /* 0x00008800011d7983 */ /* 0x000ee80000100800 */
[----:B--2---:R0:W-:Y:S04]  /*71b0*/  STL [R1+0x3d34], R28 ;  /* 0x003d341c01007387 */ /* 0x0041e80000100800 */
[----:B0-----:R-:W2:Y:S04]  /*71c0*/  LDL R28, [R1+0x8c] ;  /* 0x00008c00011c7983 */ /* 0x001ea80000100800 */
[----:B---3--:R0:W-:Y:S04]  /*71d0*/  STL [R1+0x3d38], R29 ;  /* 0x003d381d01007387 */ /* 0x0081e80000100800 */
[----:B0-----:R-:W3:Y:S04]  /*71e0*/  LDL R29, [R1+0x94] ;  /* 0x00009400011d7983 */ /* 0x001ee80000100800 */
[----:B--2---:R0:W-:Y:S04]  /*71f0*/  STL [R1+0x3d3c], R28 ;  /* 0x003d3c1c01007387 */ /* 0x0041e80000100800 */
[----:B0-----:R-:W2:Y:S04]  /*7200*/  LDL R28, [R1+0x9c] ;  /* 0x00009c00011c7983 */ /* 0x001ea80000100800 */
[----:B---3--:R0:W-:Y:S04]  /*7210*/  STL [R1+0x3d40], R29 ;  /* 0x003d401d01007387 */ /* 0x0081e80000100800 */
[----:B0-----:R-:W3:Y:S04]  /*7220*/  LDL R29, [R1+0x98] ;  /* 0x00009800011d7983 */ /* 0x001ee80000100800 */
[----:B--2---:R0:W-:Y:S04]  /*7230*/  STL [R1+0x3d44], R28 ;  /* 0x003d441c01007387 */ /* 0x0041e80000100800 */
[----:B0-----:R-:W2:Y:S01]  /*7240*/  LDL R28, [R1+0x90] ;  /* 0x00009000011c7983 */ /* 0x001ea20000100800 */
[----:B------:R-:W-:-:S03]  /*7250*/  IMAD.WIDE R8, R5, 0x2, R16 ;  /* 0x0000000205087825 */ /* 0x000fc600078e0210 */
[----:B---3--:R-:W-:Y:S01]  /*7260*/  STL [R1+0x3d48], R29 ;  /* 0x003d481d01007387 */ /* 0x008fe20000100800 */
[----:B------:R-:W-:-:S03]  /*7270*/  IMAD.WIDE R4, R4, 0x2, R16 ;  /* 0x0000000204047825 */ /* 0x000fc600078e0210 */
[----:B------:R-:W3:Y:S01]  /*7280*/  LDL R24, [R1+0x80] ;  /* 0x0000800001187983 */ /* 0x000ee20000100800 */
[----:B------:R-:W-:-:S03]  /*7290*/  IMAD.WIDE R22, R6, 0x2, R16 ;  /* 0x0000000206167825 */ /* 0x000fc600078e0210 */
[----:B------:R-:W3:Y:S01]  /*72a0*/  LDL R25, [R1+0x7c] ;  /* 0x00007c0001197983 */ /* 0x000ee20000100800 */
[----:B----4-:R-:W-:-:S03]  /*72b0*/  IMAD.WIDE R6, R7, 0x2, R16 ;  /* 0x0000000207067825 */ /* 0x010fc600078e0210 */
[----:B------:R-:W4:Y:S04]  /*72c0*/  LDL R2, [R1+0x78] ;  /* 0x0000780001027983 */ /* 0x000f280000100800 */
[----:B------:R-:W4:Y:S04]  /*72d0*/  LDL R3, [R1+0x74] ;  /* 0x0000740001037983 */ /* 0x000f280000100800 */
[----:B------:R-:W4:Y:S04]  /*72e0*/  LDL R18, [R1+0x6c] ;  /* 0x00006c0001127983 */ /* 0x000f280000100800 */
[----:B------:R-:W4:Y:S04]  /*72f0*/  LDL R19, [R1+0x68] ;  /* 0x0000680001137983 */ /* 0x000f280000100800 */
[----:B------:R-:W4:Y:S04]  /*7300*/  LDL R14, [R1+0x64] ;  /* 0x00006400010e7983 */ /* 0x000f280000100800 */
[----:B------:R-:W4:Y:S04]  /*7310*/  LDL R20, [R1+0x54] ;  /* 0x0000540001147983 */ /* 0x000f280000100800 */
[----:B------:R-:W4:Y:S04]  /*7320*/  LDL R21, [R1+0x50] ;  /* 0x0000500001157983 */ /* 0x000f280000100800 */
[----:B------:R0:W-:Y:S04]  /*7330*/  STL.64 [R1+0x358], R8 ;  /* 0x0003580801007387 */ /* 0x0001e80000100a00 */
[----:B------:R-:W4:Y:S04]  /*7340*/  LDL R12, [R1+0x48] ;  /* 0x00004800010c7983 */ /* 0x000f280000100800 */
[----:B------:R-:W4:Y:S04]  /*7350*/  LDL R13, [R1+0x40] ;  /* 0x00004000010d7983 */ /* 0x000f280000100800 */
[----:B0-----:R-:W4:Y:S04]  /*7360*/  LDL R8, [R1+0x38] ;  /* 0x0000380001087983 */ /* 0x001f280000100800 */
[----:B------:R-:W4:Y:S04]  /*7370*/  LDL R9, [R1+0x34] ;  /* 0x0000340001097983 */ /* 0x000f280000100800 */
[----:B------:R-:W4:Y:S04]  /*7380*/  LDL R10, [R1+0x30] ;  /* 0x00003000010a7983 */ /* 0x000f280000100800 */
[----:B------:R0:W-:Y:S04]  /*7390*/  STL.64 [R1+0x350], R4 ;  /* 0x0003500401007387 */ /* 0x0001e80000100a00 */
[----:B------:R-:W4:Y:S04]  /*73a0*/  LDL R11, [R1+0x2c] ;  /* 0x00002c00010b7983 */ /* 0x000f280000100800 */
[----:B0-----:R-:W4:Y:S04]  /*73b0*/  LDL R5, [R1+0x28] ;  /* 0x0000280001057983 */ /* 0x001f280000100800 */
[----:B------:R-:W4:Y:S04]  /*73c0*/  LDL R4, [R1+0x24] ;  /* 0x0000240001047983 */ /* 0x000f280000100800 */
[----:B------:R0:W-:Y:S04]  /*73d0*/  STL.64 [R1+0x348], R22 ;  /* 0x0003481601007387 */ /* 0x0001e80000100a00 */
[----:B0-----:R-:W4:Y:S04]  /*73e0*/  LDL.LU R23, [R1+0x3d50] ;  /* 0x003d500001177983 */ /* 0x001f280000300800 */
[----:B------:R0:W-:Y:S04]  /*73f0*/  STL.64 [R1+0x340], R6 ;  /* 0x0003400601007387 */ /* 0x0001e80000100a00 */
[----:B0-----:R-:W4:Y:S04]  /*7400*/  LDL.LU R6, [R1+0x3d4c] ;  /* 0x003d4c0001067983 */ /* 0x001f280000300800 */
[----:B------:R-:W4:Y:S04]  /*7410*/  LDL.LU R27, [R1+0xc] ;  /* 0x00000c00011b7983 */ /* 0x000f280000300800 */
[----:B------:R-:W4:Y:S04]  /*7420*/  LDL.LU R22, [R1+0x4] ;  /* 0x0000040001167983 */ /* 0x000f280000300800 */
[----:B------:R-:W4:Y:S01]  /*7430*/  LDL.LU R7, [R1] ;  /* 0x0000000001077983 */ /* 0x000f220000300800 */
[----:B--2---:R-:W-:-:S05]  /*7440*/  IMAD.WIDE R28, R28, 0x2, R16 ;  /* 0x000000021c1c7825 */ /* 0x004fca00078e0210 */
[----:B------:R0:W-:Y:S04]  /*7450*/  STL.64 [R1+0x338], R28 ;  /* 0x0003381c01007387 */ /* 0x0001e80000100a00 */
[----:B0-----:R-:W2:Y:S02]  /*7460*/  LDL.LU R29, [R1+0x3d48] ;  /* 0x003d4800011d7983 */ /* 0x001ea40000300800 */
        /* <DEDUP_REMOVED lines=16> */
[----:B------:R3:W-:Y:S02]  /*7570*/  STL.64 [R1+0x308], R28 ;  /* 0x0003081c01007387 */ /* 0x0007e40000100a00 */
[----:B---3--:R-:W-:-:S04]  /*7580*/  IMAD.WIDE R28, R24, 0x2, R16 ;  /* 0x00000002181c7825 */ /* 0x008fc800078e0210 */
[--C-:B------:R-:W-:Y:S01]  /*7590*/  IMAD.WIDE R24, R25, 0x2, R16.reuse ;  /* 0x0000000219187825 */ /* 0x100fe200078e0210 */
[----:B------:R0:W-:Y:S04]  /*75a0*/  STL.64 [R1+0x300], R28 ;  /* 0x0003001c01007387 */ /* 0x0001e80000100a00 */
[----:B0-----:R-:W2:Y:S04]  /*75b0*/  LDL.LU R29, [R1+0x3d30] ;  /* 0x003d3000011d7983 */ /* 0x001ea80000300800 */
[----:B------:R4:W-:Y:S02]  /*75c0*/  STL.64 [R1+0x2f8], R24 ;  /* 0x0002f81801007387 */ /* 0x0009e40000100a00 */
[----:B----4-:R-:W-:-:S04]  /*75d0*/  IMAD.WIDE R24, R2, 0x2, R16 ;  /* 0x0000000202187825 */ /* 0x010fc800078e0210 */
[--C-:B------:R-:W-:Y:S01]  /*75e0*/  IMAD.WIDE R2, R3, 0x2, R16.reuse ;  /* 0x0000000203027825 */ /* 0x100fe200078e0210 */
[----:B------:R0:W-:Y:S04]  /*75f0*/  STL.64 [R1+0x2f0], R24 ;  /* 0x0002f01801007387 */ /* 0x0001e80000100a00 */
[----:B0-----:R-:W3:Y:S04]  /*7600*/  LDL.LU.64 R24, [R1+0x3d28] ;  /* 0x003d280001187983 */ /* 0x001ee80000300a00 */
[----:B------:R0:W-:Y:S02]  /*7610*/  STL.64 [R1+0x2e8], R2 ;  /* 0x0002e80201007387 */ /* 0x0001e40000100a00 */
[----:B0-----:R-:W-:-:S04]  /*7620*/  IMAD.WIDE R2, R18, 0x2, R16 ;  /* 0x0000000212027825 */ /* 0x001fc800078e0210 */
[--C-:B------:R-:W-:Y:S01]  /*7630*/  IMAD.WIDE R18, R19, 0x2, R16.reuse ;  /* 0x0000000213127825 */ /* 0x100fe200078e0210 */
[----:B------:R0:W-:Y:S04]  /*7640*/  STL.64 [R1+0x2e0], R2 ;  /* 0x0002e00201007387 */ /* 0x0001e80000100a00 */
[----:B0-----:R-:W4:Y:S04]  /*7650*/  LDL.LU.64 R2, [R1+0x3d20] ;  /* 0x003d200001027983 */ /* 0x001f280000300a00 */
[----:B------:R0:W-:Y:S02]  /*7660*/  STL.64 [R1+0x2d8], R18 ;  /* 0x0002d81201007387 */ /* 0x0001e40000100a00 */
[----:B0-----:R-:W-:-:S02]  /*7670*/  IMAD.WIDE R18, R14, 0x2, R16 ;  /* 0x000000020e127825 */ /* 0x001fc400078e0210 */
[----:B------:R-:W2:Y:S04]  /*7680*/  LDL.LU R14, [R1+0x198] ;  /* 0x00019800010e7983 */ /* 0x000ea80000300800 */
[----:B------:R0:W-:Y:S02]  /*7690*/  STL.64 [R1+0x2d0], R18 ;  /* 0x0002d01201007387 */ /* 0x0001e40000100a00 */
[----:B0-----:R-:W-:-:S04]  /*76a0*/  IMAD.WIDE R18, R20, 0x2, R16 ;  /* 0x0000000214127825 */ /* 0x001fc800078e0210 */
[--C-:B------:R-:W-:Y:S01]  /*76b0*/  IMAD.WIDE R20, R21, 0x2, R16.reuse ;  /* 0x0000000215147825 */ /* 0x100fe200078e0210 */
[----:B------:R0:W-:Y:S04]  /*76c0*/  STL.64 [R1+0x2c8], R18 ;  /* 0x0002c81201007387 */ /* 0x0001e80000100a00 */
[----:B0-----:R-:W4:Y:S04]  /*76d0*/  LDL.LU.64 R18, [R1+0x3d18] ;  /* 0x003d180001127983 */ /* 0x001f280000300a00 */
[----:B------:R0:W-:Y:S02]  /*76e0*/  STL.64 [R1+0x2c0], R20 ;  /* 0x0002c01401007387 */ /* 0x0001e40000100a00 */
[----:B0-----:R-:W-:-:S04]  /*76f0*/  IMAD.WIDE R20, R12, 0x2, R16 ;  /* 0x000000020c147825 */ /* 0x001fc800078e0210 */
[--C-:B------:R-:W-:Y:S01]  /*7700*/  IMAD.WIDE R12, R13, 0x2, R16.reuse ;  /* 0x000000020d0c7825 */ /* 0x100fe200078e0210 */
[----:B------:R0:W-:Y:S04]  /*7710*/  STL.64 [R1+0x2b8], R20 ;  /* 0x0002b81401007387 */ /* 0x0001e80000100a00 */
[----:B0-----:R-:W2:Y:S04]  /*7720*/  LDL.LU.64 R20, [R1+0x3d10] ;  /* 0x003d100001147983 */ /* 0x001ea80000300a00 */
[----:B------:R0:W-:Y:S02]  /*7730*/  STL.64 [R1+0x2b0], R12 ;  /* 0x0002b00c01007387 */ /* 0x0001e40000100a00 */
[----:B0-----:R-:W-:-:S04]  /*7740*/  IMAD.WIDE R12, R8, 0x2, R16 ;  /* 0x00000002080c7825 */ /* 0x001fc800078e0210 */
[--C-:B------:R-:W-:Y:S01]  /*7750*/  IMAD.WIDE R8, R9, 0x2, R16.reuse ;  /* 0x0000000209087825 */ /* 0x100fe200078e0210 */
[----:B------:R0:W-:Y:S04]  /*7760*/  STL.64 [R1+0x2a8], R12 ;  /* 0x0002a80c01007387 */ /* 0x0001e80000100a00 */
[----:B0-----:R-:W4:Y:S04]  /*7770*/  LDL.LU.64 R12, [R1+0x3d08] ;  /* 0x003d0800010c7983 */ /* 0x001f280000300a00 */
[----:B------:R-:W4:Y:S04]  /*7780*/  LDL.LU R28, [R1+0x398] ;  /* 0x00039800011c7983 */ /* 0x000f280000300800 */
        /* <DEDUP_REMOVED lines=9> */
[----:B0-----:R-:W4:Y:S04]  /*7820*/  LDL.LU.64 R10, [R1+0x3cf8] ;  /* 0x003cf800010a7983 */ /* 0x001f280000300a00 */
[----:B------:R0:W-:Y:S04]  /*7830*/  STL.64 [R1+0x280], R4 ;  /* 0x0002800401007387 */ /* 0x0001e80000100a00 */
[----:B0-----:R-:W3:Y:S02]  /*7840*/  LDL.LU R5, [R1+0x3cf4] ;  /* 0x003cf40001057983 */ /* 0x001ee40000300800 */
[----:B---3--:R-:W-:-:S05]  /*7850*/  IMAD.WIDE R4, R5, 0x2, R16 ;  /* 0x0000000205047825 */ /* 0x008fca00078e0210 */
[----:B------:R0:W-:Y:S04]  /*7860*/  STL.64 [R1+0x278], R4 ;  /* 0x0002780401007387 */ /* 0x0001e80000100a00 */
[----:B0-----:R-:W3:Y:S01]  /*7870*/  LDL.LU R4, [R1+0x3cf0] ;  /* 0x003cf00001047983 */ /* 0x001ee20000300800 */
[----:B------:R-:W-:Y:S02]  /*7880*/  IMAD R15, R15, UR6, RZ ;  /* 0x000000060f0f7c24 */ /* 0x000fe4000f8e02ff */
[----:B---3--:R-:W-:-:S05]  /*7890*/  IMAD.WIDE R4, R4, 0x2, R16 ;  /* 0x0000000204047825 */ /* 0x008fca00078e0210 */
[----:B------:R0:W-:Y:S02]  /*78a0*/  STL.64 [R1+0x270], R4 ;  /* 0x0002700401007387 */ /* 0x0001e40000100a00 */
[----:B0-----:R-:W-:-:S05]  /*78b0*/  IMAD.WIDE R4, R27, 0x2, R16 ;  /* 0x000000021b047825 */ /* 0x001fca00078e0210 */
[----:B------:R0:W-:Y:S02]  /*78c0*/  STL.64 [R1+0x268], R4 ;  /* 0x0002680401007387 */ /* 0x0001e40000100a00 */
[----:B0-----:R-:W-:-:S05]  /*78d0*/  IMAD.WIDE R4, R22, 0x2, R16 ;  /* 0x0000000216047825 */ /* 0x001fca00078e0210 */
[----:B------:R0:W-:Y:S02]  /*78e0*/  STL.64 [R1+0x260], R4 ;  /* 0x0002600401007387 */ /* 0x0001e40000100a00 */
[----:B0-----:R-:W-:-:S05]  /*78f0*/  IMAD.WIDE R4, R7, 0x2, R16 ;  /* 0x0000000207047825 */ /* 0x001fca00078e0210 */
[----:B------:R0:W-:Y:S02]  /*7900*/  STL.64 [R1+0x258], R4 ;  /* 0x0002580401007387 */ /* 0x0001e40000100a00 */
[----:B0-----:R-:W-:-:S05]  /*7910*/  IMAD.WIDE R4, R24, 0x2, R16 ;  /* 0x0000000218047825 */ /* 0x001fca00078e0210 */
[----:B------:R2:W-:Y:S02]  /*7920*/  STL.64 [R1+0x250], R4 ;  /* 0x0002500401007387 */ /* 0x0005e40000100a00 */
[----:B--2---:R-:W-:-:S05]  /*7930*/  IMAD.WIDE R4, R20, 0x2, R16 ;  /* 0x0000000214047825 */ /* 0x004fca00078e0210 */
[----:B------:R4:W-:Y:S02]  /*7940*/  STL.64 [R1+0x248], R4 ;  /* 0x0002480401007387 */ /* 0x0009e40000100a00 */
[----:B----4-:R-:W-:-:S05]  /*7950*/  IMAD.WIDE R4, R12, 0x2, R16 ;  /* 0x000000020c047825 */ /* 0x010fca00078e0210 */
[----:B------:R0:W-:Y:S02]  /*7960*/  STL.64 [R1+0x240], R4 ;  /* 0x0002400401007387 */ /* 0x0001e40000100a00 */
[----:B0-----:R-:W-:-:S05]  /*7970*/  IMAD.WIDE R4, R15, 0x2, R16 ;  /* 0x000000020f047825 */ /* 0x001fca00078e0210 */
[----:B------:R0:W-:Y:S02]  /*7980*/  STL.64 [R1+0x238], R4 ;  /* 0x0002380401007387 */ /* 0x0001e40000100a00 */
[----:B0-----:R-:W-:-:S05]  /*7990*/  IMAD.WIDE R4, R18, 0x2, R16 ;  /* 0x0000000212047825 */ /* 0x001fca00078e0210 */
[----:B------:R0:W-:Y:S02]  /*79a0*/  STL.64 [R1+0x230], R4 ;  /* 0x0002300401007387 */ /* 0x0001e40000100a00 */
[----:B0-----:R-:W-:-:S05]  /*79b0*/  IMAD.WIDE R4, R10, 0x2, R16 ;  /* 0x000000020a047825 */ /* 0x001fca00078e0210 */
[----:B------:R0:W-:Y:S04]  /*79c0*/  STL.64 [R1+0x228], R4 ;  /* 0x0002280401007387 */ /* 0x0001e80000100a00 */
[----:B------:R1:W-:Y:S01]  /*79d0*/  STL.64 [R1+0x3c70], R10 ;  /* 0x003c700a01007387 */ /* 0x0003e20000100a00 */
[----:B0-----:R-:W-:-:S04]  /*79e0*/  IMAD.WIDE R4, R11, 0x2, R16 ;  /* 0x000000020b047825 */ /* 0x001fc800078e0210 */
[--C-:B-1----:R-:W-:Y:S01]  /*79f0*/  IMAD.WIDE R10, R8, 0x2, R16.reuse ;  /* 0x00000002080a7825 */ /* 0x102fe200078e0210 */
[----:B------:R0:W-:Y:S04]  /*7a00*/  STL.64 [R1+0x220], R4 ;  /* 0x0002200401007387 */ /* 0x0001e80000100a00 */
[----:B------:R1:W-:Y:S01]  /*7a10*/  STL.64 [R1+0x218], R10 ;  /* 0x0002180a01007387 */ /* 0x0003e20000100a00 */
[----:B0-----:R-:W-:-:S03]  /*7a20*/  IMAD.WIDE R4, R6, 0x2, R16 ;  /* 0x0000000206047825 */ /* 0x001fc600078e0210 */
[----:B-1----:R-:W2:Y:S04]  /*7a30*/  LDL.LU R10, [R1+0x3c] ;  /* 0x00003c00010a7983 */ /* 0x002ea80000300800 */
[----:B------:R-:W3:Y:S04]  /*7a40*/  LDL.LU R11, [R1+0x44] ;  /* 0x00004400010b7983 */ /* 0x000ee80000300800 */
[----:B------:R0:W-:Y:S04]  /*7a50*/  STL.64 [R1+0x210], R4 ;  /* 0x0002100401007387 */ /* 0x0001e80000100a00 */
[----:B------:R1:W-:Y:S01]  /*7a60*/  STL.64 [R1+0x3c78], R6 ;  /* 0x003c780601007387 */ /* 0x0003e20000100a00 */
[----:B0-----:R-:W-:-:S03]  /*7a70*/  IMAD.WIDE R4, R9, 0x2, R16 ;  /* 0x0000000209047825 */ /* 0x001fc600078e0210 */
[----:B-1----:R-:W4:Y:S04]  /*7a80*/  LDL.LU R6, [R1+0x1c] ;  /* 0x00001c0001067983 */ /* 0x002f280000300800 */
[----:B------:R-:W2:Y:S04]  /*7a90*/  LDL.LU R7, [R1+0x20] ;  /* 0x0000200001077983 */ /* 0x000ea80000300800 */
[----:B------:R0:W-:Y:S04]  /*7aa0*/  STL.64 [R1+0x3c80], R8 ;  /* 0x003c800801007387 */ /* 0x0001e80000100a00 */
[----:B0-----:R-:W3:Y:S04]  /*7ab0*/  LDL.LU R8, [R1+0x8] ;  /* 0x0000080001087983 */ /* 0x001ee80000300800 */
[----:B------:R0:W-:Y:S04]  /*7ac0*/  STL.64 [R1+0x208], R4 ;  /* 0x0002080401007387 */ /* 0x0001e80000100a00 */
[----:B------:R-:W4:Y:S04]  /*7ad0*/  LDL.LU R9, [R1+0x18] ;  /* 0x0000180001097983 */ /* 0x000f280000300800 */
[----:B------:R1:W-:Y:S01]  /*7ae0*/  STL.64 [R1+0x3c88], R12 ;  /* 0x003c880c01007387 */ /* 0x0003e20000100a00 */
[----:B0-----:R-:W-:-:S03]  /*7af0*/  IMAD.WIDE R4, R13, 0x2, R16 ;  /* 0x000000020d047825 */ /* 0x001fc600078e0210 */
[----:B-1----:R-:W2:Y:S04]  /*7b00*/  LDL R12, [R1+0x39c] ;  /* 0x00039c00010c7983 */ /* 0x002ea80000100800 */
[----:B------:R0:W-:Y:S04]  /*7b10*/  STL.64 [R1+0x200], R4 ;  /* 0x0002000401007387 */ /* 0x0001e80000100a00 */
[----:B------:R-:W3:Y:S01]  /*7b20*/  LDL R13, [R1+0x3a0] ;  /* 0x0003a000010d7983 */ /* 0x000ee20000100800 */
[----:B0-----:R-:W-:-:S05]  /*7b30*/  IMAD.WIDE R4, R21, 0x2, R16 ;  /* 0x0000000215047825 */ /* 0x001fca00078e0210 */
[----:B------:R0:W-:Y:S04]  /*7b40*/  STL.64 [R1+0x1f8], R4 ;  /* 0x0001f80401007387 */ /* 0x0001e80000100a00 */
[----:B0-----:R-:W4:Y:S01]  /*7b50*/  LDL.LU.64 R4, [R1+0x3ce8] ;  /* 0x003ce80001047983 */ /* 0x001f220000300a00 */
[----:B------:R-:W-:-:S03]  /*7b60*/  IMAD R0, R0, UR6, RZ ;  /* 0x0000000600007c24 */ /* 0x000fc6000f8e02ff */
[----:B------:R0:W-:Y:S01]  /*7b70*/  STL.64 [R1+0x3c90], R20 ;  /* 0x003c901401007387 */ /* 0x0001e20000100a00 */
[----:B------:R-:W-:Y:S01]  /*7b80*/  IMAD R26, R26, UR6, RZ ;  /* 0x000000061a1a7c24 */ /* 0x000fe2000f8e02ff */
[----:B------:R-:W-:Y:S01]  /*7b90*/  ULDC UR6, c[0x0][0x238] ;  /* 0x00008e0000067ab9 */ /* 0x000fe20000000800 */
[----:B0-----:R-:W-:-:S05]  /*7ba0*/  IMAD.WIDE R20, R0, 0x2, R16 ;  /* 0x0000000200147825 */ /* 0x001fca00078e0210 */
[----:B------:R0:W-:Y:S04]  /*7bb0*/  STL.64 [R1+0x1f0], R20 ;  /* 0x0001f01401007387 */ /* 0x0001e80000100a00 */
[----:B------:R1:W-:Y:S01]  /*7bc0*/  STL.64 [R1+0x3c98], R26 ;  /* 0x003c981a01007387 */ /* 0x0003e20000100a00 */
[----:B0-----:R-:W-:-:S04]  /*7bd0*/  IMAD.WIDE R20, R26, 0x2, R16 ;  /* 0x000000021a147825 */ /* 0x001fc800078e0210 */
[--C-:B-1----:R-:W-:Y:S01]  /*7be0*/  IMAD.WIDE R26, R14, 0x2, R16.reuse ;  /* 0x000000020e1a7825 */ /* 0x102fe200078e0210 */
[----:B------:R0:W-:Y:S04]  /*7bf0*/  STL.64 [R1+0x1e8], R20 ;  /* 0x0001e81401007387 */ /* 0x0001e80000100a00 */
[----:B------:R1:W-:Y:S04]  /*7c00*/  STL.64 [R1+0x3ca0], R14 ;  /* 0x003ca00e01007387 */ /* 0x0003e80000100a00 */
[----:B------:R-:W-:Y:S01]  /*7c10*/  STL.64 [R1+0x1e0], R26 ;  /* 0x0001e01a01007387 */ /* 0x000fe20000100a00 */
[----:B0-----:R-:W-:-:S03]  /*7c20*/  IMAD.WIDE R20, R2, 0x2, R16 ;  /* 0x0000000202147825 */ /* 0x001fc600078e0210 */
[----:B------:R0:W-:Y:S01]  /*7c30*/  STL.64 [R1+0x3ca8], R18 ;  /* 0x003ca81201007387 */ /* 0x0001e20000100a00 */
[----:B-1----:R-:W-:-:S03]  /*7c40*/  IMAD.WIDE R14, R19, 0x2, R16 ;  /* 0x00000002130e7825 */ /* 0x002fc600078e0210 */
[----:B------:R-:W-:Y:S04]  /*7c50*/  STL.64 [R1+0x1d8], R20 ;  /* 0x0001d81401007387 */ /* 0x000fe80000100a00 */
[----:B------:R1:W-:Y:S01]  /*7c60*/  STL.64 [R1+0x1d0], R14 ;  /* 0x0001d00e01007387 */ /* 0x0003e20000100a00 */
[----:B0-----:R-:W-:-:S03]  /*7c70*/  IMAD.WIDE R18, R23, 0x2, R16 ;  /* 0x0000000217127825 */ /* 0x001fc600078e0210 */
[----:B------:R-:W-:Y:S04]  /*7c80*/  STL.64 [R1+0x3cb0], R22 ;  /* 0x003cb01601007387 */ /* 0x000fe80000100a00 */
[----:B------:R-:W-:Y:S01]  /*7c90*/  STL.64 [R1+0x1c8], R18 ;  /* 0x0001c81201007387 */ /* 0x000fe20000100a00 */
[----:B-1----:R-:W-:-:S03]  /*7ca0*/  IMAD.WIDE R14, R3, 0x2, R16 ;  /* 0x00000002030e7825 */ /* 0x002fc600078e0210 */
[----:B------:R0:W-:Y:S04]  /*7cb0*/  STL.64 [R1+0x3cb8], R2 ;  /* 0x003cb80201007387 */ /* 0x0001e80000100a00 */
[----:B------:R1:W-:Y:S04]  /*7cc0*/  STL.64 [R1+0x1c0], R14 ;  /* 0x0001c00e01007387 */ /* 0x0003e80000100a00 */
[----:B------:R-:W-:Y:S01]  /*7cd0*/  STL.64 [R1+0x3cc0], R24 ;  /* 0x003cc01801007387 */ /* 0x000fe20000100a00 */
[----:B0-----:R-:W-:-:S04]  /*7ce0*/  IMAD.WIDE R2, R25, 0x2, R16 ;  /* 0x0000000219027825 */ /* 0x001fc800078e0210 */
[--C-:B-1----:R-:W-:Y:S01]  /*7cf0*/  IMAD.WIDE R14, R28, 0x2, R16.reuse ;  /* 0x000000021c0e7825 */ /* 0x102fe200078e0210 */
[----:B------:R0:W-:Y:S04]  /*7d00*/  STL.64 [R1+0x1b8], R2 ;  /* 0x0001b80201007387 */ /* 0x0001e80000100a00 */
[----:B------:R-:W-:Y:S04]  /*7d10*/  STL.64 [R1+0x3cc8], R28 ;  /* 0x003cc81c01007387 */ /* 0x000fe80000100a00 */
[----:B------:R-:W-:Y:S01]  /*7d20*/  STL.64 [R1+0x1b0], R14 ;  /* 0x0001b00e01007387 */ /* 0x000fe20000100a00 */
[----:B0-----:R-:W-:-:S05]  /*7d30*/  IMAD.WIDE R2, R29, 0x2, R16 ;  /* 0x000000021d027825 */ /* 0x001fca00078e0210 */
[----:B------:R3:W-:Y:S01]  /*7d40*/  STL.64 [R1+0x1a8], R2 ;  /* 0x0001a80201007387 */ /* 0x0007e20000100a00 */
[----:B--2---:R-:W-:-:S04]  /*7d50*/  IMAD.WIDE R18, R12, 0x2, R16 ;  /* 0x000000020c127825 */ /* 0x004fc800078e0210 */
[----:B---3--:R-:W-:Y:S01]  /*7d60*/  IMAD.WIDE R2, R13, 0x2, R16 ;  /* 0x000000020d027825 */ /* 0x008fe200078e0210 */
[----:B------:R-:W-:Y:S04]  /*7d70*/  STL.64 [R1+0x1a0], R18 ;  /* 0x0001a01201007387 */ /* 0x000fe80000100a00 */
[----:B------:R0:W-:Y:S01]  /*7d80*/  STL.64 [R1+0x190], R2 ;  /* 0x0001900201007387 */ /* 0x0001e20000100a00 */
[----:B----4-:R-:W-:-:S04]  /*7d90*/  IMAD.WIDE R14, R8, 0x2, R4 ;  /* 0x00000002080e7825 */ /* 0x010fc800078e0204 */
[--C-:B------:R-:W-:Y:S01]  /*7da0*/  IMAD.WIDE R12, R9, 0x2, R4.reuse ;  /* 0x00000002090c7825 */ /* 0x100fe200078e0204 */
[----:B------:R-:W-:Y:S03]  /*7db0*/  STL.64 [R1+0x188], R14 ;  /* 0x0001880e01007387 */ /* 0x000fe60000100a00 */
[--C-:B0-----:R-:W-:Y:S01]  /*7dc0*/  IMAD.WIDE R2, R6, 0x2, R4.reuse ;  /* 0x0000000206027825 */ /* 0x101fe200078e0204 */
[----:B------:R-:W-:Y:S03]  /*7dd0*/  STL.64 [R1+0x180], R12 ;  /* 0x0001800c01007387 */ /* 0x000fe60000100a00 */
[--C-:B------:R-:W-:Y:S01]  /*7de0*/  IMAD.WIDE R8, R7, 0x2, R4.reuse ;  /* 0x0000000207087825 */ /* 0x100fe200078e0204 */
[----:B------:R0:W-:Y:S03]  /*7df0*/  STL.64 [R1+0x178], R2 ;  /* 0x0001780201007387 */ /* 0x0001e60000100a00 */
[--C-:B------:R-:W-:Y:S01]  /*7e00*/  IMAD.WIDE R6, R10, 0x2, R4.reuse ;  /* 0x000000020a067825 */ /* 0x100fe200078e0204 */
[----:B------:R-:W-:Y:S04]  /*7e10*/  STL.64 [R1+0x170], R8 ;  /* 0x0001700801007387 */ /* 0x000fe80000100a00 */
[----:B------:R-:W2:Y:S01]  /*7e20*/  LDL.LU R16, [R1+0x90] ;  /* 0x0000900001107983 */ /* 0x000ea20000300800 */
[----:B0-----:R-:W-:-:S03]  /*7e30*/  IMAD.WIDE R2, R11, 0x2, R4 ;  /* 0x000000020b027825 */ /* 0x001fc600078e0204 */
[----:B------:R-:W-:Y:S04]  /*7e40*/  STL.64 [R1+0x168], R6 ;  /* 0x0001680601007387 */ /* 0x000fe80000100a00 */
[----:B------:R-:W3:Y:S04]  /*7e50*/  LDL.LU R28, [R1+0x98] ;  /* 0x00009800011c7983 */ /* 0x000ee80000300800 */
[----:B------:R-:W-:Y:S04]  /*7e60*/  STL.64 [R1+0x160], R2 ;  /* 0x0001600201007387 */ /* 0x000fe80000100a00 */
[----:B------:R-:W4:Y:S04]  /*7e70*/  LDL.LU R29, [R1+0x9c] ;  /* 0x00009c00011d7983 */ /* 0x000f280000300800 */
[----:B----4-:R0:W-:Y:S04]  /*7e80*/  STL [R1+0x3cd0], R29 ;  /* 0x003cd01d01007387 */ /* 0x0101e80000100800 */
[----:B0-----:R-:W4:Y:S04]  /*7e90*/  LDL.LU R29, [R1+0x70] ;  /* 0x00007000011d7983 */ /* 0x001f280000300800 */
[----:B---3--:R0:W-:Y:S04]  /*7ea0*/  STL [R1+0x3cd4], R28 ;  /* 0x003cd41c01007387 */ /* 0x0081e80000100800 */
[----:B0-----:R-:W3:Y:S04]  /*7eb0*/  LDL.LU R28, [R1+0x60] ;  /* 0x00006000011c7983 */ /* 0x001ee80000300800 */
[----:B----4-:R0:W-:Y:S04]  /*7ec0*/  STL [R1+0x3cd8], R29 ;  /* 0x003cd81d01007387 */ /* 0x0101e80000100800 */
[----:B0-----:R-:W4:Y:S04]  /*7ed0*/  LDL.LU R29, [R1+0x5c] ;  /* 0x00005c00011d7983 */ /* 0x001f280000300800 */
[----:B---3--:R0:W-:Y:S04]  /*7ee0*/  STL [R1+0x3cdc], R28 ;  /* 0x003cdc1c01007387 */ /* 0x0081e80000100800 */
[----:B0-----:R-:W3:Y:S04]  /*7ef0*/  LDL.LU R28, [R1+0x58] ;  /* 0x00005800011c7983 */ /* 0x001ee80000300800 */
[----:B----4-:R0:W-:Y:S04]  /*7f00*/  STL [R1+0x3ce0], R29 ;  /* 0x003ce01d01007387 */ /* 0x0101e80000100800 */
[----:B0-----:R-:W4:Y:S04]  /*7f10*/  LDL.LU R29, [R1+0x4c] ;  /* 0x00004c00011d7983 */ /* 0x001f280000300800 */
[----:B---3--:R4:W-:Y:S04]  /*7f20*/  STL [R1+0x3ce4], R28 ;  /* 0x003ce41c01007387 */ /* 0x0089e80000100800 */
[----:B------:R-:W3:Y:S04]  /*7f30*/  LDL.LU R24, [R1+0x94] ;  /* 0x0000940001187983 */ /* 0x000ee80000300800 */
        /* <DEDUP_REMOVED lines=21> */
[----:B------:R-:W3:Y:S01]  /*8090*/  LDL.LU R17, [R1+0x10] ;  /* 0x0000100001117983 */ /* 0x000ee20000300800 */
[----:B----4-:R-:W-:-:S05]  /*80a0*/  IMAD.WIDE R28, R29, 0x2, R4 ;  /* 0x000000021d1c7825 */ /* 0x010fca00078e0204 */
[----:B------:R0:W-:Y:S04]  /*80b0*/  STL.64 [R1+0x158], R28 ;  /* 0x0001581c01007387 */ /* 0x0001e80000100a00 */
[----:B0-----:R-:W4:Y:S02]  /*80c0*/  LDL.LU R28, [R1+0x3ce4] ;  /* 0x003ce400011c7983 */ /* 0x001f240000300800 */
        /* <DEDUP_REMOVED lines=10> */
[----:B------:R2:W-:Y:S02]  /*8170*/  STL.64 [R1+0x138], R28 ;  /* 0x0001381c01007387 */ /* 0x0005e40000100a00 */
        /* <DEDUP_REMOVED lines=11> */
[----:B0-----:R-:W2:Y:S04]  /*8230*/  LDL.LU.64 R28, [R1+0x3cc8] ;  /* 0x003cc800011c7983 */ /* 0x001ea80000300a00 */
[----:B------:R0:W-:Y:S02]  /*8240*/  STL.64 [R1+0x110], R24 ;  /* 0x0001101801007387 */ /* 0x0001e40000100a00 */
[----:B0-----:R-:W-:-:S04]  /*8250*/  IMAD.WIDE R24, R2, 0x2, R4 ;  /* 0x0000000202187825 */ /* 0x001fc800078e0204 */
        /* <DEDUP_REMOVED lines=44> */
[----:B0-----:R-:W-:-:S05]  /*8520*/  IMAD.WIDE R6, R10, 0x2, R4 ;  /* 0x000000020a067825 */ /* 0x001fca00078e0204 */
[----:B------:R0:W-:Y:S04]  /*8530*/  STL.64 [R1+0x78], R6 ;  /* 0x0000780601007387 */ /* 0x0001e80000100a00 */
[----:B0-----:R-:W4:Y:S01]  /*8540*/  LDL.LU.64 R6, [R1+0x3c78] ;  /* 0x003c780001067983 */ /* 0x001f220000300a00 */
[----:B------:R-:W-:-:S05]  /*8550*/  IMAD.WIDE R10, R11, 0x2, R4 ;  /* 0x000000020b0a7825 */ /* 0x000fca00078e0204 */
[----:B------:R0:W-:Y:S04]  /*8560*/  STL.64 [R1+0x70], R10 ;  /* 0x0000700a01007387 */ /* 0x0001e80000100a00 */
[----:B0-----:R-:W4:Y:S01]  /*8570*/  LDL.LU.64 R10, [R1+0x3c70] ;  /* 0x003c7000010a7983 */ /* 0x001f220000300a00 */
[----:B------:R-:W-:-:S05]  /*8580*/  IMAD.WIDE R16, R17, 0x2, R4 ;  /* 0x0000000211107825 */ /* 0x000fca00078e0204 */
[----:B------:R3:W-:Y:S02]  /*8590*/  STL.64 [R1+0x68], R16 ;  /* 0x0000681001007387 */ /* 0x0007e40000100a00 */
[----:B---3--:R-:W-:-:S05]  /*85a0*/  IMAD.WIDE R16, R27, 0x2, R4 ;  /* 0x000000021b107825 */ /* 0x008fca00078e0204 */
        /* <DEDUP_REMOVED lines=15> */
[----:B0-----:R-:W-:-:S04]  /*86a0*/  IMAD.WIDE R16, R10, 0x2, R4 ;  /* 0x000000020a107825 */ /* 0x001fc800078e0204 */
[--C-:B------:R-:W-:Y:S01]  /*86b0*/  IMAD.WIDE R10, R11, 0x2, R4.reuse ;  /* 0x000000020b0a7825 */ /* 0x100fe200078e0204 */
[----:B------:R0:W-:Y:S04]  /*86c0*/  STL.64 [R1+0x20], R16 ;  /* 0x0000201001007387 */ /* 0x0001e80000100a00 */
[----:B------:R1:W-:Y:S01]  /*86d0*/  STL.64 [R1+0x18], R10 ;  /* 0x0000180a01007387 */ /* 0x0003e20000100a00 */
[----:B0-----:R-:W-:-:S04]  /*86e0*/  IMAD.WIDE R16, R8, 0x2, R4 ;  /* 0x0000000208107825 */ /* 0x001fc800078e0204 */
[--C-:B-1----:R-:W-:Y:S01]  /*86f0*/  IMAD.WIDE R10, R6, 0x2, R4.reuse ;  /* 0x00000002060a7825 */ /* 0x102fe200078e0204 */
[----:B------:R-:W-:Y:S03]  /*8700*/  STL.64 [R1+0x10], R16 ;  /* 0x0000101001007387 */ /* 0x000fe60000100a00 */
[--C-:B------:R-:W-:Y:S01]  /*8710*/  IMAD.WIDE R6, R13, 0x2, R4.reuse ;  /* 0x000000020d067825 */ /* 0x100fe200078e0204 */
[----:B------:R0:W-:Y:S03]  /*8720*/  STL.64 [R1+0x8], R10 ;  /* 0x0000080a01007387 */ /* 0x0001e60000100a00 */
[--C-:B------:R-:W-:Y:S01]  /*8730*/  IMAD.WIDE R8, R9, 0x2, R4.reuse ;  /* 0x0000000209087825 */ /* 0x100fe200078e0204 */
[----:B------:R1:W-:Y:S04]  /*8740*/  STL.64 [R1+0x3c00], R6 ;  /* 0x003c000601007387 */ /* 0x0003e80000100a00 */
[----:B------:R2:W-:Y:S01]  /*8750*/  STL.64 [R1], R8 ;  /* 0x0000000801007387 */ /* 0x0005e20000100a00 */
[----:B------:R-:W-:-:S04]  /*8760*/  IMAD.WIDE R12, R26, 0x2, R4 ;  /* 0x000000021a0c7825 */ /* 0x000fc800078e0204 */
[--C-:B0-----:R-:W-:Y:S01]  /*8770*/  IMAD.WIDE R10, R0, 0x2, R4.reuse ;  /* 0x00000002000a7825 */ /* 0x101fe200078e0204 */
[----:B-1----:R-:W3:Y:S03]  /*8780*/  LDL.LU R7, [R1+0x39c] ;  /* 0x00039c0001077983 */ /* 0x002ee60000300800 */
[----:B--2---:R-:W-:-:S04]  /*8790*/  IMAD.WIDE R8, R21, 0x2, R4 ;  /* 0x0000000215087825 */ /* 0x004fc800078e0204 */
[--C-:B------:R-:W-:Y:S01]  /*87a0*/  IMAD.WIDE R14, R14, 0x2, R4.reuse ;  /* 0x000000020e0e7825 */ /* 0x100fe200078e0204 */
[----:B------:R-:W-:Y:S04]  /*87b0*/  STL.64 [R1+0x3c08], R8 ;  /* 0x003c080801007387 */ /* 0x000fe80000100a00 */
[----:B------:R-:W2:Y:S01]  /*87c0*/  LDL.LU R0, [R1+0x3a0] ;  /* 0x0003a00001007983 */ /* 0x000ea20000300800 */
[----:B------:R-:W-:-:S03]  /*87d0*/  IMAD.WIDE R16, R2, 0x2, R4 ;  /* 0x0000000202107825 */ /* 0x000fc600078e0204 */
[----:B------:R-:W-:Y:S04]  /*87e0*/  STL.64 [R1+0x3bf8], R10 ;  /* 0x003bf80a01007387 */ /* 0x000fe80000100a00 */
[----:B------:R0:W-:Y:S04]  /*87f0*/  STL.64 [R1+0x3bf0], R12 ;  /* 0x003bf00c01007387 */ /* 0x0001e80000100a00 */
[----:B------:R1:W-:Y:S04]  /*8800*/  STL.64 [R1+0x3c10], R14 ;  /* 0x003c100e01007387 */ /* 0x0003e80000100a00 */
[----:B------:R-:W4:Y:S01]  /*8810*/  LDL.LU R2, [R1+0x3c68] ;  /* 0x003c680001027983 */ /* 0x000f220000300800 */
[----:B------:R-:W-:-:S03]  /*8820*/  IMAD.WIDE R18, R19, 0x2, R4 ;  /* 0x0000000213127825 */ /* 0x000fc600078e0204 */
[----:B0-----:R-:W2:Y:S01]  /*8830*/  LDL.LU.64 R12, [R1+0x180] ;  /* 0x00018000010c7983 */ /* 0x001ea20000300a00 */
[----:B------:R-:W-:-:S03]  /*8840*/  IMAD.WIDE R20, R23, 0x2, R4 ;  /* 0x0000000217147825 */ /* 0x000fc600078e0204 */
[----:B-1----:R-:W2:Y:S04]  /*8850*/  LDL.LU.64 R14, [R1+0x378] ;  /* 0x00037800010e7983 */ /* 0x002ea80000300a00 */
[----:B------:R0:W-:Y:S04]  /*8860*/  STL.64 [R1+0x3c18], R16 ;  /* 0x003c181001007387 */ /* 0x0001e80000100a00 */
[----:B0-----:R-:W2:Y:S04]  /*8870*/  LDL.LU.64 R16, [R1+0x380] ;  /* 0x0003800001107983 */ /* 0x001ea80000300a00 */
[----:B------:R0:W-:Y:S04]  /*8880*/  STL.64 [R1+0x3c20], R18 ;  /* 0x003c201201007387 */ /* 0x0001e80000100a00 */
[----:B0-----:R-:W2:Y:S04]  /*8890*/  LDL.LU.64 R18, [R1+0x188] ;  /* 0x0001880001127983 */ /* 0x001ea80000300a00 */
[----:B------:R0:W-:Y:S04]  /*88a0*/  STL.64 [R1+0x3c28], R20 ;  /* 0x003c281401007387 */ /* 0x0001e80000100a00 */
[----:B0-----:R-:W2:Y:S01]  /*88b0*/  LDL.LU.64 R20, [R1+0x390] ;  /* 0x0003900001147983 */ /* 0x001ea20000300a00 */
[----:B------:R-:W-:-:S05]  /*88c0*/  IMAD.WIDE R22, R3, 0x2, R4 ;  /* 0x0000000203167825 */ /* 0x000fca00078e0204 */
[----:B------:R0:W-:Y:S04]  /*88d0*/  STL.64 [R1+0x3c38], R22 ;  /* 0x003c381601007387 */ /* 0x0001e80000100a00 */
[----:B0-----:R-:W2:Y:S01]  /*88e0*/  LDL.LU.64 R22, [R1+0x178] ;  /* 0x0001780001167983 */ /* 0x001ea20000300a00 */
[----:B------:R-:W-:-:S04]  /*88f0*/  IMAD.WIDE R24, R25, 0x2, R4 ;  /* 0x0000000219187825 */ /* 0x000fc800078e0204 */
[----:B------:R-:W-:-:S04]  /*8900*/  IMAD.WIDE R26, R28, 0x2, R4 ;  /* 0x000000021c1a7825 */ /* 0x000fc800078e0204 */
[--C-:B------:R-:W-:Y:S01]  /*8910*/  IMAD.WIDE R28, R29, 0x2, R4.reuse ;  /* 0x000000021d1c7825 */ /* 0x100fe200078e0204 */
[----:B----4-:R0:W-:Y:S04]  /*8920*/  STL [R1+0x3c30], R2 ;  /* 0x003c300201007387 */ /* 0x0101e80000100800 */
[----:B0-----:R-:W4:Y:S04]  /*8930*/  LDL.LU.64 R2, [R1+0x388] ;  /* 0x0003880001027983 */ /* 0x001f280000300a00 */
[----:B------:R3:W-:Y:S04]  /*8940*/  STL.64 [R1+0x3c40], R24 ;  /* 0x003c401801007387 */ /* 0x0007e80000100a00 */
[----:B------:R-:W4:Y:S04]  /*8950*/  LDL.LU.64 R8, [R1+0x170] ;  /* 0x0001700001087983 */ /* 0x000f280000300a00 */
[----:B------:R-:W4:Y:S04]  /*8960*/  LDL.LU.64 R10, [R1+0x370] ;  /* 0x00037000010a7983 */ /* 0x000f280000300a00 */
[----:B------:R-:W-:Y:S01]  /*8970*/  STL.64 [R1+0x3c48], R26 ;  /* 0x003c481a01007387 */ /* 0x000fe20000100a00 */
[----:B---3--:R-:W-:-:S03]  /*8980*/  IMAD.WIDE R24, R7, 0x2, R4 ;  /* 0x0000000207187825 */ /* 0x008fc600078e0204 */
[----:B------:R-:W-:Y:S04]  /*8990*/  STL.64 [R1+0x3c50], R28 ;  /* 0x003c501c01007387 */ /* 0x000fe80000100a00 */
[----:B------:R-:W3:Y:S01]  /*89a0*/  LDL.LU.64 R6, [R1+0x168] ;  /* 0x0001680001067983 */ /* 0x000ee20000300a00 */
[----:B--2---:R-:W-:-:S03]  /*89b0*/  IMAD.WIDE R4, R0, 0x2, R4 ;  /* 0x0000000200047825 */ /* 0x004fc600078e0204 */
[----:B------:R0:W-:Y:S04]  /*89c0*/  STL.64 [R1+0x198], R24 ;  /* 0x0001981801007387 */ /* 0x0001e80000100a00 */
[----:B0-----:R-:W2:Y:S04]  /*89d0*/  LDL.LU.64 R24, [R1+0x368] ;  /* 0x0003680001187983 */ /* 0x001ea80000300a00 */
[----:B------:R-:W-:Y:S01]  /*89e0*/  STL.64 [R1+0x3c58], R4 ;  /* 0x003c580401007387 */ /* 0x000fe20000100a00 */
[----:B------:R-:W-:-:S03]  /*89f0*/  IMAD.MOV.U32 R0, RZ, RZ, R21 ;  /* 0x000000ffff007224 */ /* 0x000fc600078e0015 */
[----:B------:R0:W-:Y:S04]  /*8a00*/  STL [R1+0x3be4], R20 ;  /* 0x003be41401007387 */ /* 0x0001e80000100800 */
[----:B0-----:R-:W2:Y:S04]  /*8a10*/  LDL.LU.64 R20, [R1+0x160] ;  /* 0x0001600001147983 */ /* 0x001ea80000300a00 */
[----:B------:R0:W-:Y:S04]  /*8a20*/  STL [R1+0x3bdc], R0 ;  /* 0x003bdc0001007387 */ /* 0x0001e80000100800 */
[----:B------:R1:W-:Y:S01]  /*8a30*/  STL [R1+0x3be0], R18 ;  /* 0x003be01201007387 */ /* 0x0003e20000100800 */
[----:B0-----:R-:W-:-:S03]  /*8a40*/  IMAD.MOV.U32 R0, RZ, RZ, R19 ;  /* 0x000000ffff007224 */ /* 0x001fc600078e0013 */
[----:B-1----:R-:W2:Y:S04]  /*8a50*/  LDL.LU.64 R18, [R1+0x360] ;  /* 0x0003600001127983 */ /* 0x002ea80000300a00 */
[----:B------:R0:W-:Y:S04]  /*8a60*/  STL [R1+0x3bd4], R0 ;  /* 0x003bd40001007387 */ /* 0x0001e80000100800 */
[----:B----4-:R1:W-:Y:S01]  /*8a70*/  STL [R1+0x3bd8], R2 ;  /* 0x003bd80201007387 */ /* 0x0103e20000100800 */
[----:B0-----:R-:W-:-:S03]  /*8a80*/  IMAD.MOV.U32 R0, RZ, RZ, R3 ;  /* 0x000000ffff007224 */ /* 0x001fc600078e0003 */
[----:B-1----:R-:W4:Y:S04]  /*8a90*/  LDL.LU.64 R2, [R1+0x158] ;  /* 0x0001580001027983 */ /* 0x002f280000300a00 */
[----:B------:R0:W-:Y:S04]  /*8aa0*/  STL [R1+0x3bcc], R0 ;  /* 0x003bcc0001007387 */ /* 0x0001e80000100800 */
[----:B------:R1:W-:Y:S01]  /*8ab0*/  STL [R1+0x3bd0], R12 ;  /* 0x003bd00c01007387 */ /* 0x0003e20000100800 */
        /* <DEDUP_REMOVED lines=23> */
[----:B---3--:R1:W-:Y:S01]  /*8c30*/  STL [R1+0x3ba0], R6 ;  /* 0x003ba00601007387 */ /* 0x0083e20000100800 */
[----:B0-----:R-:W-:-:S03]  /*8c40*/  IMAD.MOV.U32 R0, RZ, RZ, R7 ;  /* 0x000000ffff007224 */ /* 0x001fc600078e0007 */
[----:B-1----:R-:W3:Y:S04]  /*8c50*/  LDL.LU.64 R6, [R1+0x340] ;  /* 0x0003400001067983 */ /* 0x002ee80000300a00 */
[----:B------:R0:W-:Y:S04]  /*8c60*/  STL [R1+0x3b94], R0 ;  /* 0x003b940001007387 */ /* 0x0001e80000100800 */
[----:B--2---:R1:W-:Y:S01]  /*8c70*/  STL [R1+0x3b98], R24 ;  /* 0x003b981801007387 */ /* 0x0043e20000100800 */
[----:B0-----:R-:W-:-:S03]  /*8c80*/  IMAD.MOV.U32 R0, RZ, RZ, R25 ;  /* 0x000000ffff007224 */ /* 0x001fc600078e0019 */
[----:B-1----:R-:W2:Y:S04]  /*8c90*/  LDL.LU.64 R24, [R1+0x138] ;  /* 0x0001380001187983 */ /* 0x002ea80000300a00 */
[----:B------:R0:W-:Y:S04]  /*8ca0*/  STL [R1+0x3b8c], R0 ;  /* 0x003b8c0001007387 */ /* 0x0001e80000100800 */
[----:B------:R1:W-:Y:S01]  /*8cb0*/  STL [R1+0x3b90], R20 ;  /* 0x003b901401007387 */ /* 0x0003e20000100800 */
[----:B0-----:R-:W-:-:S03]  /*8cc0*/  IMAD.MOV.U32 R0, RZ, RZ, R21 ;  /* 0x000000ffff007224 */ /* 0x001fc600078e0015 */
[----:B-1----:R-:W2:Y:S04]  /*8cd0*/  LDL.LU.64 R20, [R1+0x338] ;  /* 0x0003380001147983 */ /* 0x002ea80000300a00 */
        /* <DEDUP_REMOVED lines=93> */
[----:B----4-:R-:W-:Y:S04]  /*92b0*/  STL [R1+0x3ad0], R2 ;  /* 0x003ad00201007387 */ /* 0x010fe80000100800 */
[----:B------:R-:W4:Y:S01]  /*92c0*/  LDL.LU.64 R26, [R1+0x2d8] ;  /* 0x0002d800011a7983 */ /* 0x000f220000300a00 */
[----:B0-----:R-:W-:-:S05]  /*92d0*/  IMAD.MOV.U32 R0, RZ, RZ, R3 ;  /* 0x000000ffff007224 */ /* 0x001fca00078e0003 */
        /* <DEDUP_REMOVED lines=9> */
[----:B------:R-:W-:Y:S04]  /*9370*/  STL [R1+0x3ab8], R22 ;  /* 0x003ab81601007387 */ /* 0x000fe80000100800 */
        /* <DEDUP_REMOVED lines=14> */
[----:B------:R3:W-:Y:S02]  /*9460*/  STL [R1+0x3a94], R0 ;  /* 0x003a940001007387 */ /* 0x0007e40000100800 */
[----:B---3--:R-:W-:Y:S02]  /*9470*/  IMAD.MOV.U32 R0, RZ, RZ, R7 ;  /* 0x000000ffff007224 */ /* 0x008fe400078e0007 */
[----:B------:R0:W-:Y:S04]  /*9480*/  STL [R1+0x3a98], R6 ;  /* 0x003a980601007387 */ /* 0x0001e80000100800 */
[----:B0-----:R-:W3:Y:S04]  /*9490*/  LDL.LU.64 R6, [R1+0xb8] ;  /* 0x0000b80001067983 */ /* 0x001ee80000300a00 */
[----:B------:R0:W-:Y:S04]  /*94a0*/  STL [R1+0x3a8c], R0 ;  /* 0x003a8c0001007387 */ /* 0x0001e80000100800 */
[----:B--2---:R1:W-:Y:S04]  /*94b0*/  STL [R1+0x3a90], R24 ;  /* 0x003a901801007387 */ /* 0x0043e80000100800 */
[----:B------:R-:W2:Y:S01]  /*94c0*/  LDL.LU.64 R10, [R1+0x2b8] ;  /* 0x0002b800010a7983 */ /* 0x000ea20000300a00 */
[----:B0-----:R-:W-:-:S03]  /*94d0*/  IMAD.MOV.U32 R0, RZ, RZ, R25 ;  /* 0x000000ffff007224 */ /* 0x001fc600078e0019 */
[----:B------:R-:W-:Y:S04]  /*94e0*/  STL [R1+0x3a88], R20 ;  /* 0x003a881401007387 */ /* 0x000fe80000100800 */
[----:B------:R0:W-:Y:S04]  /*94f0*/  STL [R1+0x3a84], R0 ;  /* 0x003a840001007387 */ /* 0x0001e80000100800 */
[----:B-1----:R-:W2:Y:S01]  /*9500*/  LDL.LU.64 R24, [R1+0xb0] ;  /* 0x0000b00001187983 */ /* 0x002ea20000300a00 */
[----:B0-----:R-:W-:-:S03]  /*9510*/  IMAD.MOV.U32 R0, RZ, RZ, R21 ;  /* 0x000000ffff007224 */ /* 0x001fc600078e0015 */
[----:B------:R-:W-:Y:S04]  /*9520*/  STL [R1+0x3a80], R18 ;  /* 0x003a801201007387 */ /* 0x000fe80000100800 */
[----:B------:R0:W-:Y:S04]  /*9530*/  STL [R1+0x3a7c], R0 ;  /* 0x003a7c0001007387 */ /* 0x0001e80000100800 */
[----:B------:R-:W2:Y:S01]  /*9540*/  LDL.LU.64 R20, [R1+0x2b0] ;  /* 0x0002b00001147983 */ /* 0x000ea20000300a00 */
[----:B0-----:R-:W-:-:S03]  /*9550*/  IMAD.MOV.U32 R0, RZ, RZ, R19 ;  /* 0x000000ffff007224 */ /* 0x001fc600078e0013 */
[----:B----4-:R-:W-:Y:S04]  /*9560*/  STL [R1+0x3a78], R26 ;  /* 0x003a781a01007387 */ /* 0x010fe80000100800 */
[----:B------:R0:W-:Y:S04]  /*9570*/  STL [R1+0x3a74], R0 ;  /* 0x003a740001007387 */ /* 0x0001e80000100800 */
[----:B------:R-:W4:Y:S01]  /*9580*/  LDL.LU.64 R18, [R1+0xa8] ;  /* 0x0000a80001127983 */ /* 0x000f220000300a00 */
[----:B0-----:R-:W-:-:S03]  /*9590*/  IMAD.MOV.U32 R0, RZ, RZ, R27 ;  /* 0x000000ffff007224 */ /* 0x001fc600078e001b */
[----:B------:R-:W-:Y:S04]  /*95a0*/  STL [R1+0x3a70], R12 ;  /* 0x003a700c01007387 */ /* 0x000fe80000100800 */
[----:B------:R0:W-:Y:S02]  /*95b0*/  STL [R1+0x3a6c], R0 ;  /* 0x003a6c0001007387 */ /* 0x0001e40000100800 */
[----:B0-----:R-:W-:Y:S02]  /*95c0*/  IMAD.MOV.U32 R0, RZ, RZ, R13 ;  /* 0x000000ffff007224 */ /* 0x001fe400078e000d */
[----:B------:R-:W4:Y:S04]  /*95d0*/  LDL.LU.64 R12, [R1+0x2a8] ;  /* 0x0002a800010c7983 */ /* 0x000f280000300a00 */
        /* <DEDUP_REMOVED lines=23> */
[----:B--2---:R-:W-:Y:S04]  /*9750*/  STL [R1+0x3a38], R10 ;  /* 0x003a380a01007387 */ /* 0x004fe80000100800 */
[----:B------:R0:W-:Y:S04]  /*9760*/  STL [R1+0x3a34], R0 ;  /* 0x003a340001007387 */ /* 0x0001e80000100800 */
[----:B-1----:R-:W2:Y:S01]  /*9770*/  LDL.LU.64 R6, [R1+0x290] ;  /* 0x0002900001067983 */ /* 0x002ea20000300a00 */
[----:B0-----:R-:W-:-:S03]  /*9780*/  IMAD.MOV.U32 R0, RZ, RZ, R11 ;  /* 0x000000ffff007224 */ /* 0x001fc600078e000b */
[----:B------:R-:W-:Y:S04]  /*9790*/  STL [R1+0x3a30], R24 ;  /* 0x003a301801007387 */ /* 0x000fe80000100800 */
[----:B------:R0:W-:Y:S04]  /*97a0*/  STL [R1+0x3a2c], R0 ;  /* 0x003a2c0001007387 */ /* 0x0001e80000100800 */
[----:B------:R-:W3:Y:S01]  /*97b0*/  LDL.LU.64 R10, [R1+0x88] ;  /* 0x00008800010a7983 */ /* 0x000ee20000300a00 */
[----:B0-----:R-:W-:-:S03]  /*97c0*/  IMAD.MOV.U32 R0, RZ, RZ, R25 ;  /* 0x000000ffff007224 */ /* 0x001fc600078e0019 */
[----:B------:R-:W-:Y:S04]  /*97d0*/  STL [R1+0x3a28], R20 ;  /* 0x003a281401007387 */ /* 0x000fe80000100800 */
[----:B------:R0:W-:Y:S04]  /*97e0*/  STL [R1+0x3a24], R0 ;  /* 0x003a240001007387 */ /* 0x0001e80000100800 */
[----:B------:R-:W3:Y:S01]  /*97f0*/  LDL.LU.64 R28, [R1+0x288] ;  /* 0x00028800011c7983 */ /* 0x000ee20000300a00 */
[----:B0-----:R-:W-:-:S03]  /*9800*/  IMAD.MOV.U32 R0, RZ, RZ, R21 ;  /* 0x000000ffff007224 */ /* 0x001fc600078e0015 */
[----:B----4-:R-:W-:Y:S04]  /*9810*/  STL [R1+0x3a20], R18 ;  /* 0x003a201201007387 */ /* 0x010fe80000100800 */
[----:B------:R0:W-:Y:S04]  /*9820*/  STL [R1+0x3a1c], R0 ;  /* 0x003a1c0001007387 */ /* 0x0001e80000100800 */
[----:B------:R-:W4:Y:S04]  /*9830*/  LDL.LU.64 R26, [R1+0x80] ;  /* 0x00008000011a7983 */ /* 0x000f280000300a00 */
[----:B------:R-:W4:Y:S01]  /*9840*/  LDL.LU.64 R20, [R1+0x280] ;  /* 0x0002800001147983 */ /* 0x000f220000300a00 */
[----:B0-----:R-:W-:-:S05]  /*9850*/  IMAD.MOV.U32 R0, RZ, RZ, R19 ;  /* 0x000000ffff007224 */ /* 0x001fca00078e0013 */
[----:B------:R0:W-:Y:S02]  /*9860*/  STL [R1+0x3a14], R0 ;  /* 0x003a140001007387 */ /* 0x0001e40000100800 */
[----:B0-----:R-:W-:Y:S02]  /*9870*/  IMAD.MOV.U32 R0, RZ, RZ, R13 ;  /* 0x000000ffff007224 */ /* 0x001fe400078e000d */
[----:B------:R0:W-:Y:S04]  /*9880*/  STL [R1+0x3a18], R12 ;  /* 0x003a180c01007387 */ /* 0x0001e80000100800 */
[----:B0-----:R-:W4:Y:S04]  /*9890*/  LDL.LU.64 R12, [R1+0x78] ;  /* 0x00007800010c7983 */ /* 0x001f280000300a00 */
[----:B------:R0:W-:Y:S04]  /*98a0*/  STL [R1+0x3a0c], R0 ;  /* 0x003a0c0001007387 */ /* 0x0001e80000100800 */
[----:B------:R1:W-:Y:S04]  /*98b0*/  STL [R1+0x3a10], R16 ;  /* 0x003a101001007387 */ /* 0x0003e80000100800 */
[----:B------:R-:W4:Y:S01]  /*98c0*/  LDL.LU.64 R18, [R1+0x278] ;  /* 0x0002780001127983 */ /* 0x000f220000300a00 */
[----:B0-----:R-:W-:-:S03]  /*98d0*/  IMAD.MOV.U32 R0, RZ, RZ, R17 ;  /* 0x000000ffff007224 */ /* 0x001fc600078e0011 */
[----:B------:R-:W-:Y:S04]  /*98e0*/  STL [R1+0x3a08], R2 ;  /* 0x003a080201007387 */ /* 0x000fe80000100800 */
[----:B------:R0:W-:Y:S04]  /*98f0*/  STL [R1+0x3a04], R0 ;  /* 0x003a040001007387 */ /* 0x0001e80000100800 */
[----:B-1----:R-:W4:Y:S01]  /*9900*/  LDL.LU.64 R16, [R1+0x70] ;  /* 0x0000700001107983 */ /* 0x002f220000300a00 */
[----:B0-----:R-:W-:-:S03]  /*9910*/  IMAD.MOV.U32 R0, RZ, RZ, R3 ;  /* 0x000000ffff007224 */ /* 0x001fc600078e0003 */
[----:B------:R-:W-:Y:S04]  /*9920*/  STL [R1+0x3a00], R14 ;  /* 0x003a000e01007387 */ /* 0x000fe80000100800 */
[----:B------:R0:W-:Y:S04]  /*9930*/  STL [R1+0x39fc], R0 ;  /* 0x0039fc0001007387 */ /* 0x0001e80000100800 */
[----:B------:R-:W4:Y:S01]  /*9940*/  LDL.LU.64 R24, [R1+0x270] ;  /* 0x0002700001187983 */ /* 0x000f220000300a00 */
[----:B0-----:R-:W-:-:S03]  /*9950*/  IMAD.MOV.U32 R0, RZ, RZ, R15 ;  /* 0x000000ffff007224 */ /* 0x001fc600078e000f */
[----:B------:R-:W-:Y:S04]  /*9960*/  STL [R1+0x39f8], R8 ;  /* 0x0039f80801007387 */ /* 0x000fe80000100800 */
[----:B------:R0:W-:Y:S04]  /*9970*/  STL [R1+0x39f4], R0 ;  /* 0x0039f40001007387 */ /* 0x0001e80000100800 */
[----:B------:R-:W4:Y:S01]  /*9980*/  LDL.LU.64 R14, [R1+0x68] ;  /* 0x00006800010e7983 */ /* 0x000f220000300a00 */
[----:B0-----:R-:W-:-:S03]  /*9990*/  IMAD.MOV.U32 R0, RZ, RZ, R9 ;  /* 0x000000ffff007224 */ /* 0x001fc600078e0009 */
[----:B------:R-:W-:Y:S04]  /*99a0*/  STL [R1+0x39f0], R22 ;  /* 0x0039f01601007387 */ /* 0x000fe80000100800 */
[----:B------:R0:W-:Y:S04]  /*99b0*/  STL [R1+0x39ec], R0 ;  /* 0x0039ec0001007387 */ /* 0x0001e80000100800 */
[----:B------:R-:W4:Y:S04]  /*99c0*/  LDL.LU.64 R8, [R1+0x268] ;  /* 0x0002680001087983 */ /* 0x000f280000300a00 */
[----:B------:R-:W4:Y:S01]  /*99d0*/  LDL.LU.64 R2, [R1+0x60] ;  /* 0x0000600001027983 */ /* 0x000f220000300a00 */
[----:B0-----:R-:W-:-:S05]  /*99e0*/  IMAD.MOV.U32 R0, RZ, RZ, R23 ;  /* 0x000000ffff007224 */ /* 0x001fca00078e0017 */
[----:B------:R0:W-:Y:S04]  /*99f0*/  STL [R1+0x39e4], R0 ;  /* 0x0039e40001007387 */ /* 0x0001e80000100800 */
[----:B--2---:R1:W-:Y:S01]  /*9a00*/  STL [R1+0x39e8], R6 ;  /* 0x0039e80601007387 */ /* 0x0043e20000100800 */
[----:B0-----:R-:W-:-:S03]  /*9a10*/  IMAD.MOV.U32 R0, RZ, RZ, R7 ;  /* 0x000000ffff007224 */ /* 0x001fc600078e0007 */
[----:B-1----:R-:W2:Y:S04]  /*9a20*/  LDL.LU.64 R6, [R1+0x260] ;  /* 0x0002600001067983 */ /* 0x002ea80000300a00 */
[----:B------:R0:W-:Y:S04]  /*9a30*/  STL [R1+0x39dc], R0 ;  /* 0x0039dc0001007387 */ /* 0x0001e80000100800 */
[----:B---3--:R1:W-:Y:S01]  /*9a40*/  STL [R1+0x39e0], R10 ;  /* 0x0039e00a01007387 */ /* 0x0083e20000100800 */
[----:B0-----:R-:W-:-:S03]  /*9a50*/  IMAD.MOV.U32 R0, RZ, RZ, R11 ;  /* 0x000000ffff007224 */ /* 0x001fc600078e000b */
[----:B------:R-:W3:Y:S04]  /*9a60*/  LDL.LU.64 R22, [R1+0x58] ;  /* 0x0000580001167983 */ /* 0x000ee80000300a00 */
[----:B------:R0:W-:Y:S04]  /*9a70*/  STL [R1+0x39d4], R0 ;  /* 0x0039d40001007387 */ /* 0x0001e80000100800 */
[----:B------:R-:W-:Y:S04]  /*9a80*/  STL [R1+0x39d8], R28 ;  /* 0x0039d81c01007387 */ /* 0x000fe80000100800 */
[----:B-1----:R-:W3:Y:S01]  /*9a90*/  LDL.LU.64 R10, [R1+0x258] ;  /* 0x00025800010a7983 */ /* 0x002ee20000300a00 */
[----:B0-----:R-:W-:-:S03]  /*9aa0*/  IMAD.MOV.U32 R0, RZ, RZ, R29 ;  /* 0x000000ffff007224 */ /* 0x001fc600078e001d */
[----:B----4-:R-:W-:Y:S04]  /*9ab0*/  STL [R1+0x39d0], R26 ;  /* 0x0039d01a01007387 */ /* 0x010fe80000100800 */
[----:B------:R0:W-:Y:S04]  /*9ac0*/  STL [R1+0x39cc], R0 ;  /* 0x0039cc0001007387 */ /* 0x0001e80000100800 */
[----:B------:R-:W-:Y:S01]  /*9ad0*/  STL [R1+0x39c8], R20 ;  /* 0x0039c81401007387 */ /* 0x000fe20000100800 */
[----:B0-----:R-:W-:-:S05]  /*9ae0*/  IMAD.MOV.U32 R0, RZ, RZ, R27 ;  /* 0x000000ffff007224 */ /* 0x001fca00078e001b */
[----:B------:R0:W-:Y:S02]  /*9af0*/  STL [R1+0x39c4], R0 ;  /* 0x0039c40001007387 */ /* 0x0001e40000100800 */
[----:B0-----:R-:W-:Y:S02]  /*9b00*/  IMAD.MOV.U32 R0, RZ, RZ, R21 ;  /* 0x000000ffff007224 */ /* 0x001fe400078e0015 */
[----:B------:R-:W4:Y:S04]  /*9b10*/  LDL.LU.64 R20, [R1+0x50] ;  /* 0x0000500001147983 */ /* 0x000f280000300a00 */
[----:B------:R0:W-:Y:S04]  /*9b20*/  STL [R1+0x39bc], R0 ;  /* 0x0039bc0001007387 */ /* 0x0001e80000100800 */
[----:B------:R1:W-:Y:S01]  /*9b30*/  STL [R1+0x39c0], R12 ;  /* 0x0039c00c01007387 */ /* 0x0003e20000100800 */
        /* <DEDUP_REMOVED lines=24> */
[----:B--2---:R-:W-:Y:S04]  /*9cc0*/  STL [R1+0x3988], R6 ;  /* 0x0039880601007387 */ /* 0x004fe80000100800 */
[----:B------:R0:W-:Y:S02]  /*9cd0*/  STL [R1+0x3984], R0 ;  /* 0x0039840001007387 */ /* 0x0001e40000100800 */
[----:B0-----:R-:W-:Y:S02]  /*9ce0*/  IMAD.MOV.U32 R0, RZ, RZ, R7 ;  /* 0x000000ffff007224 */ /* 0x001fe400078e0007 */
[----:B------:R-:W2:Y:S04]  /*9cf0*/  LDL.LU.64 R6, [R1+0x38] ;  /* 0x0000380001067983 */ /* 0x000ea80000300a00 */
[----:B------:R0:W-:Y:S04]  /*9d00*/  STL [R1+0x397c], R0 ;  /* 0x00397c0001007387 */ /* 0x0001e80000100800 */
[----:B---3--:R-:W-:Y:S01]  /*9d10*/  STL [R1+0x3980], R22 ;  /* 0x0039801601007387 */ /* 0x008fe20000100800 */
[----:B0-----:R-:W-:-:S03]  /*9d20*/  IMAD.MOV.U32 R0, RZ, RZ, R23 ;  /* 0x000000ffff007224 */ /* 0x001fc600078e0017 */
[----:B------:R-:W-:Y:S04]  /*9d30*/  STL [R1+0x3978], R10 ;  /* 0x0039780a01007387 */ /* 0x000fe80000100800 */
[----:B------:R0:W-:Y:S04]  /*9d40*/  STL [R1+0x3974], R0 ;  /* 0x0039740001007387 */ /* 0x0001e80000100800 */
[----:B------:R-:W3:Y:S01]  /*9d50*/  LDL.LU.64 R4, [R1+0x30] ;  /* 0x0000300001047983 */ /* 0x000ee20000300a00 */
[----:B0-----:R-:W-:-:S03]  /*9d60*/  IMAD.MOV.U32 R0, RZ, RZ, R11 ;  /* 0x000000ffff007224 */ /* 0x001fc600078e000b */
[----:B---3--:R0:W-:Y:S04]  /*9d70*/  STL.64 [R1+0x3c60], R4 ;  /* 0x003c600401007387 */ /* 0x0081e80000100a00 */
[----:B0-----:R-:W3:Y:S04]  /*9d80*/  LDL.LU.64 R4, [R1+0x238] ;  /* 0x0002380001047983 */ /* 0x001ee80000300a00 */
[----:B------:R-:W3:Y:S04]  /*9d90*/  LDL.LU.64 R28, [R1+0x230] ;  /* 0x00023000011c7983 */ /* 0x000ee80000300a00 */
[----:B------:R0:W-:Y:S04]  /*9da0*/  STL [R1+0x396c], R0 ;  /* 0x00396c0001007387 */ /* 0x0001e80000100800 */
[----:B----4-:R-:W-:Y:S04]  /*9db0*/  STL [R1+0x3970], R20 ;  /* 0x0039701401007387 */ /* 0x010fe80000100800 */
[----:B------:R-:W4:Y:S01]  /*9dc0*/  LDL.LU.64 R10, [R1+0x28] ;  /* 0x00002800010a7983 */ /* 0x000f220000300a00 */
[----:B0-----:R-:W-:-:S03]  /*9dd0*/  IMAD.MOV.U32 R0, RZ, RZ, R21 ;  /* 0x000000ffff007224 */ /* 0x001fc600078e0015 */
[----:B------:R-:W4:Y:S04]  /*9de0*/  LDL.LU.64 R26, [R1+0x228] ;  /* 0x00022800011a7983 */ /* 0x000f280000300a00 */
[----:B------:R0:W-:Y:S04]  /*9df0*/  STL [R1+0x3964], R0 ;  /* 0x0039640001007387 */ /* 0x0001e80000100800 */
[----:B------:R1:W-:Y:S01]  /*9e00*/  STL [R1+0x3968], R12 ;  /* 0x0039680c01007387 */ /* 0x0003e20000100800 */
[----:B0-----:R-:W-:-:S03]  /*9e10*/  IMAD.MOV.U32 R0, RZ, RZ, R13 ;  /* 0x000000ffff007224 */ /* 0x001fc600078e000d */
[----:B-1----:R-:W4:Y:S04]  /*9e20*/  LDL.LU.64 R12, [R1+0x20] ;  /* 0x00002000010c7983 */ /* 0x002f280000300a00 */
[----:B------:R0:W-:Y:S04]  /*9e30*/  STL [R1+0x395c], R0 ;  /* 0x00395c0001007387 */ /* 0x0001e80000100800 */
[----:B------:R-:W-:Y:S04]  /*9e40*/  STL [R1+0x3960], R18 ;  /* 0x0039601201007387 */ /* 0x000fe80000100800 */
        /* <DEDUP_REMOVED lines=8> */
[----:B------:R-:W-:Y:S04]  /*9ed0*/  STL [R1+0x3950], R14 ;  /* 0x0039500e01007387 */ /* 0x000fe80000100800 */
[----:B------:R-:W4:Y:S01]  /*9ee0*/  LDL.LU.64 R20, [R1+0x10] ;  /* 0x0000100001147983 */ /* 0x000f220000300a00 */
[----:B0-----:R-:W-:-:S03]  /*9ef0*/  IMAD.MOV.U32 R0, RZ, RZ, R15 ;  /* 0x000000ffff007224 */ /* 0x001fc600078e000f */
[----:B------:R-:W4:Y:S04]  /*9f00*/  LDL.LU.64 R18, [R1+0x210] ;  /* 0x0002100001127983 */ /* 0x000f280000300a00 */
[----:B------:R0:W-:Y:S04]  /*9f10*/  STL [R1+0x3944], R0 ;  /* 0x0039440001007387 */ /* 0x0001e80000100800 */
[----:B------:R1:W-:Y:S04]  /*9f20*/  STL [R1+0x3948], R8 ;  /* 0x0039480801007387 */ /* 0x0003e80000100800 */
[----:B------:R-:W4:Y:S01]  /*9f30*/  LDL.LU.64 R16, [R1+0x8] ;  /* 0x0000080001107983 */ /* 0x000f220000300a00 */
[----:B0-----:R-:W-:-:S03]  /*9f40*/  IMAD.MOV.U32 R0, RZ, RZ, R9 ;  /* 0x000000ffff007224 */ /* 0x001fc600078e0009 */
[----:B------:R-:W4:Y:S04]  /*9f50*/  LDL.LU.64 R14, [R1+0x208] ;  /* 0x00020800010e7983 */ /* 0x000f280000300a00 */
[----:B------:R0:W-:Y:S04]  /*9f60*/  STL [R1+0x393c], R0 ;  /* 0x00393c0001007387 */ /* 0x0001e80000100800 */
[----:B--2---:R2:W-:Y:S04]  /*9f70*/  STL [R1+0x3940], R6 ;  /* 0x0039400601007387 */ /* 0x0045e80000100800 */
[----:B-1----:R-:W4:Y:S01]  /*9f80*/  LDL.LU.64 R8, [R1] ;  /* 0x0000000001087983 */ /* 0x002f220000300a00 */
[----:B0-----:R-:W-:-:S03]  /*9f90*/  IMAD.MOV.U32 R0, RZ, RZ, R7 ;  /* 0x000000ffff007224 */ /* 0x001fc600078e0007 */
[----:B--2---:R-:W2:Y:S04]  /*9fa0*/  LDL.LU.64 R6, [R1+0x200] ;  /* 0x0002000001067983 */ /* 0x004ea80000300a00 */
[----:B------:R0:W-:Y:S04]  /*9fb0*/  STL [R1+0x3934], R0 ;  /* 0x0039340001007387 */ /* 0x0001e80000100800 */
[----:B---3--:R1:W-:Y:S01]  /*9fc0*/  STL [R1+0x3938], R4 ;  /* 0x0039380401007387 */ /* 0x0083e20000100800 */
[----:B0-----:R-:W-:-:S03]  /*9fd0*/  IMAD.MOV.U32 R0, RZ, RZ, R5 ;  /* 0x000000ffff007224 */ /* 0x001fc600078e0005 */
[----:B-1----:R-:W3:Y:S04]  /*9fe0*/  LDL.LU.64 R4, [R1+0x3c60] ;  /* 0x003c600001047983 */ /* 0x002ee80000300a00 */
[----:B---3--:R-:W-:Y:S04]  /*9ff0*/  STL [R1+0x3930], R4 ;  /* 0x0039300401007387 */ /* 0x008fe80000100800 */
[----:B------:R0:W-:Y:S02]  /*a000*/  STL [R1+0x392c], R0 ;  /* 0x00392c0001007387 */ /* 0x0001e40000100800 */
[----:B0-----:R-:W-:-:S02]  /*a010*/  IMAD.MOV.U32 R0, RZ, RZ, R5 ;  /* 0x000000ffff007224 */ /* 0x001fc400078e0005 */
[----:B------:R-:W3:Y:S04]  /*a020*/  LDL.LU.64 R4, [R1+0x3c58] ;  /* 0x003c580001047983 */ /* 0x000ee80000300a00 */
[----:B------:R-:W-:Y:S04]  /*a030*/  STL [R1+0x3928], R28 ;  /* 0x0039281c01007387 */ /* 0x000fe80000100800 */
[----:B------:R0:W-:Y:S02]  /*a040*/  STL [R1+0x3924], R0 ;  /* 0x0039240001007387 */ /* 0x0001e40000100800 */
[----:B0-----:R-:W-:-:S02]  /*a050*/  IMAD.MOV.U32 R0, RZ, RZ, R29 ;  /* 0x000000ffff007224 */ /* 0x001fc400078e001d */
[----:B------:R-:W3:Y:S04]  /*a060*/  LDL.LU.64 R28, [R1+0x3c50] ;  /* 0x003c5000011c7983 */ /* 0x000ee80000300a00 */
[----:B----4-:R-:W-:Y:S04]  /*a070*/  STL [R1+0x3920], R10 ;  /* 0x0039200a01007387 */ /* 0x010fe80000100800 */
[----:B------:R0:W-:Y:S04]  /*a080*/  STL [R1+0x391c], R0 ;  /* 0x00391c0001007387 */ /* 0x0001e80000100800 */
[----:B------:R-:W-:Y:S01]  /*a090*/  STL [R1+0x3918], R26 ;  /* 0x0039181a01007387 */ /* 0x000fe20000100800 */
[----:B0-----:R-:W-:-:S05]  /*a0a0*/  IMAD.MOV.U32 R0, RZ, RZ, R11 ;  /* 0x000000ffff007224 */ /* 0x001fca00078e000b */
[----:B------:R0:W-:Y:S04]  /*a0b0*/  STL [R1+0x3914], R0 ;  /* 0x0039140001007387 */ /* 0x0001e80000100800 */
[----:B------:R-:W4:Y:S01]  /*a0c0*/  LDL.LU.64 R10, [R1+0x1f0] ;  /* 0x0001f000010a7983 */ /* 0x000f220000300a00 */
[----:B0-----:R-:W-:-:S03]  /*a0d0*/  IMAD.MOV.U32 R0, RZ, RZ, R27 ;  /* 0x000000ffff007224 */ /* 0x001fc600078e001b */
[----:B------:R-:W3:Y:S04]  /*a0e0*/  LDL.LU.64 R26, [R1+0x3c48] ;  /* 0x003c4800011a7983 */ /* 0x000ee80000300a00 */
[----:B------:R-:W-:Y:S04]  /*a0f0*/  STL [R1+0x3910], R12 ;  /* 0x0039100c01007387 */ /* 0x000fe80000100800 */
[----:B------:R0:W-:Y:S04]  /*a100*/  STL [R1+0x390c], R0 ;  /* 0x00390c0001007387 */ /* 0x0001e80000100800 */
[----:B------:R-:W-:Y:S01]  /*a110*/  STL [R1+0x3908], R24 ;  /* 0x0039081801007387 */ /* 0x000fe20000100800 */
[----:B0-----:R-:W-:-:S05]  /*a120*/  IMAD.MOV.U32 R0, RZ, RZ, R13 ;  /* 0x000000ffff007224 */ /* 0x001fca00078e000d */
[----:B------:R0:W-:Y:S04]  /*a130*/  STL [R1+0x3904], R0 ;  /* 0x0039040001007387 */ /* 0x0001e80000100800 */
[----:B------:R-:W3:Y:S01]  /*a140*/  LDL.LU.64 R12, [R1+0x1e8] ;  /* 0x0001e800010c7983 */ /* 0x000ee20000300a00 */
[----:B0-----:R-:W-:-:S03]  /*a150*/  IMAD.MOV.U32 R0, RZ, RZ, R25 ;  /* 0x000000ffff007224 */ /* 0x001fc600078e0019 */
[----:B------:R-:W3:Y:S04]  /*a160*/  LDL.LU.64 R24, [R1+0x3c40] ;  /* 0x003c400001187983 */ /* 0x000ee80000300a00 */
[----:B------:R-:W-:Y:S04]  /*a170*/  STL [R1+0x3900], R22 ;  /* 0x0039001601007387 */ /* 0x000fe80000100800 */
[----:B------:R0:W-:Y:S02]  /*a180*/  STL [R1+0x38fc], R0 ;  /* 0x0038fc0001007387 */ /* 0x0001e40000100800 */
[----:B0-----:R-:W-:-:S02]  /*a190*/  IMAD.MOV.U32 R0, RZ, RZ, R23 ;  /* 0x000000ffff007224 */ /* 0x001fc400078e0017 */
[----:B------:R-:W3:Y:S04]  /*a1a0*/  LDL.LU.64 R22, [R1+0x3c38] ;  /* 0x003c380001167983 */ /* 0x000ee80000300a00 */
[----:B------:R0:W-:Y:S04]  /*a1b0*/  STL [R1+0x38f8], R2 ;  /* 0x0038f80201007387 */ /* 0x0001e80000100800 */
[----:B------:R1:W-:Y:S04]  /*a1c0*/  STL [R1+0x38f4], R0 ;  /* 0x0038f40001007387 */ /* 0x0003e80000100800 */
[----:B0-----:R-:W3:Y:S01]  /*a1d0*/  LDL.LU R2, [R1+0x3c30] ;  /* 0x003c300001027983 */ /* 0x001ee20000300800 */
[----:B-1----:R-:W-:-:S03]  /*a1e0*/  IMAD.MOV.U32 R0, RZ, RZ, R3 ;  /* 0x000000ffff007224 */ /* 0x002fc600078e0003 */
[----:B------:R-:W-:Y:S04]  /*a1f0*/  STL [R1+0x38f0], R20 ;  /* 0x0038f01401007387 */ /* 0x000fe80000100800 */
[----:B------:R0:W-:Y:S02]  /*a200*/  STL [R1+0x38ec], R0 ;  /* 0x0038ec0001007387 */ /* 0x0001e40000100800 */
[----:B0-----:R-:W-:Y:S02]  /*a210*/  IMAD.MOV.U32 R0, RZ, RZ, R21 ;  /* 0x000000ffff007224 */ /* 0x001fe400078e0015 */
[----:B------:R-:W3:Y:S04]  /*a220*/  LDL.LU.64 R20, [R1+0x3c28] ;  /* 0x003c280001147983 */ /* 0x000ee80000300a00 */
[----:B------:R-:W-:Y:S04]  /*a230*/  STL [R1+0x38e8], R18 ;  /* 0x0038e81201007387 */ /* 0x000fe80000100800 */
[----:B------:R0:W-:Y:S02]  /*a240*/  STL [R1+0x38e4], R0 ;  /* 0x0038e40001007387 */ /* 0x0001e40000100800 */
[----:B0-----:R-:W-:-:S02]  /*a250*/  IMAD.MOV.U32 R0, RZ, RZ, R19 ;  /* 0x000000ffff007224 */ /* 0x001fc400078e0013 */
        /* <DEDUP_REMOVED lines=12> */
[----:B------:R-:W4:Y:S04]  /*a320*/  LDL.LU.64 R8, [R1+0x3c08] ;  /* 0x003c080001087983 */ /* 0x000f280000300a00 */
[----:B--2---:R-:W-:Y:S04]  /*a330*/  STL [R1+0x38c8], R6 ;  /* 0x0038c80601007387 */ /* 0x004fe80000100800 */
[----:B------:R0:W-:Y:S02]  /*a340*/  STL [R1+0x38c4], R0 ;  /* 0x0038c40001007387 */ /* 0x0001e40000100800 */
[----:B0-----:R-:W-:-:S02]  /*a350*/  IMAD.MOV.U32 R0, RZ, RZ, R7 ;  /* 0x000000ffff007224 */ /* 0x001fc400078e0007 */
[----:B------:R-:W2:Y:S04]  /*a360*/  LDL.LU.64 R6, [R1+0x3c00] ;  /* 0x003c000001067983 */ /* 0x000ea80000300a00 */
[----:B--2---:R-:W-:Y:S04]  /*a370*/  STL [R1+0x38c0], R6 ;  /* 0x0038c00601007387 */ /* 0x004fe80000100800 */
[----:B------:R-:W-:Y:S04]  /*a380*/  STL [R1+0x38bc], R0 ;  /* 0x0038bc0001007387 */ /* 0x000fe80000100800 */
[----:B------:R0:W-:Y:S04]  /*a390*/  STL [R1+0x38b4], R7 ;  /* 0x0038b40701007387 */ /* 0x0001e80000100800 */
[----:B0-----:R-:W2:Y:S02]  /*a3a0*/  LDL.LU.64 R6, [R1+0x1f8] ;  /* 0x0001f80001067983 */ /* 0x001ea40000300a00 */
[----:B--2---:R-:W-:-:S02]  /*a3b0*/  IMAD.MOV.U32 R0, RZ, RZ, R7 ;  /* 0x000000ffff007224 */ /* 0x004fc400078e0007 */
[----:B------:R-:W-:Y:S04]  /*a3c0*/  STL [R1+0x38b8], R6 ;  /* 0x0038b80601007387 */ /* 0x000fe80000100800 */
[----:B----4-:R-:W-:Y:S04]  /*a3d0*/  STL [R1+0x38b0], R8 ;  /* 0x0038b00801007387 */ /* 0x010fe80000100800 */
[----:B------:R0:W-:Y:S04]  /*a3e0*/  STL [R1+0x38ac], R0 ;  /* 0x0038ac0001007387 */ /* 0x0001e80000100800 */
[----:B------:R1:W-:Y:S01]  /*a3f0*/  STL [R1+0x38a4], R9 ;  /* 0x0038a40901007387 */ /* 0x0003e20000100800 */
[----:B0-----:R-:W-:-:S03]  /*a400*/  IMAD.MOV.U32 R0, RZ, RZ, R11 ;  /* 0x000000ffff007224 */ /* 0x001fc600078e000b */
[----:B-1----:R-:W2:Y:S04]  /*a410*/  LDL.LU.64 R8, [R1+0x1c8] ;  /* 0x0001c80001087983 */ /* 0x002ea80000300a00 */
[----:B------:R-:W4:Y:S04]  /*a420*/  LDL.LU.64 R6, [R1+0x1c0] ;  /* 0x0001c00001067983 */ /* 0x000f280000300a00 */
[----:B------:R0:W-:Y:S04]  /*a430*/  STL [R1+0x38a8], R10 ;  /* 0x0038a80a01007387 */ /* 0x0001e80000100800 */
[----:B0-----:R-:W3:Y:S04]  /*a440*/  LDL.LU.64 R10, [R1+0x3bf8] ;  /* 0x003bf800010a7983 */ /* 0x001ee80000300a00 */
[----:B---3--:R-:W-:Y:S04]  /*a450*/  STL [R1+0x38a0], R10 ;  /* 0x0038a00a01007387 */ /* 0x008fe80000100800 */
[----:B------:R0:W-:Y:S04]  /*a460*/  STL [R1+0x389c], R0 ;  /* 0x00389c0001007387 */ /* 0x0001e80000100800 */
[----:B------:R1:W-:Y:S01]  /*a470*/  STL [R1+0x3894], R11 ;  /* 0x0038940b01007387 */ /* 0x0003e20000100800 */
[----:B0-----:R-:W-:-:S03]  /*a480*/  IMAD.MOV.U32 R0, RZ, RZ, R13 ;  /* 0x000000ffff007224 */ /* 0x001fc600078e000d */
[----:B-1----:R-:W3:Y:S04]  /*a490*/  LDL.LU.64 R10, [R1+0x1d0] ;  /* 0x0001d000010a7983 */ /* 0x002ee80000300a00 */
[----:B------:R0:W-:Y:S04]  /*a4a0*/  STL [R1+0x3898], R12 ;  /* 0x0038980c01007387 */ /* 0x0001e80000100800 */
[----:B0-----:R-:W2:Y:S04]  /*a4b0*/  LDL.LU.64 R12, [R1+0x3bf0] ;  /* 0x003bf000010c7983 */ /* 0x001ea80000300a00 */
[----:B--2---:R-:W-:Y:S04]  /*a4c0*/  STL [R1+0x3890], R12 ;  /* 0x0038900c01007387 */ /* 0x004fe80000100800 */
[----:B------:R-:W-:Y:S04]  /*a4d0*/  STL [R1+0x388c], R0 ;  /* 0x00388c0001007387 */ /* 0x000fe80000100800 */
[----:B------:R0:W-:Y:S04]  /*a4e0*/  STL [R1+0x3884], R13 ;  /* 0x0038840d01007387 */ /* 0x0001e80000100800 */
[----:B0-----:R-:W2:Y:S02]  /*a4f0*/  LDL.LU.64 R12, [R1+0x1e0] ;  /* 0x0001e000010c7983 */ /* 0x001ea40000300a00 */
[----:B--2---:R-:W-:-:S02]  /*a500*/  IMAD.MOV.U32 R0, RZ, RZ, R13 ;  /* 0x000000ffff007224 */ /* 0x004fc400078e000d */
[----:B------:R-:W-:Y:S04]  /*a510*/  STL [R1+0x3888], R12 ;  /* 0x0038880c01007387 */ /* 0x000fe80000100800 */
[----:B------:R-:W-:Y:S04]  /*a520*/  STL [R1+0x3880], R14 ;  /* 0x0038800e01007387 */ /* 0x000fe80000100800 */
[----:B------:R-:W-:Y:S04]  /*a530*/  STL [R1+0x387c], R0 ;  /* 0x00387c0001007387 */ /* 0x000fe80000100800 */
[----:B------:R0:W-:Y:S04]  /*a540*/  STL [R1+0x3874], R15 ;  /* 0x0038740f01007387 */ /* 0x0001e80000100800 */
[----:B0-----:R-:W2:Y:S04]  /*a550*/  LDL.LU.64 R14, [R1+0x1d8] ;  /* 0x0001d800010e7983 */ /* 0x001ea80000300a00 */
[----:B------:R-:W4:Y:S01]  /*a560*/  LDL.LU.64 R12, [R1+0x1a8] ;  /* 0x0001a800010c7983 */ /* 0x000f220000300a00 */
[----:B---3--:R-:W-:-:S02]  /*a570*/  IMAD.MOV.U32 R3, RZ, RZ, R11 ;  /* 0x000000ffff037224 */ /* 0x008fc400078e000b */
[----:B--2---:R-:W-:Y:S01]  /*a580*/  IMAD.MOV.U32 R0, RZ, RZ, R15 ;  /* 0x000000ffff007224 */ /* 0x004fe200078e000f */
[----:B------:R-:W-:Y:S04]  /*a590*/  STL [R1+0x3878], R14 ;  /* 0x0038780e01007387 */ /* 0x000fe80000100800 */
[----:B------:R-:W-:Y:S04]  /*a5a0*/  STL [R1+0x3870], R16 ;  /* 0x0038701001007387 */ /* 0x000fe80000100800 */
[----:B------:R-:W-:Y:S04]  /*a5b0*/  STL [R1+0x386c], R0 ;  /* 0x00386c0001007387 */ /* 0x000fe80000100800 */
[----:B------:R0:W-:Y:S04]  /*a5c0*/  STL [R1+0x3864], R17 ;  /* 0x0038641101007387 */ /* 0x0001e80000100800 */
[----:B0-----:R-:W2:Y:S04]  /*a5d0*/  LDL.LU.64 R16, [R1+0x1b0] ;  /* 0x0001b00001107983 */ /* 0x001ea80000300a00 */
[----:B------:R-:W-:Y:S04]  /*a5e0*/  STL [R1+0x3868], R10 ;  /* 0x0038680a01007387 */ /* 0x000fe80000100800 */
[----:B------:R-:W3:Y:S04]  /*a5f0*/  LDL.LU R0, [R1+0x494] ;  /* 0x0004940001007983 */ /* 0x000ee80000300800 */
[----:B------:R-:W-:Y:S04]  /*a600*/  STL [R1+0x3860], R18 ;  /* 0x0038601201007387 */ /* 0x000fe80000100800 */
[----:B------:R-:W-:Y:S04]  /*a610*/  STL [R1+0x385c], R3 ;  /* 0x00385c0301007387 */ /* 0x000fe80000100800 */
[----:B------:R0:W-:Y:S04]  /*a620*/  STL [R1+0x3854], R19 ;  /* 0x0038541301007387 */ /* 0x0001e80000100800 */
[----:B0-----:R-:W2:Y:S01]  /*a630*/  LDL.LU.64 R18, [R1+0x1b8] ;  /* 0x0001b80001127983 */ /* 0x001ea20000300a00 */
[----:B------:R-:W-:-:S03]  /*a640*/  IMAD.MOV.U32 R3, RZ, RZ, R9 ;  /* 0x000000ffff037224 */ /* 0x000fc600078e0009 */
[----:B------:R0:W-:Y:S04]  /*a650*/  STL [R1+0x3858], R8 ;  /* 0x0038580801007387 */ /* 0x0001e80000100800 */
[----:B------:R-:W3:Y:S04]  /*a660*/  LDL.LU.64 R10, [R1+0x1a0] ;  /* 0x0001a000010a7983 */ /* 0x000ee80000300a00 */
[----:B------:R-:W-:Y:S04]  /*a670*/  STL [R1+0x3850], R20 ;  /* 0x0038501401007387 */ /* 0x000fe80000100800 */
[----:B------:R1:W-:Y:S04]  /*a680*/  STL [R1+0x384c], R3 ;  /* 0x00384c0301007387 */ /* 0x0003e80000100800 */
[----:B0-----:R-:W3:Y:S04]  /*a690*/  LDL.LU.64 R8, [R1+0x198] ;  /* 0x0001980001087983 */ /* 0x001ee80000300a00 */
[----:B------:R-:W-:Y:S04]  /*a6a0*/  STL [R1+0x3844], R21 ;  /* 0x0038441501007387 */ /* 0x000fe80000100800 */
[----:B----4-:R0:W-:Y:S04]  /*a6b0*/  STL [R1+0x3848], R6 ;  /* 0x0038480601007387 */ /* 0x0101e80000100800 */
[----:B-1----:R-:W4:Y:S01]  /*a6c0*/  LDL.LU R3, [R1+0x498] ;  /* 0x0004980001037983 */ /* 0x002f220000300800 */
[----:B0-----:R-:W-:-:S05]  /*a6d0*/  IMAD.MOV.U32 R6, RZ, RZ, R7 ;  /* 0x000000ffff067224 */ /* 0x001fca00078e0007 */
[----:B------:R2:W-:Y:S04]  /*a6e0*/  STL [R1+0x383c], R6 ;  /* 0x00383c0601007387 */ /* 0x0005e80000100800 */
[----:B------:R-:W-:Y:S04]  /*a6f0*/  STL [R1+0x3840], R22 ;  /* 0x0038401601007387 */ /* 0x000fe80000100800 */
[----:B------:R-:W4:Y:S04]  /*a700*/  LDL.LU.64 R14, [R1+0x190] ;  /* 0x00019000010e7983 */ /* 0x000f280000300a00 */
[----:B------:R-:W-:Y:S01]  /*a710*/  STL [R1+0x3834], R23 ;  /* 0x0038341701007387 */ /* 0x000fe20000100800 */
[----:B--2---:R-:W-:-:S03]  /*a720*/  IMAD.MOV.U32 R6, RZ, RZ, R19 ;  /* 0x000000ffff067224 */ /* 0x004fc600078e0013 */
[----:B------:R-:W-:Y:S04]  /*a730*/  STL [R1+0x3838], R18 ;  /* 0x0038381201007387 */ /* 0x000fe80000100800 */
[----:B------:R-:W2:Y:S04]  /*a740*/  LDL.LU R7, [R1+0x49c] ;  /* 0x00049c0001077983 */ /* 0x000ea80000300800 */
[----:B------:R-:W-:Y:S04]  /*a750*/  STL [R1+0x3830], R24 ;  /* 0x0038301801007387 */ /* 0x000fe80000100800 */
[----:B------:R0:W-:Y:S04]  /*a760*/  STL [R1+0x382c], R6 ;  /* 0x00382c0601007387 */ /* 0x0001e80000100800 */
[----:B------:R-:W-:Y:S01]  /*a770*/  STL [R1+0x3824], R25 ;  /* 0x0038241901007387 */ /* 0x000fe20000100800 */
[----:B0-----:R-:W-:-:S03]  /*a780*/  IMAD.MOV.U32 R6, RZ, RZ, R17 ;  /* 0x000000ffff067224 */ /* 0x001fc600078e0011 */
[----:B------:R-:W-:Y:S04]  /*a790*/  STL [R1+0x3828], R16 ;  /* 0x0038281001007387 */ /* 0x000fe80000100800 */
[----:B------:R-:W-:Y:S04]  /*a7a0*/  STL [R1+0x3820], R26 ;  /* 0x0038201a01007387 */ /* 0x000fe80000100800 */
[----:B------:R0:W-:Y:S04]  /*a7b0*/  STL [R1+0x381c], R6 ;  /* 0x00381c0601007387 */ /* 0x0001e80000100800 */
[----:B------:R-:W-:Y:S01]  /*a7c0*/  STL [R1+0x3814], R27 ;  /* 0x0038141b01007387 */ /* 0x000fe20000100800 */
[----:B0-----:R-:W-:-:S03]  /*a7d0*/  IMAD.MOV.U32 R6, RZ, RZ, R13 ;  /* 0x000000ffff067224 */ /* 0x001fc600078e000d */
[----:B------:R0:W-:Y:S04]  /*a7e0*/  STL [R1+0x3818], R12 ;  /* 0x0038180c01007387 */ /* 0x0001e80000100800 */
[----:B0-----:R-:W2:Y:S04]  /*a7f0*/  LDL.LU R12, [R1+0x4a0] ;  /* 0x0004a000010c7983 */ /* 0x001ea80000300800 */
[----:B------:R3:W-:Y:S04]  /*a800*/  STL [R1+0x380c], R6 ;  /* 0x00380c0601007387 */ /* 0x0007e80000100800 */
[----:B------:R-:W2:Y:S04]  /*a810*/  LDL.LU R13, [R1+0x4a4] ;  /* 0x0004a400010d7983 */ /* 0x000ea80000300800 */
[----:B------:R-:W-:Y:S01]  /*a820*/  STL [R1+0x3810], R28 ;  /* 0x0038101c01007387 */ /* 0x000fe20000100800 */
[----:B---3--:R-:W-:-:S03]  /*a830*/  IMAD.MOV.U32 R6, RZ, RZ, R11 ;  /* 0x000000ffff067224 */ /* 0x008fc600078e000b */
[----:B------:R-:W-:Y:S04]  /*a840*/  STL [R1+0x3804], R29 ;  /* 0x0038041d01007387 */ /* 0x000fe80000100800 */
[----:B------:R-:W-:Y:S04]  /*a850*/  STL [R1+0x3808], R10 ;  /* 0x0038080a01007387 */ /* 0x000fe80000100800 */
[----:B------:R0:W-:Y:S04]  /*a860*/  STL [R1+0x37fc], R6 ;  /* 0x0037fc0601007387 */ /* 0x0001e80000100800 */
[----:B------:R-:W-:Y:S01]  /*a870*/  STL [R1+0x3800], R8 ;  /* 0x0038000801007387 */ /* 0x000fe20000100800 */
[----:B0-----:R-:W-:-:S03]  /*a880*/  IMAD.MOV.U32 R6, RZ, RZ, R9 ;  /* 0x000000ffff067224 */ /* 0x001fc600078e0009 */
[----:B------:R-:W3:Y:S04]  /*a890*/  LDL.LU R9, [R1+0x4a8] ;  /* 0x0004a80001097983 */ /* 0x000ee80000300800 */
[----:B------:R0:W-:Y:S04]  /*a8a0*/  STL [R1+0x37f4], R6 ;  /* 0x0037f40601007387 */ /* 0x0001e80000100800 */
[----:B----4-:R1:W-:Y:S04]  /*a8b0*/  STL [R1+0x37f8], R14 ;  /* 0x0037f80e01007387 */ /* 0x0103e80000100800 */
[----:B------:R-:W4:Y:S04]  /*a8c0*/  LDL.LU R10, [R1+0x4ac] ;  /* 0x0004ac00010a7983 */ /* 0x000f280000300800 */
[----:B------:R-:W4:Y:S01]  /*a8d0*/  LDL.LU R11, [R1+0x4b0] ;  /* 0x0004b000010b7983 */ /* 0x000f220000300800 */
[----:B------:R-:W-:-:S05]  /*a8e0*/  IMAD R0, R0, UR9, RZ ;  /* 0x0000000900007c24 */ /* 0x000fca000f8e02ff */
[C---:B------:R-:W-:Y:S01]  /*a8f0*/  LEA R16, P0, R0.reuse, UR12, 0x1 ;  /* 0x0000000c00107c11 */ /* 0x040fe2000f8008ff */
[----:B------:R-:W-:Y:S01]  /*a900*/  UIMAD UR8, UR6, 0x7f, URZ ;  /* 0x0000007f060878a4 */ /* 0x000fe2000f8e023f */
[----:B------:R-:W-:Y:S02]  /*a910*/  IMAD R3, R3, UR9, RZ ;  /* 0x0000000903037c24 */ /* 0x000fe4000f8e02ff */
[----:B------:R-:W-:Y:S01]  /*a920*/  LEA.HI.X.SX32 R17, R0, UR13, 0x1, P0 ;  /* 0x0000000d00117c11 */ /* 0x000fe200080f0eff */
[----:B0-----:R-:W-:Y:S02]  /*a930*/  IMAD.MOV.U32 R6, RZ, RZ, R15 ;  /* 0x000000ffff067224 */ /* 0x001fe400078e000f */
[C---:B-1----:R-:W-:Y:S01]  /*a940*/  LEA R14, P1, R3.reuse, UR12, 0x1 ;  /* 0x0000000c030e7c11 */ /* 0x042fe2000f8208ff */
[----:B------:R-:W-:Y:S02]  /*a950*/  IMAD.U32 R8, RZ, RZ, UR8 ;  /* 0x00000008ff087e24 */ /* 0x000fe4000f8e00ff */
[----:B------:R0:W-:Y:S01]  /*a960*/  STL [R1+0x37ec], R6 ;  /* 0x0037ec0601007387 */ /* 0x0001e20000100800 */
[----:B------:R-:W-:-:S03]  /*a970*/  LEA.HI.X.SX32 R15, R3, UR13, 0x1, P1 ;  /* 0x0000000d030f7c11 */ /* 0x000fc600088f0eff */
[----:B------:R-:W-:Y:S04]  /*a980*/  STL.64 [R1+0xd20], R16 ;  /* 0x000d201001007387 */ /* 0x000fe80000100a00 */
[----:B------:R-:W-:Y:S04]  /*a990*/  STL [R1+0x37f0], R4 ;  /* 0x0037f00401007387 */ /* 0x000fe80000100800 */
[----:B------:R1:W-:Y:S01]  /*a9a0*/  STL [R1+0x37e4], R5 ;  /* 0x0037e40501007387 */ /* 0x0003e20000100800 */
[----:B------:R-:W-:Y:S01]  /*a9b0*/  UIMAD UR8, UR6, 0x7e, URZ ;  /* 0x0000007e060878a4 */ /* 0x000fe2000f8e023f */
[----:B--2---:R-:W-:-:S05]  /*a9c0*/  IMAD R0, R7, UR9, RZ ;  /* 0x0000000907007c24 */ /* 0x004fca000f8e02ff */
[----:B------:R-:W-:Y:S01]  /*a9d0*/  LEA R28, P0, R0, UR12, 0x1 ;  /* 0x0000000c001c7c11 */ /* 0x000fe2000f8008ff */
[----:B0-----:R-:W-:-:S03]  /*a9e0*/  IMAD.WIDE R6, R8, 0x2, R16 ;  /* 0x0000000208067825 */ /* 0x001fc600078e0210 */
[----:B------:R-:W-:Y:S02]  /*a9f0*/  LEA.HI.X.SX32 R29, R0, UR13, 0x1, P0 ;  /* 0x0000000d001d7c11 */ /* 0x000fe400080f0eff */
[----:B------:R-:W-:Y:S04]  /*aa00*/  STL [R1+0x37e8], R6 ;  /* 0x0037e80601007387 */ /* 0x000fe80000100800 */
[----:B------:R0:W-:Y:S01]  /*aa10*/  STL [R1+0x37dc], R7 ;  /* 0x0037dc0701007387 */ /* 0x0001e20000100800 */
[----:B-1----:R-:W-:-:S03]  /*aa20*/  IMAD.WIDE R4, R8, 0x2, R28 ;  /* 0x0000000208047825 */ /* 0x002fc600078e021c */
[----:B------:R-:W-:Y:S01]  /*aa30*/  STL.64 [R1+0xd28], R14 ;  /* 0x000d280e01007387 */ /* 0x000fe20000100a00 */
[----:B0-----:R-:W-:-:S03]  /*aa40*/  IMAD.WIDE R6, R8, 0x2, R14 ;  /* 0x0000000208067825 */ /* 0x001fc600078e020e */
[----:B------:R-:W-:Y:S04]  /*aa50*/  STL.64 [R1+0xd30], R28 ;  /* 0x000d301c01007387 */ /* 0x000fe80000100a00 */
[----:B------:R-:W-:Y:S04]  /*aa60*/  STL [R1+0x37e0], R6 ;  /* 0x0037e00601007387 */ /* 0x000fe80000100800 */
[----:B------:R0:W-:Y:S01]  /*aa70*/  STL [R1+0x37d4], R7 ;  /* 0x0037d40701007387 */ /* 0x0001e20000100800 */
[----:B------:R-:W-:Y:S02]  /*aa80*/  IMAD R3, R12, UR9, RZ ;  /* 0x000000090c037c24 */ /* 0x000fe4000f8e02ff */
[----:B------:R-:W-:-:S03]  /*aa90*/  IMAD R0, R13, UR9, RZ ;  /* 0x000000090d007c24 */ /* 0x000fc6000f8e02ff */
[C---:B------:R-:W-:Y:S01]  /*aaa0*/  LEA R26, P1, R3.reuse, UR12, 0x1 ;  /* 0x0000000c031a7c11 */ /* 0x040fe2000f8208ff */
[----:B------:R-:W-:Y:S01]  /*aab0*/  STL [R1+0x37d8], R4 ;  /* 0x0037d80401007387 */ /* 0x000fe20000100800 */
[----:B------:R-:W1:Y:S01]  /*aac0*/  LDC R12, c[0x0][0x238] ;  /* 0x00008e00ff0c7b82 */ /* 0x000e620000000800 */
[C---:B------:R-:W-:Y:S02]  /*aad0*/  LEA R24, P0, R0.reuse, UR12, 0x1 ;  /* 0x0000000c00187c11 */ /* 0x040fe4000f8008ff */
[----:B------:R-:W-:Y:S02]  /*aae0*/  LEA.HI.X.SX32 R27, R3, UR13, 0x1, P1 ;  /* 0x0000000d031b7c11 */ /* 0x000fe400088f0eff */
[----:B------:R-:W-:Y:S01]  /*aaf0*/  LEA.HI.X.SX32 R25, R0, UR13, 0x1, P0 ;  /* 0x0000000d00197c11 */ /* 0x000fe200080f0eff */
[----:B------:R2:W-:Y:S02]  /*ab00*/  STL [R1+0x37cc], R5 ;  /* 0x0037cc0501007387 */ /* 0x0005e40000100800 */
[----:B------:R-:W1:Y:S01]  /*ab10*/  LDC R13, c[0x0][0x238] ;  /* 0x00008e00ff0d7b82 */ /* 0x000e620000000800 */
[C---:B0-----:R-:W-:Y:S01]  /*ab20*/  IMAD.WIDE R6, R8.reuse, 0x2, R26 ;  /* 0x0000000208067825 */ /* 0x041fe200078e021a */
[----:B------:R-:W-:Y:S04]  /*ab30*/  STL.64 [R1+0xd38], R26 ;  /* 0x000d381a01007387 */ /* 0x000fe80000100a00 */
[----:B------:R-:W-:Y:S01]  /*ab40*/  STL.64 [R1+0xd40], R24 ;  /* 0x000d401801007387 */ /* 0x000fe20000100a00 */
[----:B--2---:R-:W-:-:S04]  /*ab50*/  IMAD.WIDE R4, R8, 0x2, R24 ;  /* 0x0000000208047825 */ /* 0x004fc800078e0218 */
[----:B---3--:R-:W-:-:S05]  /*ab60*/  IMAD R9, R9, UR9, RZ ;  /* 0x0000000909097c24 */ /* 0x008fca000f8e02ff */
[----:B------:R-:W-:Y:S01]  /*ab70*/  LEA R22, P0, R9, UR12, 0x1 ;  /* 0x0000000c09167c11 */ /* 0x000fe2000f8008ff */
[----:B----4-:R-:W-:-:S03]  /*ab80*/  IMAD R0, R10, UR9, RZ ;  /* 0x000000090a007c24 */ /* 0x010fc6000f8e02ff */
[----:B------:R-:W-:Y:S01]  /*ab90*/  LEA.HI.X.SX32 R23, R9, UR13, 0x1, P0 ;  /* 0x0000000d09177c11 */ /* 0x000fe200080f0eff */
[----:B------:R-:W-:Y:S01]  /*aba0*/  IMAD R3, R11, UR9, RZ ;  /* 0x000000090b037c24 */ /* 0x000fe2000f8e02ff */
[C---:B------:R-:W-:Y:S01]  /*abb0*/  LEA R20, P1, R0.reuse, UR12, 0x1 ;  /* 0x0000000c00147c11 */ /* 0x040fe2000f8208ff */
[----:B------:R-:W-:Y:S03]  /*abc0*/  STL [R1+0x37d0], R6 ;  /* 0x0037d00601007387 */ /* 0x000fe60000100800 */
[C---:B------:R-:W-:Y:S01]  /*abd0*/  LEA R18, P0, R3.reuse, UR12, 0x1 ;  /* 0x0000000c03127c11 */ /* 0x040fe2000f8008ff */
[----:B------:R0:W-:Y:S01]  /*abe0*/  STL [R1+0x37c8], R7 ;  /* 0x0037c80701007387 */ /* 0x0001e20000100800 */
[----:B------:R-:W-:Y:S02]  /*abf0*/  LEA.HI.X.SX32 R21, R0, UR13, 0x1, P1 ;  /* 0x0000000d00157c11 */ /* 0x000fe400088f0eff */
[----:B------:R-:W-:Y:S01]  /*ac00*/  LEA.HI.X.SX32 R19, R3, UR13, 0x1, P0 ;  /* 0x0000000d03137c11 */ /* 0x000fe200080f0eff */
[----:B------:R-:W-:Y:S04]  /*ac10*/  STL [R1+0x37c4], R4 ;  /* 0x0037c40401007387 */ /* 0x000fe80000100800 */
[----:B------:R2:W-:Y:S01]  /*ac20*/  STL [R1+0x37c0], R5 ;  /* 0x0037c00501007387 */ /* 0x0005e20000100800 */
[----:B0-----:R-:W-:-:S03]  /*ac30*/  IMAD.WIDE R6, R8, 0x2, R22 ;  /* 0x0000000208067825 */ /* 0x001fc600078e0216 */
[----:B------:R-:W-:Y:S01]  /*ac40*/  STL.64 [R1+0xd48], R22 ;  /* 0x000d481601007387 */ /* 0x000fe20000100a00 */
[----:B------:R-:W-:-:S03]  /*ac50*/  IMAD.U32 R3, RZ, RZ, UR8 ;  /* 0x00000008ff037e24 */ /* 0x000fc6000f8e00ff */
[----:B------:R-:W-:Y:S01]  /*ac60*/  STL.64 [R1+0xd50], R20 ;  /* 0x000d501401007387 */ /* 0x000fe20000100a00 */
[----:B--2---:R-:W-:-:S03]  /*ac70*/  IMAD.WIDE R4, R8, 0x2, R20 ;  /* 0x0000000208047825 */ /* 0x004fc600078e0214 */
[----:B------:R-:W-:Y:S01]  /*ac80*/  STL [R1+0x37bc], R6 ;  /* 0x0037bc0601007387 */ /* 0x000fe20000100800 */
[----:B------:R-:W-:-:S03]  /*ac90*/  IMAD.WIDE R8, R8, 0x2, R18 ;  /* 0x0000000208087825 */ /* 0x000fc600078e0212 */
[----:B------:R0:W-:Y:S04]  /*aca0*/  STL [R1+0x37b8], R7 ;  /* 0x0037b80701007387 */ /* 0x0001e80000100800 */
[----:B------:R-:W-:Y:S04]  /*acb0*/  STL.64 [R1+0xd58], R18 ;  /* 0x000d581201007387 */ /* 0x000fe80000100a00 */
[----:B------:R-:W-:Y:S04]  /*acc0*/  STL [R1+0x37b4], R4 ;  /* 0x0037b40401007387 */ /* 0x000fe80000100800 */
[----:B------:R2:W-:Y:S01]  /*acd0*/  STL [R1+0x37ac], R5 ;  /* 0x0037ac0501007387 */ /* 0x0005e20000100800 */
[----:B0-----:R-:W-:-:S03]  /*ace0*/  IMAD.WIDE R6, R3, 0x2, R14 ;  /* 0x0000000203067825 */ /* 0x001fc600078e020e */
[----:B------:R-:W-:Y:S01]  /*acf0*/  STL [R1+0x37b0], R8 ;  /* 0x0037b00801007387 */ /* 0x000fe20000100800 */
[----:B--2---:R-:W-:-:S03]  /*ad00*/  IMAD.WIDE R4, R3, 0x2, R16 ;  /* 0x0000000203047825 */ /* 0x004fc600078e0210 */
[----:B------:R0:W-:Y:S04]  /*ad10*/  STL [R1+0x37a4], R9 ;  /* 0x0037a40901007387 */ /* 0x0001e80000100800 */
[----:B------:R-:W-:Y:S04]  /*ad20*/  STL [R1+0x37a8], R4 ;  /* 0x0037a80401007387 */ /* 0x000fe80000100800 */
[----:B------:R2:W-:Y:S01]  /*ad30*/  STL [R1+0x379c], R5 ;  /* 0x00379c0501007387 */ /* 0x0005e20000100800 */
[----:B0-----:R-:W-:-:S03]  /*ad40*/  IMAD.WIDE R8, R3, 0x2, R28 ;  /* 0x0000000203087825 */ /* 0x001fc600078e021c */
[----:B------:R-:W-:Y:S04]  /*ad50*/  STL [R1+0x37a0], R6 ;  /* 0x0037a00601007387 */ /* 0x000fe80000100800 */
[----:B------:R0:W-:Y:S01]  /*ad60*/  STL [R1+0x3794], R7 ;  /* 0x0037940701007387 */ /* 0x0001e20000100800 */
[----:B--2---:R-:W-:-:S03]  /*ad70*/  IMAD.WIDE R4, R3, 0x2, R26 ;  /* 0x0000000203047825 */ /* 0x004fc600078e021a */
[----:B------:R-:W-:Y:S01]  /*ad80*/  STL [R1+0x3798], R8 ;  /* 0x0037980801007387 */ /* 0x000fe20000100800 */
[----:B------:R-:W-:-:S03]  /*ad90*/  UIMAD UR8, UR6, 0x7d, URZ ;  /* 0x0000007d060878a4 */ /* 0x000fc6000f8e023f */
[----:B------:R2:W-:Y:S01]  /*ada0*/  STL [R1+0x378c], R9 ;  /* 0x00378c0901007387 */ /* 0x0005e20000100800 */
[----:B0-----:R-:W-:-:S03]  /*adb0*/  IMAD.WIDE R6, R3, 0x2, R22 ;  /* 0x0000000203067825 */ /* 0x001fc600078e0216 */
[----:B------:R-:W-:Y:S01]  /*adc0*/  STL [R1+0x3790], R4 ;  /* 0x0037900401007387 */ /* 0x000fe20000100800 */
[----:B--2---:R-:W-:-:S03]  /*add0*/  IMAD.WIDE R8, R3, 0x2, R24 ;  /* 0x0000000203087825 */ /* 0x004fc600078e0218 */
[----:B------:R0:W-:Y:S04]  /*ade0*/  STL [R1+0x3784], R5 ;  /* 0x0037840501007387 */ /* 0x0001e80000100800 */
[----:B------:R-:W-:Y:S01]  /*adf0*/  STL [R1+0x3788], R8 ;  /* 0x0037880801007387 */ /* 0x000fe20000100800 */
[----:B------:R-:W-:-:S03]  /*ae00*/  IMAD.U32 R0, RZ, RZ, UR8 ;  /* 0x00000008ff007e24 */ /* 0x000fc6000f8e00ff */
[----:B------:R2:W-:Y:S01]  /*ae10*/  STL [R1+0x377c], R9 ;  /* 0x00377c0901007387 */ /* 0x0005e20000100800 */
[----:B0-----:R-:W-:-:S03]  /*ae20*/  IMAD.WIDE R4, R3, 0x2, R20 ;  /* 0x0000000203047825 */ /* 0x001fc600078e0214 */
[----:B------:R-:W-:Y:S04]  /*ae30*/  STL [R1+0x3780], R6 ;  /* 0x0037800601007387 */ /* 0x000fe80000100800 */
[----:B------:R0:W-:Y:S04]  /*ae40*/  STL [R1+0x3778], R7 ;  /* 0x0037780701007387 */ /* 0x0001e80000100800 */
[----:B------:R-:W-:Y:S01]  /*ae50*/  STL [R1+0x3774], R4 ;  /* 0x0037740401007387 */ /* 0x000fe20000100800 */
[----:B--2---:R-:W-:-:S03]  /*ae60*/  IMAD.WIDE R8, R0, 0x2, R14 ;  /* 0x0000000200087825 */ /* 0x004fc600078e020e */
[----:B------:R2:W-:Y:S01]  /*ae70*/  STL [R1+0x376c], R5 ;  /* 0x00376c0501007387 */ /* 0x0005e20000100800 */
[----:B0-----:R-:W-:-:S05]  /*ae80*/  IMAD.WIDE R6, R3, 0x2, R18 ;  /* 0x0000000203067825 */ /* 0x001fca00078e0212 */
[----:B------:R-:W-:Y:S01]  /*ae90*/  STL [R1+0x3770], R6 ;  /* 0x0037700601007387 */ /* 0x000fe20000100800 */
[----:B--2---:R-:W-:-:S03]  /*aea0*/  IMAD.WIDE R4, R0, 0x2, R16 ;  /* 0x0000000200047825 */ /* 0x004fc600078e0210 */
[----:B------:R0:W-:Y:S04]  /*aeb0*/  STL [R1+0x3764], R7 ;  /* 0x0037640701007387 */ /* 0x0001e80000100800 */
[----:B------:R-:W-:Y:S04]  /*aec0*/  STL [R1+0x3768], R4 ;  /* 0x0037680401007387 */ /* 0x000fe80000100800 */
[----:B------:R2:W-:Y:S01]  /*aed0*/  STL [R1+0x375c], R5 ;  /* 0x00375c0501007387 */ /* 0x0005e20000100800 */
[----:B0-----:R-:W-:-:S03]  /*aee0*/  IMAD.WIDE R6, R0, 0x2, R28 ;  /* 0x0000000200067825 */ /* 0x001fc600078e021c */
[----:B------:R-:W-:Y:S01]  /*aef0*/  STL [R1+0x3760], R8 ;  /* 0x0037600801007387 */ /* 0x000fe20000100800 */
[----:B------:R-:W-:-:S03]  /*af00*/  UIMAD UR8, UR6, 0x7c, URZ ;  /* 0x0000007c060878a4 */ /* 0x000fc6000f8e023f */
[----:B------:R0:W-:Y:S01]  /*af10*/  STL [R1+0x3754], R9 ;  /* 0x0037540901007387 */ /* 0x0001e20000100800 */
[----:B--2---:R-:W-:-:S03]  /*af20*/  IMAD.WIDE R4, R0, 0x2, R26 ;  /* 0x0000000200047825 */ /* 0x004fc600078e021a */
[----:B------:R-:W-:Y:S04]  /*af30*/  STL [R1+0x3758], R6 ;  /* 0x0037580601007387 */ /* 0x000fe80000100800 */
[----:B------:R2:W-:Y:S01]  /*af40*/  STL [R1+0x374c], R7 ;  /* 0x00374c0701007387 */ /* 0x0005e20000100800 */
[----:B0-----:R-:W-:-:S03]  /*af50*/  IMAD.WIDE R8, R0, 0x2, R24 ;  /* 0x0000000200087825 */ /* 0x001fc600078e0218 */
[----:B------:R-:W-:Y:S04]  /*af60*/  STL [R1+0x3750], R4 ;  /* 0x0037500401007387 */ /* 0x000fe80000100800 */
[----:B------:R0:W-:Y:S01]  /*af70*/  STL [R1+0x3744], R5 ;  /* 0x0037440501007387 */ /* 0x0001e20000100800 */
[----:B--2---:R-:W-:-:S03]  /*af80*/  IMAD.WIDE R6, R0, 0x2, R22 ;  /* 0x0000000200067825 */ /* 0x004fc600078e0216 */
        /* <DEDUP_REMOVED lines=68> */
[----:B------:R-:W-:Y:S04]  /*b3d0*/  STL [R1+0x36a0], R8 ;  /* 0x0036a00801007387 */ /* 0x000fe80000100800 */
[----:B------:R-:W-:Y:S01]  /*b3e0*/  STL [R1+0x3694], R9 ;  /* 0x0036940901007387 */ /* 0x000fe20000100800 */
[----:B--2---:R-:W-:-:S03]  /*b3f0*/  IMAD.WIDE R4, R3, 0x2, R26 ;  /* 0x0000000203047825 */ /* 0x004fc600078e021a */
[----:B------:R-:W-:Y:S04]  /*b400*/  STL [R1+0x3698], R6 ;  /* 0x0036980601007387 */ /* 0x000fe80000100800 */
[----:B------:R0:W-:Y:S01]  /*b410*/  STL [R1+0x368c], R7 ;  /* 0x00368c0701007387 */ /* 0x0001e20000100800 */
[----:B------:R-:W-:-:S03]  /*b420*/  UIMAD UR8, UR6, 0x79, URZ ;  /* 0x00000079060878a4 */ /* 0x000fc6000f8e023f */
[----:B------:R-:W-:Y:S01]  /*b430*/  STL [R1+0x3690], R4 ;  /* 0x0036900401007387 */ /* 0x000fe20000100800 */
[----:B0-----:R-:W-:-:S03]  /*b440*/  IMAD.WIDE R6, R3, 0x2, R24 ;  /* 0x0000000203067825 */ /* 0x001fc600078e0218 */
[----:B------:R0:W-:Y:S04]  /*b450*/  STL [R1+0x3684], R5 ;  /* 0x0036840501007387 */ /* 0x0001e80000100800 */
[----:B------:R-:W-:Y:S04]  /*b460*/  STL [R1+0x3688], R6 ;  /* 0x0036880601007387 */ /* 0x000fe80000100800 */
[----:B------:R2:W-:Y:S01]  /*b470*/  STL [R1+0x367c], R7 ;  /* 0x00367c0701007387 */ /* 0x0005e20000100800 */
[----:B0-----:R-:W-:-:S04]  /*b480*/  IMAD.WIDE R4, R3, 0x2, R22 ;  /* 0x0000000203047825 */ /* 0x001fc800078e0216 */
[----:B------:R-:W-:Y:S01]  /*b490*/  IMAD.U32 R0, RZ, RZ, UR8 ;  /* 0x00000008ff007e24 */ /* 0x000fe2000f8e00ff */
[----:B------:R-:W-:Y:S01]  /*b4a0*/  STL [R1+0x3680], R4 ;  /* 0x0036800401007387 */ /* 0x000fe20000100800 */
[----:B--2---:R-:W-:-:S03]  /*b4b0*/  IMAD.WIDE R6, R3, 0x2, R20 ;  /* 0x0000000203067825 */ /* 0x004fc600078e0214 */
[----:B------:R0:W-:Y:S04]  /*b4c0*/  STL [R1+0x3678], R5 ;  /* 0x0036780501007387 */ /* 0x0001e80000100800 */
[----:B------:R-:W-:Y:S01]  /*b4d0*/  STL [R1+0x3674], R6 ;  /* 0x0036740601007387 */ /* 0x000fe20000100800 */
[----:B------:R-:W-:-:S03]  /*b4e0*/  IMAD.WIDE R8, R0, 0x2, R14 ;  /* 0x0000000200087825 */ /* 0x000fc600078e020e */
        /* <DEDUP_REMOVED lines=23> */
[----:B------:R0:W-:Y:S01]  /*b660*/  STL [R1+0x3634], R7 ;  /* 0x0036340701007387 */ /* 0x0001e20000100800 */
[----:B------:R-:W-:-:S03]  /*b670*/  IMAD.WIDE R8, R0, 0x2, R18 ;  /* 0x0000000200087825 */ /* 0x000fc600078e0212 */
        /* <DEDUP_REMOVED lines=18> */
[----:B------:R-:W-:-:S03]  /*b7a0*/  IMAD.U32 R0, RZ, RZ, UR8 ;  /* 0x00000008ff007e24 */ /* 0x000fc6000f8e00ff */
        /* <DEDUP_REMOVED lines=411> */
[----:B------:R-:W-:Y:S01]  /*d160*/  STL [R1+0x320c], R9 ;  /* 0x00320c0901007387 */ /* 0x000fe20000100800 */
[----:B0-----:R-:W-:-:S03]  /*d170*/  IMAD.WIDE R6, R3, 0x2, R24 ;  /* 0x0000000203067825 */ /* 0x001fc600078e0218 */
[----:B------:R-:W-:Y:S04]  /*d180*/  STL [R1+0x3210], R4 ;  /* 0x0032100401007387 */ /* 0x000fe80000100800 */
        /* <DEDUP_REMOVED lines=63> */
[----:B0-----:R-:W-:-:S04]  /*d580*/  IMAD.WIDE R4, R3, 0x2, R18 ;  /* 0x0000000203047825 */ /* 0x001fc800078e0212 */
[C---:B------:R-:W-:Y:S01]  /*d590*/  IMAD.WIDE R10, R0.reuse, 0x2, R28 ;  /* 0x00000002000a7825 */ /* 0x040fe200078e021c */
[----:B------:R-:W-:Y:S03]  /*d5a0*/  STL [R1+0x1864], R4 ;  /* 0x0018640401007387 */ /* 0x000fe60000100800 */
[C---:B--2---:R-:W-:Y:S01]  /*d5b0*/  IMAD.WIDE R6, R0.reuse, 0x2, R16 ;  /* 0x0000000200067825 */ /* 0x044fe200078e0210 */
[----:B------:R0:W-:Y:S04]  /*d5c0*/  STL [R1+0x1860], R5 ;  /* 0x0018600501007387 */ /* 0x0001e80000100800 */
[----:B------:R-:W-:Y:S04]  /*d5d0*/  STL [R1+0x186c], R6 ;  /* 0x00186c0601007387 */ /* 0x000fe80000100800 */
[----:B------:R2:W-:Y:S01]  /*d5e0*/  STL [R1+0x1868], R7 ;  /* 0x0018680701007387 */ /* 0x0005e20000100800 */
[----:B0-----:R-:W-:-:S03]  /*d5f0*/  IMAD.WIDE R4, R0, 0x2, R26 ;  /* 0x0000000200047825 */ /* 0x001fc600078e021a */
[----:B------:R-:W-:Y:S04]  /*d600*/  STL [R1+0x1874], R8 ;  /* 0x0018740801007387 */ /* 0x000fe80000100800 */
[----:B------:R-:W-:Y:S01]  /*d610*/  STL [R1+0x1870], R9 ;  /* 0x0018700901007387 */ /* 0x000fe20000100800 */
[----:B--2---:R-:W-:-:S03]  /*d620*/  IMAD.WIDE R6, R0, 0x2, R24 ;  /* 0x0000000200067825 */ /* 0x004fc600078e0218 */
[----:B------:R-:W-:Y:S01]  /*d630*/  STL [R1+0x187c], R10 ;  /* 0x00187c0a01007387 */ /* 0x000fe20000100800 */
[----:B------:R-:W-:-:S03]  /*d640*/  UIMAD UR8, UR6, 0x64, URZ ;  /* 0x00000064060878a4 */ /* 0x000fc6000f8e023f */
[----:B------:R-:W-:Y:S04]  /*d650*/  STL [R1+0x1878], R11 ;  /* 0x0018780b01007387 */ /* 0x000fe80000100800 */
        /* <DEDUP_REMOVED lines=157> */
[----:B------:R0:W-:Y:S01]  /*e030*/  STL [R1+0x1a00], R5 ;  /* 0x001a000501007387 */ /* 0x0001e20000100800 */
[----:B------:R-:W-:-:S03]  /*e040*/  IMAD.U32 R3, RZ, RZ, UR8 ;  /* 0x00000008ff037e24 */ /* 0x000fc6000f8e00ff */
[----:B------:R-:W-:Y:S01]  /*e050*/  STL [R1+0x1a0c], R6 ;  /* 0x001a0c0601007387 */ /* 0x000fe20000100800 */
[----:B0-----:R-:W-:-:S03]  /*e060*/  IMAD.WIDE R4, R0, 0x2, R22 ;  /* 0x0000000200047825 */ /* 0x001fc600078e0216 */
        /* <DEDUP_REMOVED lines=26> */
[----:B------:R0:W-:Y:S01]  /*e210*/  STL [R1+0x1a48], R9 ;  /* 0x001a480901007387 */ /* 0x0001e20000100800 */
[----:B--2---:R-:W-:-:S03]  /*e220*/  IMAD.WIDE R6, R3, 0x2, R20 ;  /* 0x0000000203067825 */ /* 0x004fc600078e0214 */
[----:B------:R-:W-:Y:S01]  /*e230*/  STL [R1+0x1a54], R4 ;  /* 0x001a540401007387 */ /* 0x000fe20000100800 */
[----:B------:R-:W-:-:S03]  /*e240*/  IMAD.WIDE R10, R0, 0x2, R16 ;  /* 0x00000002000a7825 */ /* 0x000fc600078e0210 */
        /* <DEDUP_REMOVED lines=9> */
[----:B------:R-:W-:Y:S01]  /*e2e0*/  STL [R1+0x1a68], R11 ;  /* 0x001a680b01007387 */ /* 0x000fe20000100800 */
[----:B--2---:R-:W-:-:S03]  /*e2f0*/  IMAD.WIDE R8, R0, 0x2, R26 ;  /* 0x0000000200087825 */ /* 0x004fc600078e021a */
[----:B------:R-:W-:Y:S04]  /*e300*/  STL [R1+0x1a74], R4 ;  /* 0x001a740401007387 */ /* 0x000fe80000100800 */
[----:B------:R0:W-:Y:S04]  /*e310*/  STL [R1+0x1a70], R5 ;  /* 0x001a700501007387 */ /* 0x0001e80000100800 */
[----:B------:R-:W-:Y:S04]  /*e320*/  STL [R1+0x1a7c], R6 ;  /* 0x001a7c0601007387 */ /* 0x000fe80000100800 */
[----:B------:R2:W-:Y:S01]  /*e330*/  STL [R1+0x1a78], R7 ;  /* 0x001a780701007387 */ /* 0x0005e20000100800 */
[----:B0-----:R-:W-:-:S03]  /*e340*/  IMAD.WIDE R4, R0, 0x2, R24 ;  /* 0x0000000200047825 */ /* 0x001fc600078e0218 */
[----:B------:R-:W-:Y:S04]  /*e350*/  STL [R1+0x1a84], R8 ;  /* 0x001a840801007387 */ /* 0x000fe80000100800 */
[----:B------:R0:W-:Y:S04]  /*e360*/  STL [R1+0x1a80], R9 ;  /* 0x001a800901007387 */ /* 0x0001e80000100800 */
[----:B------:R-:W-:Y:S01]  /*e370*/  STL [R1+0x1a8c], R4 ;  /* 0x001a8c0401007387 */ /* 0x000fe20000100800 */
[----:B-1----:R-:W-:Y:S02]  /*e380*/  IMAD R3, R12, 0x5c, RZ ;  /* 0x0000005c0c037824 */ /* 0x002fe400078e02ff */
[C---:B--2---:R-:W-:Y:S01]  /*e390*/  IMAD.WIDE R6, R0.reuse, 0x2, R20 ;  /* 0x0000000200067825 */ /* 0x044fe200078e0214 */
[----:B------:R1:W-:Y:S01]  /*e3a0*/  STL [R1+0x1a88], R5 ;  /* 0x001a880501007387 */ /* 0x0003e20000100800 */
[----:B------:R-:W2:Y:S02]  /*e3b0*/  LDC R12, c[0x0][0x238] ;  /* 0x00008e00ff0c7b82 */ /* 0x000ea40000000800 */
[----:B0-----:R-:W-:-:S04]  /*e3c0*/  IMAD.WIDE R8, R0, 0x2, R18 ;  /* 0x0000000200087825 */ /* 0x001fc800078e0212 */
[----:B-1----:R-:W-:-:S04]  /*e3d0*/  IMAD.WIDE R4, R0, 0x2, R22 ;  /* 0x0000000200047825 */ /* 0x002fc800078e0216 */
[C---:B------:R-:W-:Y:S01]  /*e3e0*/  IMAD.WIDE R10, R3.reuse, 0x2, R16 ;  /* 0x00000002030a7825 */ /* 0x040fe200078e0210 */
[----:B------:R-:W-:Y:S04]  /*e3f0*/  STL [R1+0x1a94], R4 ;  /* 0x001a940401007387 */ /* 0x000fe80000100800 */
[----:B------:R0:W-:Y:S04]  /*e400*/  STL [R1+0x1a90], R5 ;  /* 0x001a900501007387 */ /* 0x0001e80000100800 */
[----:B------:R-:W-:Y:S04]  /*e410*/  STL [R1+0x1a9c], R6 ;  /* 0x001a9c0601007387 */ /* 0x000fe80000100800 */
[----:B------:R1:W-:Y:S01]  /*e420*/  STL [R1+0x1a98], R7 ;  /* 0x001a980701007387 */ /* 0x0003e20000100800 */
[----:B0-----:R-:W-:-:S03]  /*e430*/  IMAD.WIDE R4, R3, 0x2, R14 ;  /* 0x0000000203047825 */ /* 0x001fc600078e020e */
[----:B------:R-:W-:Y:S04]  /*e440*/  STL [R1+0x1aa4], R8 ;  /* 0x001aa40801007387 */ /* 0x000fe80000100800 */
[----:B------:R0:W-:Y:S01]  /*e450*/  STL [R1+0x1aa0], R9 ;  /* 0x001aa00901007387 */ /* 0x0001e20000100800 */
[----:B-1----:R-:W-:-:S03]  /*e460*/  IMAD.WIDE R6, R3, 0x2, R28 ;  /* 0x0000000203067825 */ /* 0x002fc600078e021c */
[----:B------:R-:W-:Y:S04]  /*e470*/  STL [R1+0x1aac], R10 ;  /* 0x001aac0a01007387 */ /* 0x000fe80000100800 */
[----:B------:R-:W-:Y:S01]  /*e480*/  STL [R1+0x1aa8], R11 ;  /* 0x001aa80b01007387 */ /* 0x000fe20000100800 */
[----:B0-----:R-:W-:-:S03]  /*e490*/  IMAD.WIDE R8, R3, 0x2, R26 ;  /* 0x0000000203087825 */ /* 0x001fc600078e021a */
        /* <DEDUP_REMOVED lines=8> */
[----:B------:R-:W-:Y:S02]  /*e520*/  IMAD R0, R13, 0x5b, RZ ;  /* 0x0000005b0d007824 */ /* 0x000fe400078e02ff */
[C---:B-1----:R-:W-:Y:S01]  /*e530*/  IMAD.WIDE R6, R3.reuse, 0x2, R20 ;  /* 0x0000000203067825 */ /* 0x042fe200078e0214 */
[----:B------:R1:W-:Y:S01]  /*e540*/  STL [R1+0x1ac8], R5 ;  /* 0x001ac80501007387 */ /* 0x0003e20000100800 */
[----:B------:R-:W3:Y:S02]  /*e550*/  LDC R13, c[0x0][0x238] ;  /* 0x00008e00ff0d7b82 */ /* 0x000ee40000000800 */
        /* <DEDUP_REMOVED lines=22> */
[----:B--2---:R-:W-:Y:S02]  /*e6c0*/  IMAD R3, R12, 0x5a, RZ ;  /* 0x0000005a0c037824 */ /* 0x004fe400078e02ff */
[C---:B-1----:R-:W-:Y:S01]  /*e6d0*/  IMAD.WIDE R6, R0.reuse, 0x2, R20 ;  /* 0x0000000200067825 */ /* 0x042fe200078e0214 */
        /* <DEDUP_REMOVED lines=24> */
[----:B---3--:R-:W-:Y:S02]  /*e860*/  IMAD R0, R13, 0x59, RZ ;  /* 0x000000590d007824 */ /* 0x008fe400078e02ff */
        /* <DEDUP_REMOVED lines=649> */
[----:B--2---:R-:W-:Y:S02]  /*11100*/  IMAD.SHL.U32 R3, R12, 0x40, RZ ;  /* 0x000000400c037824 */ /* 0x004fe400078e00ff */
        /* <DEDUP_REMOVED lines=1611> */
[----:B--2---:R-:W-:Y:S02]  /*175c0*/  IMAD.SHL.U32 R3, R12, 0x2, RZ ;  /* 0x000000020c037824 */ /* 0x004fe400078e00ff */
[----:B-1----:R-:W-:Y:S01]  /*175d0*/  IMAD.WIDE R6, R0, 0x2, R20 ;  /* 0x0000000200067825 */ /* 0x002fe200078e0214 */
[----:B------:R1:W-:Y:S01]  /*175e0*/  STL [R1+0x3110], R10 ;  /* 0x0031100a01007387 */ /* 0x0003e20000100800 */
[----:B------:R-:W2:Y:S03]  /*175f0*/  LDC R12, c[0x0][0x238] ;  /* 0x00008e00ff0c7b82 */ /* 0x000ea60000000800 */
[----:B------:R-:W-:Y:S04]  /*17600*/  STL [R1+0x310c], R11 ;  /* 0x00310c0b01007387 */ /* 0x000fe80000100800 */
[----:B------:R-:W-:Y:S01]  /*17610*/  STL [R1+0x3118], R4 ;  /* 0x0031180401007387 */ /* 0x000fe20000100800 */
[----:B0-----:R-:W-:-:S02]  /*17620*/  IMAD.WIDE R8, R3, 0x2, R16 ;  /* 0x0000000203087825 */ /* 0x001fc400078e0210 */
[----:B------:R-:W0:Y:S01]  /*17630*/  LDC R16, c[0x0][0x238] ;  /* 0x00008e00ff107b82 */ /* 0x000e220000000800 */
[----:B------:R4:W-:Y:S04]  /*17640*/  STL [R1+0x3114], R5 ;  /* 0x0031140501007387 */ /* 0x0009e80000100800 */
[----:B------:R-:W-:Y:S03]  /*17650*/  STL [R1+0x3120], R6 ;  /* 0x0031200601007387 */ /* 0x000fe60000100800 */
[----:B-1----:R-:W1:Y:S01]  /*17660*/  LDC R10, c[0x0][0x238] ;  /* 0x00008e00ff0a7b82 */ /* 0x002e620000000800 */
[----:B----4-:R-:W-:Y:S01]  /*17670*/  IMAD.WIDE R4, R0, 0x2, R18 ;  /* 0x0000000200047825 */ /* 0x010fe200078e0212 */
[----:B------:R4:W-:Y:S04]  /*17680*/  STL [R1+0x311c], R7 ;  /* 0x00311c0701007387 */ /* 0x0009e80000100800 */
[----:B------:R-:W-:Y:S02]  /*17690*/  STL [R1+0x3128], R4 ;  /* 0x0031280401007387 */ /* 0x000fe40000100800 */
[----:B------:R-:W3:Y:S02]  /*176a0*/  LDC R0, c[0x0][0x238] ;  /* 0x00008e00ff007b82 */ /* 0x000ee40000000800 */
[----:B------:R2:W-:Y:S01]  /*176b0*/  STL [R1+0x3124], R5 ;  /* 0x0031240501007387 */ /* 0x0005e20000100800 */
[----:B----4-:R-:W-:-:S03]  /*176c0*/  IMAD.WIDE R6, R3, 0x2, R14 ;  /* 0x0000000203067825 */ /* 0x010fc600078e020e */
[----:B------:R-:W-:Y:S02]  /*176d0*/  STL [R1+0x3130], R8 ;  /* 0x0031300801007387 */ /* 0x000fe40000100800 */
[----:B------:R-:W4:Y:S02]  /*176e0*/  LDC R11, c[0x0][0x238] ;  /* 0x00008e00ff0b7b82 */ /* 0x000f240000000800 */
[----:B------:R0:W-:Y:S01]  /*176f0*/  STL [R1+0x312c], R9 ;  /* 0x00312c0901007387 */ /* 0x0001e20000100800 */
[----:B--2---:R-:W-:-:S03]  /*17700*/  IMAD.WIDE R4, R3, 0x2, R28 ;  /* 0x0000000203047825 */ /* 0x004fc600078e021c */
[----:B------:R-:W-:Y:S02]  /*17710*/  STL [R1+0x3138], R6 ;  /* 0x0031380601007387 */ /* 0x000fe40000100800 */
[----:B------:R-:W2:Y:S02]  /*17720*/  LDC R14, c[0x0][0x238] ;  /* 0x00008e00ff0e7b82 */ /* 0x000ea40000000800 */
[----:B------:R0:W-:Y:S02]  /*17730*/  STL [R1+0x3134], R7 ;  /* 0x0031340701007387 */ /* 0x0001e40000100800 */
[C---:B0-----:R-:W-:Y:S02]  /*17740*/  IMAD.WIDE R8, R3.reuse, 0x2, R24 ;  /* 0x0000000203087825 */ /* 0x041fe400078e0218 */
[----:B------:R-:W-:Y:S02]  /*17750*/  STL [R1+0x3140], R4 ;  /* 0x0031400401007387 */ /* 0x000fe40000100800 */
[----:B------:R-:W0:Y:S01]  /*17760*/  LDC R15, c[0x0][0x238] ;  /* 0x00008e00ff0f7b82 */ /* 0x000e220000000800 */
[C---:B------:R-:W-:Y:S01]  /*17770*/  IMAD.WIDE R6, R3.reuse, 0x2, R26 ;  /* 0x0000000203067825 */ /* 0x040fe200078e021a */
[----:B------:R1:W-:Y:S04]  /*17780*/  STL [R1+0x313c], R5 ;  /* 0x00313c0501007387 */ /* 0x0003e80000100800 */
[----:B------:R-:W-:Y:S04]  /*17790*/  STL [R1+0x3148], R6 ;  /* 0x0031480601007387 */ /* 0x000fe80000100800 */
[----:B------:R3:W-:Y:S01]  /*177a0*/  STL [R1+0x3144], R7 ;  /* 0x0031440701007387 */ /* 0x0007e20000100800 */
[----:B-1----:R-:W-:-:S03]  /*177b0*/  IMAD.WIDE R4, R3, 0x2, R22 ;  /* 0x0000000203047825 */ /* 0x002fc600078e0216 */
[----:B------:R-:W-:Y:S04]  /*177c0*/  STL [R1+0x3150], R8 ;  /* 0x0031500801007387 */ /* 0x000fe80000100800 */
[----:B------:R-:W-:Y:S01]  /*177d0*/  STL [R1+0x314c], R9 ;  /* 0x00314c0901007387 */ /* 0x000fe20000100800 */
[----:B---3--:R-:W-:-:S03]  /*177e0*/  IMAD.WIDE R6, R3, 0x2, R20 ;  /* 0x0000000203067825 */ /* 0x008fc600078e0214 */
[----:B------:R-:W-:Y:S04]  /*177f0*/  STL [R1+0x3158], R4 ;  /* 0x0031580401007387 */ /* 0x000fe80000100800 */
[----:B------:R1:W-:Y:S04]  /*17800*/  STL [R1+0x3154], R5 ;  /* 0x0031540501007387 */ /* 0x0003e80000100800 */
[----:B-1----:R-:W3:Y:S04]  /*17810*/  LDL.64 R4, [R1+0xd20] ;  /* 0x000d200001047983 */ /* 0x002ee80000100a00 */
[----:B------:R-:W-:Y:S04]  /*17820*/  STL [R1+0x3160], R6 ;  /* 0x0031600601007387 */ /* 0x000fe80000100800 */
[----:B------:R1:W-:Y:S04]  /*17830*/  STL [R1+0x315c], R7 ;  /* 0x00315c0701007387 */ /* 0x0003e80000100800 */
[----:B-1----:R-:W2:Y:S01]  /*17840*/  LDL.64 R6, [R1+0xd28] ;  /* 0x000d280001067983 */ /* 0x002ea20000100a00 */
[----:B------:R-:W-:-:S05]  /*17850*/  IMAD.WIDE R8, R3, 0x2, R18 ;  /* 0x0000000203087825 */ /* 0x000fca00078e0212 */
[----:B------:R-:W-:Y:S04]  /*17860*/  STL [R1+0x3168], R8 ;  /* 0x0031680801007387 */ /* 0x000fe80000100800 */
[----:B------:R4:W-:Y:S02]  /*17870*/  STL [R1+0x3164], R9 ;  /* 0x0031640901007387 */ /* 0x0009e40000100800 */
[----:B----4-:R-:W-:-:S04]  /*17880*/  IMAD.WIDE R8, R11, 0x2, R28 ;  /* 0x000000020b087825 */ /* 0x010fc800078e021c */
[----:B---3--:R-:W-:-:S05]  /*17890*/  IMAD.WIDE R4, R0, 0x2, R4 ;  /* 0x0000000200047825 */ /* 0x008fca00078e0204 */
[----:B------:R-:W-:Y:S04]  /*178a0*/  STL [R1+0x3170], R4 ;  /* 0x0031700401007387 */ /* 0x000fe80000100800 */
[----:B------:R1:W-:Y:S01]  /*178b0*/  STL [R1+0x316c], R5 ;  /* 0x00316c0501007387 */ /* 0x0003e20000100800 */
[----:B--2---:R-:W-:-:S04]  /*178c0*/  IMAD.WIDE R6, R10, 0x2, R6 ;  /* 0x000000020a067825 */ /* 0x004fc800078e0206 */
[----:B------:R-:W-:Y:S01]  /*178d0*/  IMAD.WIDE R10, R12, 0x2, R26 ;  /* 0x000000020c0a7825 */ /* 0x000fe200078e021a */
[----:B------:R-:W-:Y:S03]  /*178e0*/  STL [R1+0x3178], R6 ;  /* 0x0031780601007387 */ /* 0x000fe60000100800 */
[----:B-1----:R-:W-:Y:S01]  /*178f0*/  IMAD.WIDE R4, R13, 0x2, R24 ;  /* 0x000000020d047825 */ /* 0x002fe200078e0218 */
[----:B------:R1:W-:Y:S04]  /*17900*/  STL [R1+0x3174], R7 ;  /* 0x0031740701007387 */ /* 0x0003e80000100800 */
        /* <DEDUP_REMOVED lines=9> */
[----:B------:R-:W-:Y:S01]  /*179a0*/  STL [R1+0x3194], R7 ;  /* 0x0031940701007387 */ /* 0x000fe20000100800 */
[----:B0-----:R-:W-:-:S03]  /*179b0*/  IMAD.WIDE R4, R16, 0x2, R18 ;  /* 0x0000000210047825 */ /* 0x001fc600078e0212 */
[----:B------:R-:W-:Y:S04]  /*179c0*/  STL [R1+0x31a0], R8 ;  /* 0x0031a00801007387 */ /* 0x000fe80000100800 */
[----:B------:R-:W-:Y:S04]  /*179d0*/  STL [R1+0x319c], R9 ;  /* 0x00319c0901007387 */ /* 0x000fe80000100800 */
[----:B------:R0:W-:Y:S04]  /*179e0*/  STL [R1+0x31a8], R4 ;  /* 0x0031a80401007387 */ /* 0x0001e80000100800 */
[----:B------:R1:W-:Y:S04]  /*179f0*/  STL [R1+0x31a4], R5 ;  /* 0x0031a40501007387 */ /* 0x0003e80000100800 */
[----:B------:R2:W-:Y:S04]  /*17a00*/  STL [R1+0x1804], RZ ;  /* 0x001804ff01007387 */ /* 0x0005e80000100800 */
        /* <DEDUP_REMOVED lines=330> */
[----:B------:R2:W-:Y:S01]  /*18eb0*/  STL [R1+0xae8], RZ ;  /* 0x000ae8ff01007387 */ /* 0x0005e20000100800 */
[----:B------:R-:W3:Y:S03]  /*18ec0*/  S2R R17, SR_TID.X ;  /* 0x0000000000117919 */ /* 0x000ee60000002100 */
        /* <DEDUP_REMOVED lines=18> */
[----:B------:R-:W-:Y:S01]  /*18ff0*/  USHF.R.S32.HI UR8, URZ, 0x1f, UR4 ;  /* 0x0000001f3f087899 */ /* 0x000fe20008011404 */
[----:B---3--:R-:W-:Y:S01]  /*19000*/  LOP3.LUT R17, R17, 0x3f, RZ, 0xc0, !PT ;  /* 0x0000003f11117812 */ /* 0x008fe200078ec0ff */
[----:B------:R-:W-:-:S02]  /*19010*/  USHF.L.U32 UR6, UR6, 0x7, URZ ;  /* 0x0000000706067899 */ /* 0x000fc4000800063f */
[----:B------:R-:W-:Y:S02]  /*19020*/  ULEA.HI UR8, UR8, UR4, URZ, 0x7 ;  /* 0x0000000408087291 */ /* 0x000fe4000f8f383f */
[----:B------:R-:W-:Y:S01]  /*19030*/  USHF.L.U32 UR7, UR7, 0x7, URZ ;  /* 0x0000000707077899 */ /* 0x000fe2000800063f */
[----:B------:R-:W-:Y:S01]  /*19040*/  IMAD.SHL.U32 R0, R17, 0x2, RZ ;  /* 0x0000000211007824 */ /* 0x000fe200078e00ff */
[----:B------:R-:W-:Y:S02]  /*19050*/  USHF.R.S32.HI UR4, URZ, 0x1f, UR6 ;  /* 0x0000001f3f047899 */ /* 0x000fe40008011406 */
[----:B------:R-:W-:Y:S02]  /*19060*/  USHF.R.S32.HI UR9, URZ, 0x1f, UR7 ;  /* 0x0000001f3f097899 */ /* 0x000fe40008011407 */
[----:B------:R-:W-:Y:S02]  /*19070*/  USHF.L.U32 UR13, UR6, 0x1, URZ ;  /* 0x00000001060d7899 */ /* 0x000fe4000800063f */
[----:B------:R-:W-:-:S02]  /*19080*/  USHF.L.U32 UR12, UR7, 0x1, URZ ;  /* 0x00000001070c7899 */ /* 0x000fc4000800063f */
[----:B------:R-:W-:Y:S02]  /*19090*/  USHF.R.S32.HI UR8, URZ, 0x7, UR8 ;  /* 0x000000073f087899 */ /* 0x000fe40008011408 */
[----:B------:R-:W-:Y:S01]  /*190a0*/  USHF.L.U64.HI UR4, UR6, 0x1, UR4 ;  /* 0x0000000106047899 */ /* 0x000fe20008010204 */
[----:B------:R2:W-:Y:S01]  /*190b0*/  STL [R1+0x514], RZ ;  /* 0x000514ff01007387 */ /* 0x0005e20000100800 */
[----:B------:R-:W-:-:S03]  /*190c0*/  USHF.L.U64.HI UR9, UR7, 0x1, UR9 ;  /* 0x0000000107097899 */ /* 0x000fc60008010209 */
        /* <DEDUP_REMOVED lines=138> */
[----:B------:R-:W3:Y:S01]  /*19970*/  LDL R17, [R1+0xd60] ;  /* 0x000d600001117983 */ /* 0x000ee20000100800 */
[----:B------:R-:W-:-:S02]  /*19980*/  LOP3.LUT R3, R0, 0x30, RZ, 0x3c, !PT ;  /* 0x0000003000037812 */ /* 0x000fc400078e3cff */
[C---:B0-----:R-:W-:Y:S01]  /*19990*/  LOP3.LUT R4, R0.reuse, 0x20, RZ, 0x3c, !PT ;  /* 0x0000002000047812 */ /* 0x041fe200078e3cff */
[----:B------:R2:W-:Y:S01]  /*199a0*/  STL [R1+0xa80], RZ ;  /* 0x000a80ff01007387 */ /* 0x0005e20000100800 */
[C---:B------:R-:W-:Y:S02]  /*199b0*/  LOP3.LUT R3, R0.reuse, 0x60, RZ, 0x3c, !PT ;  /* 0x0000006000037812 */ /* 0x040fe400078e3cff */
[----:B------:R-:W-:Y:S01]  /*199c0*/  LOP3.LUT R4, R0, 0x50, RZ, 0x3c, !PT ;  /* 0x0000005000047812 */ /* 0x000fe200078e3cff */
[----:B------:R2:W-:Y:S01]  /*199d0*/  STL [R1+0xa84], RZ ;  /* 0x000a84ff01007387 */ /* 0x0005e20000100800 */
[----:B------:R-:W-:Y:S02]  /*199e0*/  LOP3.LUT R3, R2, 0x40, RZ, 0x3c, !PT ;  /* 0x0000004002037812 */ /* 0x000fe400078e3cff */
[C---:B-1----:R-:W-:Y:S01]  /*199f0*/  LOP3.LUT R5, R0.reuse, 0x10, RZ, 0x3c, !PT ;  /* 0x0000001000057812 */ /* 0x042fe200078e3cff */
[----:B------:R2:W-:Y:S01]  /*19a00*/  STL [R1+0xa88], RZ ;  /* 0x000a88ff01007387 */ /* 0x0005e20000100800 */
[----:B------:R-:W-:-:S02]  /*19a10*/  LOP3.LUT R5, R0, 0x40, RZ, 0x3c, !PT ;  /* 0x0000004000057812 */ /* 0x000fc400078e3cff */
[----:B------:R-:W-:Y:S01]  /*19a20*/  LOP3.LUT R5, R0, 0x70, RZ, 0x3c, !PT ;  /* 0x0000007000057812 */ /* 0x000fe200078e3cff */
        /* <DEDUP_REMOVED lines=21> */
[----:B------:R2:W-:Y:S01]  /*19b80*/  STL [R1+0x3be8], R3 ;  /* 0x003be80301007387 */ /* 0x0005e20000100800 */
[----:B---3--:R-:W-:-:S05]  /*19b90*/  LOP3.LUT R4, R17, 0x40, RZ, 0x3c, !PT ;  /* 0x0000004011047812 */ /* 0x008fca00078e3cff */
[----:B------:R2:W-:Y:S02]  /*19ba0*/  STL [R1+0x3bec], R4 ;  /* 0x003bec0401007387 */ /* 0x0005e40000100800 */
.L_x_1:
[----:B-12---:R-:W2:Y:S01]  /*19bb0*/  LDL.64 R4, [R1+0xd58] ;  /* 0x000d580001047983 */ /* 0x006ea20000100a00 */
[----:B------:R-:W0:Y:S03]  /*19bc0*/  LDC R13, c[0x0][0x230] ;  /* 0x00008c00ff0d7b82 */ /* 0x000e260000000800 */
[----:B--2---:R1:W-:Y:S04]  /*19bd0*/  STL [R1+0x4e78], R5 ;  /* 0x004e780501007387 */ /* 0x0043e80000100800 */
[----:B-1----:R-:W0:Y:S04]  /*19be0*/  LDL R5, [R1+0x1804] ;  /* 0x0018040001057983 */ /* 0x002e280000100800 */
[----:B------:R-:W-:Y:S04]  /*19bf0*/  STL [R1+0x3f6c], R14 ;  /* 0x003f6c0e01007387 */ /* 0x000fe80000100800 */
        /* <DEDUP_REMOVED lines=73> */
[----:B------:R-:W-:Y:S01]  /*1a090*/  STL [R1+0x4094], R14 ;  /* 0x0040940e01007387 */ /* 0x000fe20000100800 */
[----:B0-----:R-:W-:-:S03]  /*1a0a0*/  IMAD R13, R5, -0x80, R13 ;  /* 0xffffff80050d7824 */ /* 0x001fc600078e020d */
        /* <DEDUP_REMOVED lines=889> */
[----:B------:R0:W-:Y:S04]  /*1d840*/  STL [R1+0x4e74], R0 ;  /* 0x004e740001007387 */ /* 0x0001e80000100800 */
[----:B-----5:R-:W-:Y:S04]  /*1d850*/  STL [R1+0x3f60], R29 ;  /* 0x003f601d01007387 */ /* 0x020fe80000100800 */
        /* <DEDUP_REMOVED lines=67> */
[----:B------:R-:W2:Y:S01]  /*1dc90*/  LDL.LU R5, [R1+0x4e78] ;  /* 0x004e780001057983 */ /* 0x000ea20000300800 */
[----:B------:R-:W-:-:S02]  /*1dca0*/  ISETP.GT.AND P0, PT, R13, RZ, PT ;  /* 0x000000ff0d00720c */ /* 0x000fc40003f04270 */
[----:B0-----:R-:W-:Y:S02]  /*1dcb0*/  PRMT R0, RZ, 0x7610, R0 ;  /* 0x00007610ff007816 */ /* 0x001fe40000000000 */
[----:B------:R-:W-:Y:S02]  /*1dcc0*/  PRMT R14, RZ, 0x7610, R14 ;  /* 0x00007610ff0e7816 */ /* 0x000fe4000000000e */
[----:B------:R-:W-:-:S07]  /*1dcd0*/  PRMT R15, RZ, 0x7610, R15 ;  /* 0x00007610ff0f7816 */ /* 0x000fce000000000f */
[----:B--2---:R-:W2:Y:S04]  /*1dce0*/  @P0 LDG.E.U16 R0, desc[UR10][R4.64] ;  /* 0x0000000a04000981 */ /* 0x004ea8000c1e1500 */
[----:B--2---:R0:W-:Y:S04]  /*1dcf0*/  STL [R1+0x17e4], R0 ;  /* 0x0017e40001007387 */ /* 0x0041e80000100800 */
[----:B0-----:R-:W2:Y:S04]  /*1dd00*/  LDL.LU R0, [R1+0x4e74] ;  /* 0x004e740001007983 */ /* 0x001ea80000300800 */
[----:B------:R-:W3:Y:S04]  /*1dd10*/  LDL.64 R4, [R1+0xd50] ;  /* 0x000d500001047983 */ /* 0x000ee80000100a00 */
[----:B---3--:R-:W3:Y:S04]  /*1dd20*/  @P0 LDG.E.U16 R14, desc[UR10][R4.64] ;  /* 0x0000000a040e0981 */ /* 0x008ee8000c1e1500 */
[----:B---3--:R0:W-:Y:S04]  /*1dd30*/  STL [R1+0x17e0], R14 ;  /* 0x0017e00e01007387 */ /* 0x0081e80000100800 */
[----:B0-----:R-:W3:Y:S04]  /*1dd40*/  LDL.LU R14, [R1+0x4e70] ;  /* 0x004e7000010e7983 */ /* 0x001ee80000300800 */
[----:B------:R-:W4:Y:S01]  /*1dd50*/  LDL.64 R4, [R1+0xd48] ;  /* 0x000d480001047983 */ /* 0x000f220000100a00 */
[----:B---3--:R-:W-:-:S03]  /*1dd60*/  PRMT R14, RZ, 0x7610, R14 ;  /* 0x00007610ff0e7816 */ /* 0x008fc6000000000e */
[----:B----4-:R-:W3:Y:S04]  /*1dd70*/  @P0 LDG.E.U16 R15, desc[UR10][R4.64] ;  /* 0x0000000a040f0981 */ /* 0x010ee8000c1e1500 */
        /* <DEDUP_REMOVED lines=8> */
[----:B------:R-:W-:-:S02]  /*1de00*/  ISETP.GT.AND P1, PT, R13, 0x1, PT ;  /* 0x000000010d00780c */ /* 0x000fc40003f24270 */
[----:B---3--:R-:W-:Y:S01]  /*1de10*/  PRMT R14, RZ, 0x7610, R14 ;  /* 0x00007610ff0e7816 */ /* 0x008fe2000000000e */
        /* <DEDUP_REMOVED lines=18> */
[----:B------:R-:W4:Y:S04]  /*1df40*/  LDL R4, [R1+0x31a4] ;  /* 0x0031a40001047983 */ /* 0x000f280000100800 */
[----:B------:R-:W4:Y:S01]  /*1df50*/  LDL R5, [R1+0x31a8] ;  /* 0x0031a80001057983 */ /* 0x000f220000100800 */
[----:B---3--:R-:W-:-:S02]  /*1df60*/  PRMT R14, RZ, 0x7610, R14 ;  /* 0x00007610ff0e7816 */ /* 0x008fc4000000000e */
[----:B----4-:R-:W-:-:S04]  /*1df70*/  @P1 LOP3.LUT R5, R5, R4, RZ, 0x3c, !PT ;  /* 0x0000000405051212 */ /* 0x010fc800078e3cff */
[----:B------:R-:W-:-:S04]  /*1df80*/  @P1 LOP3.LUT R4, R5, R4, RZ, 0x3c, !PT ;  /* 0x0000000405041212 */ /* 0x000fc800078e3cff */
[----:B------:R-:W-:-:S05]  /*1df90*/  @P1 LOP3.LUT R5, R5, R4, RZ, 0x3c, !PT ;  /* 0x0000000405051212 */ /* 0x000fca00078e3cff */
[----:B------:R-:W3:Y:S04]  /*1dfa0*/  @P1 LDG.E.U16 R15, desc[UR10][R4.64] ;  /* 0x0000000a040f1981 */ /* 0x000ee8000c1e1500 */
        /* <DEDUP_REMOVED lines=31> */
[----:B------:R-:W-:-:S02]  /*1e1a0*/  ISETP.GT.AND P0, PT, R13, 0x2, PT ;  /* 0x000000020d00780c */ /* 0x000fc40003f04270 */
[----:B---3--:R-:W-:Y:S02]  /*1e1b0*/  PRMT R14, RZ, 0x7610, R14 ;  /* 0x00007610ff0e7816 */ /* 0x008fe4000000000e */
        /* <DEDUP_REMOVED lines=7087> */
[----:B------:R-:W4:Y:S02]  /*39cb0*/  LDL R5, [R1+0x193c] ;  /* 0x00193c0001057983 */ /* 0x000f240000100800 */
[----:B----4-:R-:W-:-:S04]  /*39cc0*/  @P0 LOP3.LUT R5, R5, R4, RZ, 0x3c, !PT ;  /* 0x0000000405050212 */ /* 0x010fc800078e3cff */
[----:B------:R-:W-:-:S04]  /*39cd0*/  @P0 LOP3.LUT R4, R5, R4, RZ, 0x3c, !PT ;  /* 0x0000000405040212 */ /* 0x000fc800078e3cff */
[----:B------:R-:W-:-:S05]  /*39ce0*/  @P0 LOP3.LUT R5, R5, R4, RZ, 0x3c, !PT ;  /* 0x0000000405050212 */ /* 0x000fca00078e3cff */
[----:B------:R-:W4:Y:S04]  /*39cf0*/  @P0 LDG.E.U16 R14, desc[UR10][R4.64] ;  /* 0x0000000a040e0981 */ /* 0x000f28000c1e1500 */
[----:B----4-:R0:W-:Y:S04]  /*39d00*/  STL [R1+0x318], R14 ;  /* 0x0003180e01007387 */ /* 0x0101e80000100800 */
[----:B0-----:R-:W4:Y:S04]  /*39d10*/  LDL.LU R14, [R1+0x4220] ;  /* 0x00422000010e7983 */ /* 0x001f280000300800 */
[----:B------:R-:W2:Y:S04]  /*39d20*/  LDL R4, [R1+0x1930] ;  /* 0x0019300001047983 */ /* 0x000ea80000100800 */
[----:B------:R-:W2:Y:S01]  /*39d30*/  LDL R5, [R1+0x1934] ;  /* 0x0019340001057983 */ /* 0x000ea20000100800 */
[----:B----4-:R-:W-:-:S02]  /*39d40*/  PRMT R14, RZ, 0x7610, R14 ;  /* 0x00007610ff0e7816 */ /* 0x010fc4000000000e */
[----:B--2---:R-:W-:-:S04]  /*39d50*/  @P0 LOP3.LUT R5, R5, R4, RZ, 0x3c, !PT ;  /* 0x0000000405050212 */ /* 0x004fc800078e3cff */
[----:B------:R-:W-:-:S04]  /*39d60*/  @P0 LOP3.LUT R4, R5, R4, RZ, 0x3c, !PT ;  /* 0x0000000405040212 */ /* 0x000fc800078e3cff */
[----:B------:R-:W-:-:S05]  /*39d70*/  @P0 LOP3.LUT R5, R5, R4, RZ, 0x3c, !PT ;  /* 0x0000000405050212 */ /* 0x000fca00078e3cff */
[----:B------:R-:W2:Y:S04]  /*39d80*/  @P0 LDG.E.U16 R14, desc[UR10][R4.64] ;  /* 0x0000000a040e0981 */ /* 0x000ea8000c1e1500 */
[----:B--2---:R0:W-:Y:S04]  /*39d90*/  STL [R1+0x314], R14 ;  /* 0x0003140e01007387 */ /* 0x0041e80000100800 */
[----:B0-----:R-:W2:Y:S04]  /*39da0*/  LDL.LU R14, [R1+0x421c] ;  /* 0x00421c00010e7983 */ /* 0x001ea80000300800 */
[----:B------:R-:W4:Y:S04]  /*39db0*/  LDL R4, [R1+0x1928] ;  /* 0x0019280001047983 */ /* 0x000f280000100800 */
[----:B------:R-:W4:Y:S01]  /*39dc0*/  LDL R5, [R1+0x192c] ;  /* 0x00192c0001057983 */ /* 0x000f220000100800 */
[----:B------:R-:W-:-:S02]  /*39dd0*/  ISETP.GT.AND P1, PT, R13, 0x63, PT ;  /* 0x000000630d00780c */ /* 0x000fc40003f24270 */
[----:B--2---:R-:W-:Y:S02]  /*39de0*/  PRMT R14, RZ, 0x7610, R14 ;  /* 0x00007610ff0e7816 */ /* 0x004fe4000000000e */
[----:B----4-:R-:W-:-:S04]  /*39df0*/  @P0 LOP3.LUT R5, R5, R4, RZ, 0x3c, !PT ;  /* 0x0000000405050212 */ /* 0x010fc800078e3cff */
[----:B------:R-:W-:-:S04]  /*39e00*/  @P0 LOP3.LUT R4, R5, R4, RZ, 0x3c, !PT ;  /* 0x0000000405040212 */ /* 0x000fc800078e3cff */
[----:B------:R-:W-:-:S05]  /*39e10*/  @P0 LOP3.LUT R5, R5, R4, RZ, 0x3c, !PT ;  /* 0x0000000405050212 */ /* 0x000fca00078e3cff */
[----:B------:R-:W2:Y:S04]  /*39e20*/  @P0 LDG.E.U16 R14, desc[UR10][R4.64] ;  /* 0x0000000a040e0981 */ /* 0x000ea8000c1e1500 */
[----:B--2---:R0:W-:Y:S04]  /*39e30*/  STL [R1+0x310], R14 ;  /* 0x0003100e01007387 */ /* 0x0041e80000100800 */
[----:B0-----:R-:W2:Y:S04]  /*39e40*/  LDL.LU R14, [R1+0x4218] ;  /* 0x00421800010e7983 */ /* 0x001ea80000300800 */
[----:B------:R-:W4:Y:S04]  /*39e50*/  LDL R4, [R1+0x1920] ;  /* 0x0019200001047983 */ /* 0x000f280000100800 */
[----:B------:R-:W4:Y:S01]  /*39e60*/  LDL R5, [R1+0x1924] ;  /* 0x0019240001057983 */ /* 0x000f220000100800 */
[----:B--2---:R-:W-:-:S02]  /*39e70*/  PRMT R14, RZ, 0x7610, R14 ;  /* 0x00007610ff0e7816 */ /* 0x004fc4000000000e */
        /* <DEDUP_REMOVED lines=884> */
[----:B------:R-:W-:-:S02]  /*3d5c0*/  PRMT R2, RZ, 0x7610, R2 ;  /* 0x00007610ff027816 */ /* 0x000fc40000000002 */
[----:B----4-:R-:W-:-:S04]  /*3d5d0*/  @P1 LOP3.LUT R5, R5, R4, RZ, 0x3c, !PT ;  /* 0x0000000405051212 */ /* 0x010fc800078e3cff */
[----:B------:R-:W-:-:S04]  /*3d5e0*/  @P1 LOP3.LUT R4, R5, R4, RZ, 0x3c, !PT ;  /* 0x0000000405041212 */ /* 0x000fc800078e3cff */
[----:B------:R-:W-:-:S05]  /*3d5f0*/  @P1 LOP3.LUT R5, R5, R4, RZ, 0x3c, !PT ;  /* 0x0000000405051212 */ /* 0x000fca00078e3cff */
[----:B------:R-:W4:Y:S04]  /*3d600*/  @P1 LDG.E.U16 R2, desc[UR10][R4.64] ;  /* 0x0000000a04021981 */ /* 0x000f28000c1e1500 */
[----:B------:R-:W3:Y:S04]  /*3d610*/  LDL R4, [R1+0x33b4] ;  /* 0x0033b40001047983 */ /* 0x000ee80000100800 */
[----:B------:R-:W3:Y:S01]  /*3d620*/  LDL R5, [R1+0x33c0] ;  /* 0x0033c00001057983 */ /* 0x000ee20000100800 */
[----:B--2---:R-:W-:-:S03]  /*3d630*/  PRMT R14, RZ, 0x7610, R14 ;  /* 0x00007610ff0e7816 */ /* 0x004fc6000000000e */
[----:B----4-:R-:W-:Y:S01]  /*3d640*/  STL [R1+0x3d8c], R2 ;  /* 0x003d8c0201007387 */ /* 0x010fe20000100800 */
[----:B---3--:R-:W-:-:S04]  /*3d650*/  @P1 LOP3.LUT R5, R5, R4, RZ, 0x3c, !PT ;  /* 0x0000000405051212 */ /* 0x008fc800078e3cff */
[----:B------:R-:W-:-:S04]  /*3d660*/  @P1 LOP3.LUT R4, R5, R4, RZ, 0x3c, !PT ;  /* 0x0000000405041212 */ /* 0x000fc800078e3cff */
[----:B------:R-:W-:-:S05]  /*3d670*/  @P1 LOP3.LUT R5, R5, R4, RZ, 0x3c, !PT ;  /* 0x0000000405051212 */ /* 0x000fca00078e3cff */
[----:B------:R-:W2:Y:S04]  /*3d680*/  @P1 LDG.E.U16 R14, desc[UR10][R4.64] ;  /* 0x0000000a040e1981 */ /* 0x000ea8000c1e1500 */
[----:B--2---:R0:W-:Y:S04]  /*3d690*/  STL [R1+0x18c], R14 ;  /* 0x00018c0e01007387 */ /* 0x0041e80000100800 */
[----:B0-----:R-:W2:Y:S04]  /*3d6a0*/  LDL.LU R14, [R1+0x4090] ;  /* 0x00409000010e7983 */ /* 0x001ea80000300800 */
[----:B------:R-:W3:Y:S04]  /*3d6b0*/  LDL R4, [R1+0x33bc] ;  /* 0x0033bc0001047983 */ /* 0x000ee80000100800 */
[----:B------:R-:W3:Y:S01]  /*3d6c0*/  LDL R5, [R1+0x33c8] ;  /* 0x0033c80001057983 */ /* 0x000ee20000100800 */
[----:B--2---:R-:W-:-:S02]  /*3d6d0*/  PRMT R14, RZ, 0x7610, R14 ;  /* 0x00007610ff0e7816 */ /* 0x004fc4000000000e */
        /* <DEDUP_REMOVED lines=35> */
[----:B------:R-:W-:-:S02]  /*3d910*/  ISETP.GT.AND P0, PT, R13, 0x70, PT ;  /* 0x000000700d00780c */ /* 0x000fc40003f04270 */
[----:B--2---:R-:W-:Y:S02]  /*3d920*/  PRMT R14, RZ, 0x7610, R14 ;  /* 0x00007610ff0e7816 */ /* 0x004fe4000000000e */
        /* <DEDUP_REMOVED lines=509> */
[----:B------:R-:W-:-:S02]  /*3f900*/  PRMT R2, RZ, 0x7610, R2 ;  /* 0x00007610ff027816 */ /* 0x000fc40000000002 */
[----:B------:R-:W-:Y:S02]  /*3f910*/  ISETP.GT.AND P1, PT, R13, 0x77, PT ;  /* 0x000000770d00780c */ /* 0x000fe40003f24270 */
[----:B---3--:R-:W-:-:S04]  /*3f920*/  @P0 LOP3.LUT R5, R5, R4, RZ, 0x3c, !PT ;  /* 0x0000000405050212 */ /* 0x008fc800078e3cff */
[----:B------:R-:W-:-:S04]  /*3f930*/  @P0 LOP3.LUT R4, R5, R4, RZ, 0x3c, !PT ;  /* 0x0000000405040212 */ /* 0x000fc800078e3cff */
[----:B------:R-:W-:-:S05]  /*3f940*/  @P0 LOP3.LUT R5, R5, R4, RZ, 0x3c, !PT ;  /* 0x0000000405050212 */ /* 0x000fca00078e3cff */
[----:B------:R-:W3:Y:S04]  /*3f950*/  @P0 LDG.E.U16 R2, desc[UR10][R4.64] ;  /* 0x0000000a04020981 */ /* 0x000ee8000c1e1500 */
[----:B------:R-:W4:Y:S04]  /*3f960*/  LDL R4, [R1+0x35a4] ;  /* 0x0035a40001047983 */ /* 0x000f280000100800 */
[----:B------:R-:W4:Y:S01]  /*3f970*/  LDL R5, [R1+0x35b0] ;  /* 0x0035b00001057983 */ /* 0x000f220000100800 */
[----:B--2---:R-:W-:-:S03]  /*3f980*/  PRMT R14, RZ, 0x7610, R14 ;  /* 0x00007610ff0e7816 */ /* 0x004fc6000000000e */
[----:B---3--:R-:W-:Y:S01]  /*3f990*/  STL [R1+0x3de8], R2 ;  /* 0x003de80201007387 */ /* 0x008fe20000100800 */
[----:B----4-:R-:W-:-:S04]  /*3f9a0*/  @P1 LOP3.LUT R5, R5, R4, RZ, 0x3c, !PT ;  /* 0x0000000405051212 */ /* 0x010fc800078e3cff */
        /* <DEDUP_REMOVED lines=117> */
[----:B---3--:R-:W-:-:S04]  /*40100*/  @P0 LOP3.LUT R5, R5, R4, RZ, 0x3c, !PT ;  /* 0x0000000405050212 */ /* 0x008fc800078e3cff */
[----:B------:R-:W-:-:S04]  /*40110*/  @P0 LOP3.LUT R4, R5, R4, RZ, 0x3c, !PT ;  /* 0x0000000405040212 */ /* 0x000fc800078e3cff */
[----:B------:R-:W-:-:S05]  /*40120*/  @P0 LOP3.LUT R5, R5, R4, RZ, 0x3c, !PT ;  /* 0x0000000405050212 */ /* 0x000fca00078e3cff */
[----:B------:R-:W3:Y:S04]  /*40130*/  @P0 LDG.E.U16 R15, desc[UR10][R4.64] ;  /* 0x0000000a040f0981 */ /* 0x000ee8000c1e1500 */
[----:B---3--:R0:W-:Y:S04]  /*40140*/  STL [R1+0x68], R15 ;  /* 0x0000680f01007387 */ /* 0x0081e80000100800 */
[----:B0-----:R-:W3:Y:S04]  /*40150*/  LDL.LU R15, [R1+0x3f68] ;  /* 0x003f6800010f7983 */ /* 0x001ee80000300800 */
[----:B------:R-:W4:Y:S04]  /*40160*/  LDL R4, [R1+0x3614] ;  /* 0x0036140001047983 */ /* 0x000f280000100800 */
[----:B------:R-:W4:Y:S01]  /*40170*/  LDL R5, [R1+0x3620] ;  /* 0x0036200001057983 */ /* 0x000f220000100800 */
[----:B------:R-:W-:-:S02]  /*40180*/  PRMT R0, RZ, 0x7610, R0 ;  /* 0x00007610ff007816 */ /* 0x000fc40000000000 */
        /* <DEDUP_REMOVED lines=8> */
[----:B------:R-:W-:-:S02]  /*40210*/  PRMT R29, RZ, 0x7610, R29 ;  /* 0x00007610ff1d7816 */ /* 0x000fc4000000001d */
[----:B------:R-:W-:Y:S02]  /*40220*/  ISETP.GT.AND P1, PT, R13, 0x79, PT ;  /* 0x000000790d00780c */ /* 0x000fe40003f24270 */
[----:B--2---:R-:W-:-:S04]  /*40230*/  @P0 LOP3.LUT R5, R5, R4, RZ, 0x3c, !PT ;  /* 0x0000000405050212 */ /* 0x004fc800078e3cff */
        /* <DEDUP_REMOVED lines=71> */
[----:B------:R-:W-:Y:S02]  /*406b0*/  ISETP.GT.AND P0, PT, R13, 0x7a, PT ;  /* 0x0000007a0d00780c */ /* 0x000fe40003f04270 */
        /* <DEDUP_REMOVED lines=13> */
[----:B------:R-:W3:Y:S04]  /*40790*/  LDL R4, [R1+0x366c] ;  /* 0x00366c0001047983 */ /* 0x000ee80000100800 */
[----:B------:R-:W3:Y:S01]  /*407a0*/  LDL R5, [R1+0x3674] ;  /* 0x0036740001057983 */ /* 0x000ee20000100800 */
[----:B------:R-:W-:-:S03]  /*407b0*/  PRMT R20, RZ, 0x7610, R20 ;  /* 0x00007610ff147816 */ /* 0x000fc60000000014 */
[----:B--2---:R0:W-:Y:S04]  /*407c0*/  STL [R1+0x3c], R14 ;  /* 0x00003c0e01007387 */ /* 0x0041e80000100800 */
[----:B0-----:R-:W2:Y:S01]  /*407d0*/  LDL R14, [R1+0x36a0] ;  /* 0x0036a000010e7983 */ /* 0x001ea20000100800 */
        /* <DEDUP_REMOVED lines=39> */
[----:B------:R-:W4:Y:S01]  /*40a50*/  @P0 LDG.E.U16 R16, desc[UR10][R4.64] ;  /* 0x0000000a04100981 */ /* 0x000f22000c1e1500 */
[----:B------:R-:W-:-:S03]  /*40a60*/  PRMT R12, RZ, 0x7610, R12 ;  /* 0x00007610ff0c7816 */ /* 0x000fc6000000000c */
[----:B----4-:R0:W-:Y:S04]  /*40a70*/  STL [R1+0x28], R16 ;  /* 0x0000281001007387 */ /* 0x0101e80000100800 */
[----:B0-----:R-:W4:Y:S04]  /*40a80*/  LDL.LU R16, [R1+0x3f2c] ;  /* 0x003f2c0001107983 */ /* 0x001f280000300800 */
[----:B------:R-:W2:Y:S01]  /*40a90*/  LDL R5, [R1+0x3694] ;  /* 0x0036940001057983 */ /* 0x000ea20000100800 */
[----:B------:R-:W-:-:S03]  /*40aa0*/  @P0 IMAD.MOV.U32 R4, RZ, RZ, R14 ;  /* 0x000000ffff040224 */ /* 0x000fc600078e000e */
[----:B------:R-:W3:Y:S04]  /*40ab0*/  LDL R14, [R1+0x36c8] ;  /* 0x0036c800010e7983 */ /* 0x000ee80000100800 */
[----:B--2---:R-:W2:Y:S04]  /*40ac0*/  @P0 LDG.E.U16 R12, desc[UR10][R4.64] ;  /* 0x0000000a040c0981 */ /* 0x004ea8000c1e1500 */
[----:B--2---:R0:W-:Y:S04]  /*40ad0*/  STL [R1+0x24], R12 ;  /* 0x0000240c01007387 */ /* 0x0041e80000100800 */
[----:B0-----:R-:W2:Y:S04]  /*40ae0*/  LDL.LU R12, [R1+0x3f28] ;  /* 0x003f2800010c7983 */ /* 0x001ea80000300800 */
        /* <DEDUP_REMOVED lines=10> */
[----:B------:R-:W3:Y:S04]  /*40b90*/  LDL R4, [R1+0x36a4] ;  /* 0x0036a40001047983 */ /* 0x000ee80000100800 */
[----:B------:R-:W3:Y:S01]  /*40ba0*/  LDL R5, [R1+0x36b0] ;  /* 0x0036b00001057983 */ /* 0x000ee20000100800 */
[----:B------:R-:W-:-:S02]  /*40bb0*/  PRMT R15, RZ, 0x7610, R15 ;  /* 0x00007610ff0f7816 */ /* 0x000fc4000000000f */
[----:B---3--:R-:W-:-:S04]  /*40bc0*/  @P1 LOP3.LUT R5, R5, R4, RZ, 0x3c, !PT ;  /* 0x0000000405051212 */ /* 0x008fc800078e3cff */
[----:B------:R-:W-:-:S04]  /*40bd0*/  @P1 LOP3.LUT R4, R5, R4, RZ, 0x3c, !PT ;  /* 0x0000000405041212 */ /* 0x000fc800078e3cff */
[----:B------:R-:W-:-:S05]  /*40be0*/  @P1 LOP3.LUT R5, R5, R4, RZ, 0x3c, !PT ;  /* 0x0000000405051212 */ /* 0x000fca00078e3cff */
[----:B------:R-:W3:Y:S04]  /*40bf0*/  @P1 LDG.E.U16 R15, desc[UR10][R4.64] ;  /* 0x0000000a040f1981 */ /* 0x000ee8000c1e1500 */
[----:B------:R-:W2:Y:S04]  /*40c00*/  LDL R4, [R1+0x36ac] ;  /* 0x0036ac0001047983 */ /* 0x000ea80000100800 */
[----:B------:R-:W2:Y:S01]  /*40c10*/  LDL R5, [R1+0x36b4] ;  /* 0x0036b40001057983 */ /* 0x000ea20000100800 */
[----:B------:R-:W-:-:S03]  /*40c20*/  PRMT R10, RZ, 0x7610, R10 ;  /* 0x00007610ff0a7816 */ /* 0x000fc6000000000a */
[----:B---3--:R0:W-:Y:S04]  /*40c30*/  STL [R1+0x1c], R15 ;  /* 0x00001c0f01007387 */ /* 0x0081e80000100800 */
[----:B0-----:R-:W3:Y:S01]  /*40c40*/  LDL R15, [R1+0x36e0] ;  /* 0x0036e000010f7983 */ /* 0x001ee20000100800 */
        /* <DEDUP_REMOVED lines=16> */
[----:B------:R-:W3:Y:S01]  /*40d50*/  LDL R5, [R1+0x36bc] ;  /* 0x0036bc0001057983 */ /* 0x000ee20000100800 */
[----:B------:R-:W-:-:S03]  /*40d60*/  @P1 IMAD.MOV.U32 R4, RZ, RZ, R14 ;  /* 0x000000ffff041224 */ /* 0x000fc600078e000e */
[----:B------:R-:W2:Y:S04]  /*40d70*/  LDL R14, [R1+0x36f0] ;  /* 0x0036f000010e7983 */ /* 0x000ea80000100800 */
[----:B---3--:R-:W3:Y:S04]  /*40d80*/  @P1 LDG.E.U16 R8, desc[UR10][R4.64] ;  /* 0x0000000a04081981 */ /* 0x008ee8000c1e1500 */
        /* <DEDUP_REMOVED lines=17> */
[----:B------:R-:W2:Y:S01]  /*40ea0*/  @P1 LDG.E.U16 R6, desc[UR10][R4.64] ;  /* 0x0000000a04061981 */ /* 0x000ea2000c1e1500 */
[----:B------:R-:W-:-:S03]  /*40eb0*/  PRMT R3, RZ, 0x7610, R3 ;  /* 0x00007610ff037816 */ /* 0x000fc60000000003 */
[----:B--2---:R0:W-:Y:S04]  /*40ec0*/  STL [R1+0x8], R6 ;  /* 0x0000080601007387 */ /* 0x0041e80000100800 */
[----:B0-----:R-:W2:Y:S04]  /*40ed0*/  LDL.LU R6, [R1+0x3f10] ;  /* 0x003f100001067983 */ /* 0x001ea80000300800 */
        /* <DEDUP_REMOVED lines=13> */
[----:B------:R-:W4:Y:S01]  /*40fb0*/  @P1 LDG.E.U16 R0, desc[UR10][R4.64] ;  /* 0x0000000a04001981 */ /* 0x000f22000c1e1500 */
[----:B------:R-:W-:-:S03]  /*40fc0*/  PRMT R29, RZ, 0x7610, R29 ;  /* 0x00007610ff1d7816 */ /* 0x000fc6000000001d */
[----:B----4-:R0:W-:Y:S04]  /*40fd0*/  STL [R1], R0 ;  /* 0x0000000001007387 */ /* 0x0101e80000100800 */
[----:B------:R-:W4:Y:S01]  /*40fe0*/  LDL R5, [R1+0x36e4] ;  /* 0x0036e40001057983 */ /* 0x000f220000100800 */
[----:B------:R-:W-:Y:S01]  /*40ff0*/  @P0 IMAD.MOV.U32 R4, RZ, RZ, R14 ;  /* 0x000000ffff040224 */ /* 0x000fe200078e000e */
[----:B------:R-:W-:Y:S02]  /*41000*/  PRMT R28, RZ, 0x7610, R28 ;  /* 0x00007610ff1c7816 */ /* 0x000fe4000000001c */
[----:B------:R-:W4:Y:S01]  /*41010*/  LDL R14, [R1+0x3710] ;  /* 0x00371000010e7983 */ /* 0x000f220000100800 */
[----:B------:R-:W-:Y:S02]  /*41020*/  PRMT R27, RZ, 0x7610, R27 ;  /* 0x00007610ff1b7816 */ /* 0x000fe4000000001b */
[----:B------:R-:W-:-:S02]  /*41030*/  PRMT R26, RZ, 0x7610, R26 ;  /* 0x00007610ff1a7816 */ /* 0x000fc4000000001a */
[----:B------:R-:W-:Y:S02]  /*41040*/  PRMT R25, RZ, 0x7610, R25 ;  /* 0x00007610ff197816 */ /* 0x000fe40000000019 */
[----:B------:R-:W-:Y:S02]  /*41050*/  PRMT R24, RZ, 0x7610, R24 ;  /* 0x00007610ff187816 */ /* 0x000fe40000000018 */
[----:B------:R-:W-:Y:S02]  /*41060*/  PRMT R23, RZ, 0x7610, R23 ;  /* 0x00007610ff177816 */ /* 0x000fe40000000017 */
[----:B------:R-:W-:Y:S02]  /*41070*/  PRMT R22, RZ, 0x7610, R22 ;  /* 0x00007610ff167816 */ /* 0x000fe40000000016 */
[----:B------:R-:W-:Y:S02]  /*41080*/  ISETP.GT.AND P1, PT, R13, 0x7d, PT ;  /* 0x0000007d0d00780c */ /* 0x000fe40003f24270 */
[----:B------:R-:W-:-:S02]  /*41090*/  PRMT R21, RZ, 0x7610, R21 ;  /* 0x00007610ff157816 */ /* 0x000fc40000000015 */
[----:B------:R-:W-:Y:S02]  /*410a0*/  PRMT R20, RZ, 0x7610, R20 ;  /* 0x00007610ff147816 */ /* 0x000fe40000000014 */
[----:B------:R-:W-:Y:S02]  /*410b0*/  PRMT R19, RZ, 0x7610, R19 ;  /* 0x00007610ff137816 */ /* 0x000fe40000000013 */
[----:B------:R-:W-:Y:S02]  /*410c0*/  PRMT R18, RZ, 0x7610, R18 ;  /* 0x00007610ff127816 */ /* 0x000fe40000000012 */
[----:B------:R-:W-:Y:S02]  /*410d0*/  PRMT R17, RZ, 0x7610, R17 ;  /* 0x00007610ff117816 */ /* 0x000fe40000000011 */
[----:B------:R-:W-:Y:S02]  /*410e0*/  PRMT R16, RZ, 0x7610, R16 ;  /* 0x00007610ff107816 */ /* 0x000fe40000000010 */
[----:B------:R-:W-:-:S02]  /*410f0*/  PRMT R12, RZ, 0x7610, R12 ;  /* 0x00007610ff0c7816 */ /* 0x000fc4000000000c */
[----:B------:R-:W-:Y:S02]  /*41100*/  PRMT R11, RZ, 0x7610, R11 ;  /* 0x00007610ff0b7816 */ /* 0x000fe4000000000b */
[----:B------:R-:W-:Y:S02]  /*41110*/  PRMT R10, RZ, 0x7610, R10 ;  /* 0x00007610ff0a7816 */ /* 0x000fe4000000000a */
[----:B------:R-:W-:Y:S02]  /*41120*/  PRMT R9, RZ, 0x7610, R9 ;  /* 0x00007610ff097816 */ /* 0x000fe40000000009 */
[----:B------:R-:W-:Y:S02]  /*41130*/  PRMT R8, RZ, 0x7610, R8 ;  /* 0x00007610ff087816 */ /* 0x000fe40000000008 */
[----:B------:R-:W-:Y:S02]  /*41140*/  PRMT R7, RZ, 0x7610, R7 ;  /* 0x00007610ff077816 */ /* 0x000fe40000000007 */
[----:B--2---:R-:W-:-:S02]  /*41150*/  PRMT R6, RZ, 0x7610, R6 ;  /* 0x00007610ff067816 */ /* 0x004fc40000000006 */
[----:B---3--:R-:W-:Y:S02]  /*41160*/  PRMT R3, RZ, 0x7610, R3 ;  /* 0x00007610ff037816 */ /* 0x008fe40000000003 */
[----:B------:R-:W-:Y:S01]  /*41170*/  PRMT R2, RZ, 0x7610, R2 ;  /* 0x00007610ff027816 */ /* 0x000fe20000000002 */
[----:B0-----:R-:W0:Y:S02]  /*41180*/  S2R R0, SR_TID.X ;  /* 0x0000000000007919 */ /* 0x001e240000002100 */
[----:B0-----:R-:W-:-:S05]  /*41190*/  LOP3.LUT R0, R0, 0x3f, RZ, 0xc0, !PT ;  /* 0x0000003f00007812 */ /* 0x001fca00078ec0ff */
[----:B------:R-:W-:Y:S01]  /*411a0*/  IMAD.SHL.U32 R0, R0, 0x2, RZ ;  /* 0x0000000200007824 */ /* 0x000fe200078e00ff */
[----:B----4-:R0:W2:Y:S04]  /*411b0*/  @P0 LDG.E.U16 R29, desc[UR10][R4.64] ;  /* 0x0000000a041d0981 */ /* 0x0100a8000c1e1500 */
[----:B------:R-:W0:Y:S04]  /*411c0*/  LDL R4, [R1+0x36ec] ;  /* 0x0036ec0001047983 */ /* 0x000e280000100800 */
[----:B------:R-:W0:Y:S02]  /*411d0*/  LDL R5, [R1+0x36f4] ;  /* 0x0036f40001057983 */ /* 0x000e240000100800 */
[----:B0-----:R-:W-:-:S04]  /*411e0*/  @P0 LOP3.LUT R5, R5, R4, RZ, 0x3c, !PT ;  /* 0x0000000405050212 */ /* 0x001fc800078e3cff */
[----:B------:R-:W-:-:S04]  /*411f0*/  @P0 LOP3.LUT R4, R5, R4, RZ, 0x3c, !PT ;  /* 0x0000000405040212 */ /* 0x000fc800078e3cff */
[----:B------:R-:W-:Y:S01]  /*41200*/  @P0 LOP3.LUT R5, R5, R4, RZ, 0x3c, !PT ;  /* 0x0000000405050212 */ /* 0x000fe200078e3cff */
[----:B--2---:R0:W-:Y:S04]  /*41210*/  STL [R1+0x3e7c], R29 ;  /* 0x003e7c1d01007387 */ /* 0x0041e80000100800 */
[----:B------:R1:W2:Y:S04]  /*41220*/  @P0 LDG.E.U16 R28, desc[UR10][R4.64] ;  /* 0x0000000a041c0981 */ /* 0x0002a8000c1e1500 */
[----:B0-----:R-:W3:Y:S04]  /*41230*/  LDL R29, [R1+0x3718] ;  /* 0x00371800011d7983 */ /* 0x001ee80000100800 */
[----:B------:R-:W4:Y:S01]  /*41240*/  LDL R5, [R1+0x36f8] ;  /* 0x0036f80001057983 */ /* 0x000f220000100800 */
[----:B-1----:R-:W-:-:S03]  /*41250*/  @P0 IMAD.MOV.U32 R4, RZ, RZ, R15 ;  /* 0x000000ffff040224 */ /* 0x002fc600078e000f */
[----:B--2---:R0:W-:Y:S04]  /*41260*/  STL [R1+0x3e80], R28 ;  /* 0x003e801c01007387 */ /* 0x0041e80000100800 */
[----:B------:R-:W2:Y:S04]  /*41270*/  LDL R15, [R1+0x3720] ;  /* 0x00372000010f7983 */ /* 0x000ea80000100800 */
[----:B----4-:R1:W4:Y:S04]  /*41280*/  @P0 LDG.E.U16 R27, desc[UR10][R4.64] ;  /* 0x0000000a041b0981 */ /* 0x010328000c1e1500 */
[----:B0-----:R-:W2:Y:S04]  /*41290*/  LDL R28, [R1+0x3714] ;  /* 0x00371400011c7983 */ /* 0x001ea80000100800 */
[----:B------:R-:W1:Y:S04]  /*412a0*/  LDL R4, [R1+0x36fc] ;  /* 0x0036fc0001047983 */ /* 0x000e680000100800 */
[----:B------:R-:W1:Y:S02]  /*412b0*/  LDL R5, [R1+0x3708] ;  /* 0x0037080001057983 */ /* 0x000e640000100800 */
[----:B-1----:R-:W-:-:S04]  /*412c0*/  @P0 LOP3.LUT R5, R5, R4, RZ, 0x3c, !PT ;  /* 0x0000000405050212 */ /* 0x002fc800078e3cff */
[----:B------:R-:W-:-:S04]  /*412d0*/  @P0 LOP3.LUT R4, R5, R4, RZ, 0x3c, !PT ;  /* 0x0000000405040212 */ /* 0x000fc800078e3cff */
[----:B------:R-:W-:-:S05]  /*412e0*/  @P0 LOP3.LUT R5, R5, R4, RZ, 0x3c, !PT ;  /* 0x0000000405050212 */ /* 0x000fca00078e3cff */
[----:B------:R0:W3:Y:S04]  /*412f0*/  @P0 LDG.E.U16 R26, desc[UR10][R4.64] ;  /* 0x0000000a041a0981 */ /* 0x0000e8000c1e1500 */
[----:B----4-:R1:W-:Y:S04]  /*41300*/  STL [R1+0x3e84], R27 ;  /* 0x003e841b01007387 */ /* 0x0103e80000100800 */
[----:B-1----:R-:W4:Y:S01]  /*41310*/  LDL R27, [R1+0x3704] ;  /* 0x00370400011b7983 */ /* 0x002f220000100800 */
[----:B0-----:R-:W-:-:S03]  /*41320*/  @P0 IMAD.MOV.U32 R4, RZ, RZ, R14 ;  /* 0x000000ffff040224 */ /* 0x001fc600078e000e */
[----:B---3--:R0:W-:Y:S04]  /*41330*/  STL [R1+0x3e88], R26 ;  /* 0x003e881a01007387 */ /* 0x0081e80000100800 */
[----:B------:R-:W3:Y:S04]  /*41340*/  LDL R14, [R1+0x3728] ;  /* 0x00372800010e7983 */ /* 0x000ee80000100800 */
[----:B0-----:R-:W2:Y:S01]  /*41350*/  LDL R26, [R1+0x370c] ;  /* 0x00370c00011a7983 */ /* 0x001ea20000100800 */
[----:B----4-:R-:W-:-:S03]  /*41360*/  @P0 IMAD.MOV.U32 R5, RZ, RZ, R27 ;  /* 0x000000ffff050224 */ /* 0x010fc600078e001b */
[----:B------:R-:W4:Y:S04]  /*41370*/  LDL R27, [R1+0x371c] ;  /* 0x00371c00011b7983 */ /* 0x000f280000100800 */
[----:B------:R0:W3:Y:S02]  /*41380*/  @P0 LDG.E.U16 R25, desc[UR10][R4.64] ;  /* 0x0000000a04190981 */ /* 0x0000e4000c1e1500 */
[----:B0-----:R-:W-:Y:S02]  /*41390*/  @P0 IMAD.MOV.U32 R4, RZ, RZ, R29 ;  /* 0x000000ffff040224 */ /* 0x001fe400078e001d */
[----:B--2---:R-:W-:-:S05]  /*413a0*/  @P0 IMAD.MOV.U32 R5, RZ, RZ, R26 ;  /* 0x000000ffff050224 */ /* 0x004fca00078e001a */
[----:B------:R0:W2:Y:S02]  /*413b0*/  @P0 LDG.E.U16 R24, desc[UR10][R4.64] ;  /* 0x0000000a04180981 */ /* 0x0000a4000c1e1500 */
[----:B0-----:R-:W-:Y:S02]  /*413c0*/  @P0 IMAD.MOV.U32 R4, RZ, RZ, R15 ;  /* 0x000000ffff040224 */ /* 0x001fe400078e000f */
[----:B------:R-:W-:-:S05]  /*413d0*/  @P0 IMAD.MOV.U32 R5, RZ, RZ, R28 ;  /* 0x000000ffff050224 */ /* 0x000fca00078e001c */
[----:B------:R0:W2:Y:S04]  /*413e0*/  @P0 LDG.E.U16 R23, desc[UR10][R4.64] ;  /* 0x0000000a04170981 */ /* 0x0000a8000c1e1500 */
[----:B---3--:R1:W-:Y:S04]  /*413f0*/  STL [R1+0x3e8c], R25 ;  /* 0x003e8c1901007387 */ /* 0x0083e80000100800 */
[----:B------:R-:W3:Y:S01]  /*41400*/  LDL R26, [R1+0x3724] ;  /* 0x00372400011a7983 */ /* 0x000ee20000100800 */
[----:B0-----:R-:W-:Y:S02]  /*41410*/  @P0 IMAD.MOV.U32 R4, RZ, RZ, R14 ;  /* 0x000000ffff040224 */ /* 0x001fe400078e000e */
[----:B----4-:R-:W-:Y:S01]  /*41420*/  @P0 IMAD.MOV.U32 R5, RZ, RZ, R27 ;  /* 0x000000ffff050224 */ /* 0x010fe200078e001b */
[----:B-1----:R-:W4:Y:S04]  /*41430*/  LDL R25, [R1+0x3730] ;  /* 0x0037300001197983 */ /* 0x002f280000100800 */
[----:B------:R3:W4:Y:S04]  /*41440*/  @P0 LDG.E.U16 R22, desc[UR10][R4.64] ;  /* 0x0000000a04160981 */ /* 0x000728000c1e1500 */
[----:B--2---:R0:W-:Y:S04]  /*41450*/  STL [R1+0x3e90], R24 ;  /* 0x003e901801007387 */ /* 0x0041e80000100800 */
[----:B------:R-:W2:Y:S04]  /*41460*/  LDL R29, [R1+0x372c] ;  /* 0x00372c00011d7983 */ /* 0x000ea80000100800 */
[----:B------:R-:W2:Y:S04]  /*41470*/  LDL R15, [R1+0x3734] ;  /* 0x00373400010f7983 */ /* 0x000ea80000100800 */
[----:B------:R-:W-:Y:S04]  /*41480*/  STL [R1+0x3e94], R23 ;  /* 0x003e941701007387 */ /* 0x000fe80000100800 */
[----:B------:R-:W2:Y:S04]  /*41490*/  LDL R28, [R1+0x3738] ;  /* 0x00373800011c7983 */ /* 0x000ea80000100800 */
[----:B------:R-:W2:Y:S01]  /*414a0*/  LDL R14, [R1+0x3740] ;  /* 0x00374000010e7983 */ /* 0x000ea20000100800 */
[----:B---3--:R-:W-:-:S03]  /*414b0*/  @P1 IMAD.MOV.U32 R5, RZ, RZ, R26 ;  /* 0x000000ffff051224 */ /* 0x008fc600078e001a */
[----:B----4-:R-:W-:Y:S04]  /*414c0*/  STL [R1+0x3e98], R22 ;  /* 0x003e981601007387 */ /* 0x010fe80000100800 */
[----:B------:R-:W3:Y:S04]  /*414d0*/  LDL R27, [R1+0x373c] ;  /* 0x00373c00011b7983 */ /* 0x000ee80000100800 */
[----:B------:R-:W4:Y:S01]  /*414e0*/  LDL R26, [R1+0x3748] ;  /* 0x00374800011a7983 */ /* 0x000f220000100800 */
[----:B------:R-:W-:-:S03]  /*414f0*/  @P1 IMAD.MOV.U32 R4, RZ, RZ, R25 ;  /* 0x000000ffff041224 */ /* 0x000fc600078e0019 */
[----:B0-----:R-:W4:Y:S04]  /*41500*/  LDL R24, [R1+0x3750] ;  /* 0x0037500001187983 */ /* 0x001f280000100800 */
[----:B------:R-:W4:Y:S04]  /*41510*/  LDL R25, [R1+0x3744] ;  /* 0x0037440001197983 */ /* 0x000f280000100800 */
[----:B------:R2:W4:Y:S02]  /*41520*/  @P1 LDG.E.U16 R21, desc[UR10][R4.64] ;  /* 0x0000000a04151981 */ /* 0x000524000c1e1500 */
[----:B--2---:R-:W-:-:S02]  /*41530*/  @P1 IMAD.MOV.U32 R5, RZ, RZ, R29 ;  /* 0x000000ffff051224 */ /* 0x004fc400078e001d */
[----:B------:R-:W-:-:S05]  /*41540*/  @P1 IMAD.MOV.U32 R4, RZ, RZ, R15 ;  /* 0x000000ffff041224 */ /* 0x000fca00078e000f */
[----:B------:R0:W2:Y:S02]  /*41550*/  @P1 LDG.E.U16 R20, desc[UR10][R4.64] ;  /* 0x0000000a04141981 */ /* 0x0000a4000c1e1500 */
[----:B0-----:R-:W-:Y:S02]  /*41560*/  @P1 IMAD.MOV.U32 R5, RZ, RZ, R28 ;  /* 0x000000ffff051224 */ /* 0x001fe400078e001c */
[----:B------:R-:W-:-:S05]  /*41570*/  @P1 IMAD.MOV.U32 R4, RZ, RZ, R14 ;  /* 0x000000ffff041224 */ /* 0x000fca00078e000e */
[----:B------:R3:W2:Y:S02]  /*41580*/  @P1 LDG.E.U16 R19, desc[UR10][R4.64] ;  /* 0x0000000a04131981 */ /* 0x0006a4000c1e1500 */
[----:B---3--:R-:W-:Y:S02]  /*41590*/  @P1 IMAD.MOV.U32 R5, RZ, RZ, R27 ;  /* 0x000000ffff051224 */ /* 0x008fe400078e001b */
[----:B----4-:R-:W-:-:S05]  /*415a0*/  @P1 IMAD.MOV.U32 R4, RZ, RZ, R26 ;  /* 0x000000ffff041224 */ /* 0x010fca00078e001a */
[----:B------:R0:W3:Y:S04]  /*415b0*/  @P1 LDG.E.U16 R18, desc[UR10][R4.64] ;  /* 0x0000000a04121981 */ /* 0x0000e8000c1e1500 */
[----:B------:R1:W-:Y:S04]  /*415c0*/  STL [R1+0x3e30], R21 ;  /* 0x003e301501007387 */ /* 0x0003e80000100800 */
[----:B------:R-:W4:Y:S04]  /*415d0*/  LDL R15, [R1+0x3758] ;  /* 0x00375800010f7983 */ /* 0x000f280000100800 */
[----:B-1----:R-:W4:Y:S01]  /*415e0*/  LDL R21, [R1+0x374c] ;  /* 0x00374c0001157983 */ /* 0x002f220000100800 */
[----:B0-----:R-:W-:-:S02]  /*415f0*/  @P1 IMAD.MOV.U32 R4, RZ, RZ, R24 ;  /* 0x000000ffff041224 */ /* 0x001fc400078e0018 */
[----:B------:R-:W-:-:S05]  /*41600*/  @P1 IMAD.MOV.U32 R5, RZ, RZ, R25 ;  /* 0x000000ffff051224 */ /* 0x000fca00078e0019 */
[----:B------:R4:W4:Y:S04]  /*41610*/  @P1 LDG.E.U16 R17, desc[UR10][R4.64] ;  /* 0x0000000a04111981 */ /* 0x000928000c1e1500 */
[----:B--2---:R-:W-:Y:S04]  /*41620*/  STL [R1+0x3e34], R20 ;  /* 0x003e341401007387 */ /* 0x004fe80000100800 */
[----:B------:R-:W2:Y:S04]  /*41630*/  LDL R22, [R1+0x3754] ;  /* 0x0037540001167983 */ /* 0x000ea80000100800 */
[----:B------:R-:W2:Y:S04]  /*41640*/  LDL R14, [R1+0x3760] ;  /* 0x00376000010e7983 */ /* 0x000ea80000100800 */
[----:B------:R0:W-:Y:S04]  /*41650*/  STL [R1+0x3e38], R19 ;  /* 0x003e381301007387 */ /* 0x0001e80000100800 */
[----:B---3--:R1:W-:Y:S04]  /*41660*/  STL [R1+0x3e3c], R18 ;  /* 0x003e3c1201007387 */ /* 0x0083e80000100800 */
[----:B0-----:R-:W3:Y:S04]  /*41670*/  LDL R19, [R1+0x375c] ;  /* 0x00375c0001137983 */ /* 0x001ee80000100800 */
[----:B-1----:R-:W3:Y:S01]  /*41680*/  LDL R18, [R1+0x3768] ;  /* 0x0037680001127983 */ /* 0x002ee20000100800 */
[----:B----4-:R-:W-:-:S02]  /*41690*/  @P1 IMAD.MOV.U32 R4, RZ, RZ, R15 ;  /* 0x000000ffff041224 */ /* 0x010fc400078e000f */
[----:B------:R-:W-:-:S05]  /*416a0*/  @P1 IMAD.MOV.U32 R5, RZ, RZ, R21 ;  /* 0x000000ffff051224 */ /* 0x000fca00078e0015 */
[----:B------:R2:W4:Y:S04]  /*416b0*/  @P1 LDG.E.U16 R16, desc[UR10][R4.64] ;  /* 0x0000000a04101981 */ /* 0x000528000c1e1500 */
[----:B------:R-:W-:Y:S04]  /*416c0*/  STL [R1+0x3e40], R17 ;  /* 0x003e401101007387 */ /* 0x000fe80000100800 */
[----:B------:R-:W4:Y:S04]  /*416d0*/  LDL R21, [R1+0x3764] ;  /* 0x0037640001157983 */ /* 0x000f280000100800 */
[----:B------:R-:W4:Y:S01]  /*416e0*/  LDL R15, [R1+0x3770] ;  /* 0x00377000010f7983 */ /* 0x000f220000100800 */
[----:B--2---:R-:W-:-:S02]  /*416f0*/  @P1 IMAD.MOV.U32 R5, RZ, RZ, R22 ;  /* 0x000000ffff051224 */ /* 0x004fc400078e0016 */
[----:B------:R-:W-:-:S05]  /*41700*/  @P1 IMAD.MOV.U32 R4, RZ, RZ, R14 ;  /* 0x000000ffff041224 */ /* 0x000fca00078e000e */
[----:B------:R3:W2:Y:S02]  /*41710*/  @P1 LDG.E.U16 R12, desc[UR10][R4.64] ;  /* 0x0000000a040c1981 */ /* 0x0006a4000c1e1500 */
[----:B---3--:R-:W-:Y:S02]  /*41720*/  @P1 IMAD.MOV.U32 R5, RZ, RZ, R19 ;  /* 0x000000ffff051224 */ /* 0x008fe400078e0013 */
[----:B------:R-:W-:-:S05]  /*41730*/  @P1 IMAD.MOV.U32 R4, RZ, RZ, R18 ;  /* 0x000000ffff041224 */ /* 0x000fca00078e0012 */
[----:B------:R0:W3:Y:S04]  /*41740*/  @P1 LDG.E.U16 R11, desc[UR10][R4.64] ;  /* 0x0000000a040b1981 */ /* 0x0000e8000c1e1500 */
[----:B----4-:R1:W-:Y:S04]  /*41750*/  STL [R1+0x3e44], R16 ;  /* 0x003e441001007387 */ /* 0x0103e80000100800 */
[----:B------:R-:W4:Y:S04]  /*41760*/  LDL R22, [R1+0x376c] ;  /* 0x00376c0001167983 */ /* 0x000f280000100800 */
[----:B------:R-:W4:Y:S01]  /*41770*/  LDL R14, [R1+0x3774] ;  /* 0x00377400010e7983 */ /* 0x000f220000100800 */
[----:B------:R-:W-:-:S13]  /*41780*/  ISETP.GT.AND P0, PT, R13, 0x7e, PT ;  /* 0x0000007e0d00780c */ /* 0x000fda0003f04270 */
[----:B0-----:R-:W-:Y:S02]  /*41790*/  @P0 IMAD.MOV.U32 R5, RZ, RZ, R21 ;  /* 0x000000ffff050224 */ /* 0x001fe400078e0015 */
[----:B------:R-:W-:-:S05]  /*417a0*/  @P0 IMAD.MOV.U32 R4, RZ, RZ, R15 ;  /* 0x000000ffff040224 */ /* 0x000fca00078e000f */
[----:B------:R4:W4:Y:S04]  /*417b0*/  @P0 LDG.E.U16 R10, desc[UR10][R4.64] ;  /* 0x0000000a040a0981 */ /* 0x000928000c1e1500 */
[----:B--2---:R0:W-:Y:S04]  /*417c0*/  STL [R1+0x3e48], R12 ;  /* 0x003e480c01007387 */ /* 0x0041e80000100800 */
[----:B------:R-:W2:Y:S04]  /*417d0*/  LDL R19, [R1+0x3778] ;  /* 0x0037780001137983 */ /* 0x000ea80000100800 */
[----:B------:R-:W2:Y:S04]  /*417e0*/  LDL R18, [R1+0x3780] ;  /* 0x0037800001127983 */ /* 0x000ea80000100800 */
[----:B---3--:R-:W-:Y:S04]  /*417f0*/  STL [R1+0x3e4c], R11 ;  /* 0x003e4c0b01007387 */ /* 0x008fe80000100800 */
[----:B------:R-:W3:Y:S04]  /*41800*/  LDL R21, [R1+0x377c] ;  /* 0x00377c0001157983 */ /* 0x000ee80000100800 */
[----:B-1----:R-:W3:Y:S01]  /*41810*/  LDL R16, [R1+0x3788] ;  /* 0x0037880001107983 */ /* 0x002ee20000100800 */
[----:B----4-:R-:W-:-:S02]  /*41820*/  @P0 IMAD.MOV.U32 R4, RZ, RZ, R14 ;  /* 0x000000ffff040224 */ /* 0x010fc400078e000e */
[----:B------:R-:W-:Y:S01]  /*41830*/  @P0 IMAD.MOV.U32 R5, RZ, RZ, R22 ;  /* 0x000000ffff050224 */ /* 0x000fe200078e0016 */
[----:B------:R-:W4:Y:S04]  /*41840*/  LDL R15, [R1+0x3784] ;  /* 0x00378400010f7983 */ /* 0x000f280000100800 */
[----:B0-----:R-:W4:Y:S04]  /*41850*/  LDL R12, [R1+0x3790] ;  /* 0x00379000010c7983 */ /* 0x001f280000100800 */
[----:B------:R2:W4:Y:S04]  /*41860*/  @P0 LDG.E.U16 R9, desc[UR10][R4.64] ;  /* 0x0000000a04090981 */ /* 0x000528000c1e1500 */
[----:B------:R0:W-:Y:S04]  /*41870*/  STL [R1+0x3dec], R10 ;  /* 0x003dec0a01007387 */ /* 0x0001e80000100800 */
[----:B------:R-:W4:Y:S04]  /*41880*/  LDL R14, [R1+0x378c] ;  /* 0x00378c00010e7983 */ /* 0x000f280000100800 */
[----:B0-----:R-:W4:Y:S01]  /*41890*/  LDL R10, [R1+0x3798] ;  /* 0x00379800010a7983 */ /* 0x001f220000100800 */
        /* <DEDUP_REMOVED lines=9> */
[----:B0-----:R-:W-:-:S02]  /*41930*/  @P0 IMAD.MOV.U32 R4, RZ, RZ, R12 ;  /* 0x000000ffff040224 */ /* 0x001fc400078e000c */
[----:B------:R-:W-:-:S05]  /*41940*/  @P0 IMAD.MOV.U32 R5, RZ, RZ, R15 ;  /* 0x000000ffff050224 */ /* 0x000fca00078e000f */
[----:B------:R0:W4:Y:S01]  /*41950*/  @P0 LDG.E.U16 R6, desc[UR10][R4.64] ;  /* 0x0000000a04060981 */ /* 0x000122000c1e1500 */
[----:B------:R-:W-:Y:S01]  /*41960*/  @P0 IMAD.MOV.U32 R15, RZ, RZ, R14 ;  /* 0x000000ffff0f0224 */ /* 0x000fe200078e000e */
[----:B0-----:R-:W-:Y:S01]  /*41970*/  PRMT R5, RZ, 0x7610, R5 ;  /* 0x00007610ff057816 */ /* 0x001fe20000000005 */
[----:B------:R-:W-:Y:S01]  /*41980*/  @P0 IMAD.MOV.U32 R14, RZ, RZ, R10 ;  /* 0x000000ffff0e0224 */ /* 0x000fe200078e000a */
[----:B------:R-:W-:-:S04]  /*41990*/  PRMT R4, RZ, 0x7610, R4 ;  /* 0x00007610ff047816 */ /* 0x000fc80000000004 */
[----:B------:R4:W4:Y:S04]  /*419a0*/  @P0 LDG.E.U16 R5, desc[UR10][R14.64] ;  /* 0x0000000a0e050981 */ /* 0x000928000c1e1500 */
[----:B--2---:R-:W-:Y:S04]  /*419b0*/  STL [R1+0x3df4], R8 ;  /* 0x003df40801007387 */ /* 0x004fe80000100800 */
[----:B---3--:R0:W-:Y:S04]  /*419c0*/  STL [R1+0x3df8], R7 ;  /* 0x003df80701007387 */ /* 0x0081e80000100800 */
[----:B------:R-:W2:Y:S04]  /*419d0*/  LDL R16, [R1+0x379c] ;  /* 0x00379c0001107983 */ /* 0x000ea80000100800 */
[----:B------:R-:W3:Y:S01]  /*419e0*/  LDL R12, [R1+0x37a8] ;  /* 0x0037a800010c7983 */ /* 0x000ee20000100800 */
[----:B----4-:R-:W-:-:S02]  /*419f0*/  @P0 IMAD.MOV.U32 R14, RZ, RZ, R18 ;  /* 0x000000ffff0e0224 */ /* 0x010fc400078e0012 */
[----:B------:R-:W-:-:S05]  /*41a00*/  @P0 IMAD.MOV.U32 R15, RZ, RZ, R19 ;  /* 0x000000ffff0f0224 */ /* 0x000fca00078e0013 */
[----:B------:R2:W4:Y:S04]  /*41a10*/  @P0 LDG.E.U16 R4, desc[UR10][R14.64] ;  /* 0x0000000a0e040981 */ /* 0x000528000c1e1500 */
[----:B------:R0:W-:Y:S04]  /*41a20*/  STL [R1+0x3dfc], R6 ;  /* 0x003dfc0601007387 */ /* 0x0001e80000100800 */
[----:B------:R-:W4:Y:S04]  /*41a30*/  LDL R10, [R1+0x37a4] ;  /* 0x0037a400010a7983 */ /* 0x000f280000100800 */
[----:B-1----:R-:W4:Y:S01]  /*41a40*/  LDL R9, [R1+0x37b0] ;  /* 0x0037b00001097983 */ /* 0x002f220000100800 */
[----:B------:R-:W-:-:S03]  /*41a50*/  ISETP.GT.AND P1, PT, R13, 0x7f, PT ;  /* 0x0000007f0d00780c */ /* 0x000fc60003f24270 */
[----:B------:R-:W-:Y:S04]  /*41a60*/  STL [R1+0x3e00], R5 ;  /* 0x003e000501007387 */ /* 0x000fe80000100800 */
[----:B0-----:R-:W4:Y:S04]  /*41a70*/  LDL R7, [R1+0x37ac] ;  /* 0x0037ac0001077983 */ /* 0x001f280000100800 */
[----:B------:R-:W4:Y:S01]  /*41a80*/  LDL R6, [R1+0x37b4] ;  /* 0x0037b40001067983 */ /* 0x000f220000100800 */
[----:B--2---:R-:W-:Y:S02]  /*41a90*/  @P0 IMAD.MOV.U32 R15, RZ, RZ, R16 ;  /* 0x000000ffff0f0224 */ /* 0x004fe400078e0010 */
[----:B---3--:R-:W-:-:S05]  /*41aa0*/  @P0 IMAD.MOV.U32 R14, RZ, RZ, R12 ;  /* 0x000000ffff0e0224 */ /* 0x008fca00078e000c */
[----:B------:R0:W2:Y:S04]  /*41ab0*/  @P0 LDG.E.U16 R3, desc[UR10][R14.64] ;  /* 0x0000000a0e030981 */ /* 0x0000a8000c1e1500 */
[----:B----4-:R1:W-:Y:S04]  /*41ac0*/  STL [R1+0x3e04], R4 ;  /* 0x003e040401007387 */ /* 0x0103e80000100800 */
[----:B------:R-:W3:Y:S04]  /*41ad0*/  LDL R22, [R1+0x37b8] ;  /* 0x0037b80001167983 */ /* 0x000ee80000100800 */
[----:B------:R-:W4:Y:S01]  /*41ae0*/  LDL R21, [R1+0x37bc] ;  /* 0x0037bc0001157983 */ /* 0x000f220000100800 */
[----:B0-----:R-:W-:Y:S01]  /*41af0*/  @P1 IMAD.MOV.U32 R15, RZ, RZ, R10 ;  /* 0x000000ffff0f1224 */ /* 0x001fe200078e000a */
[----:B-1----:R-:W-:Y:S01]  /*41b00*/  PRMT R4, RZ, 0x7610, R4 ;  /* 0x00007610ff047816 */ /* 0x002fe20000000004 */
[----:B------:R-:W-:-:S05]  /*41b10*/  @P1 IMAD.MOV.U32 R14, RZ, RZ, R9 ;  /* 0x000000ffff0e1224 */ /* 0x000fca00078e0009 */
[----:B------:R0:W3:Y:S02]  /*41b20*/  @P1 LDG.E.U16 R4, desc[UR10][R14.64] ;  /* 0x0000000a0e041981 */ /* 0x0000e4000c1e1500 */
[----:B0-----:R-:W-:Y:S02]  /*41b30*/  @P1 IMAD.MOV.U32 R14, RZ, RZ, R6 ;  /* 0x000000ffff0e1224 */ /* 0x001fe400078e0006 */
[----:B------:R-:W-:Y:S01]  /*41b40*/  @P1 IMAD.MOV.U32 R15, RZ, RZ, R7 ;  /* 0x000000ffff0f1224 */ /* 0x000fe200078e0007 */
[----:B--2---:R0:W-:Y:S04]  /*41b50*/  STL [R1+0x3e08], R3 ;  /* 0x003e080301007387 */ /* 0x0041e80000100800 */
[----:B------:R-:W2:Y:S04]  /*41b60*/  LDL R19, [R1+0x37c0] ;  /* 0x0037c00001137983 */ /* 0x000ea80000100800 */
[----:B------:R-:W2:Y:S04]  /*41b70*/  LDL R18, [R1+0x37c4] ;  /* 0x0037c40001127983 */ /* 0x000ea80000100800 */
[----:B------:R-:W2:Y:S04]  /*41b80*/  LDL R16, [R1+0x37c8] ;  /* 0x0037c80001107983 */ /* 0x000ea80000100800 */
[----:B------:R-:W2:Y:S04]  /*41b90*/  LDL R12, [R1+0x37d0] ;  /* 0x0037d000010c7983 */ /* 0x000ea80000100800 */
[----:B------:R-:W2:Y:S04]  /*41ba0*/  LDL R10, [R1+0x37cc] ;  /* 0x0037cc00010a7983 */ /* 0x000ea80000100800 */
[----:B------:R-:W2:Y:S04]  /*41bb0*/  LDL R9, [R1+0x37d8] ;  /* 0x0037d80001097983 */ /* 0x000ea80000100800 */
[----:B------:R-:W2:Y:S04]  /*41bc0*/  LDL R7, [R1+0x37d4] ;  /* 0x0037d40001077983 */ /* 0x000ea80000100800 */
[----:B------:R-:W2:Y:S04]  /*41bd0*/  LDL R6, [R1+0x37e0] ;  /* 0x0037e00001067983 */ /* 0x000ea80000100800 */
[----:B---3--:R1:W-:Y:S04]  /*41be0*/  STL [R1+0x2a8], R4 ;  /* 0x0002a80401007387 */ /* 0x0083e80000100800 */
[----:B0-----:R-:W3:Y:S04]  /*41bf0*/  LDL R3, [R1+0x37e8] ;  /* 0x0037e80001037983 */ /* 0x001ee80000100800 */
[----:B-1----:R-:W3:Y:S01]  /*41c00*/  LDL R4, [R1+0x37dc] ;  /* 0x0037dc0001047983 */ /* 0x002ee20000100800 */
[----:B------:R-:W-:-:S02]  /*41c10*/  PRMT R23, RZ, 0x7610, R23 ;  /* 0x00007610ff177816 */ /* 0x000fc40000000017 */
[----:B------:R-:W-:Y:S02]  /*41c20*/  PRMT R20, RZ, 0x7610, R20 ;  /* 0x00007610ff147816 */ /* 0x000fe40000000014 */
[----:B------:R-:W-:Y:S02]  /*41c30*/  PRMT R17, RZ, 0x7610, R17 ;  /* 0x00007610ff117816 */ /* 0x000fe40000000011 */
[----:B------:R-:W-:Y:S02]  /*41c40*/  PRMT R11, RZ, 0x7610, R11 ;  /* 0x00007610ff0b7816 */ /* 0x000fe4000000000b */
[----:B------:R-:W-:Y:S02]  /*41c50*/  PRMT R8, RZ, 0x7610, R8 ;  /* 0x00007610ff087816 */ /* 0x000fe40000000008 */
[----:B------:R-:W-:Y:S01]  /*41c60*/  PRMT R5, RZ, 0x7610, R5 ;  /* 0x00007610ff057816 */ /* 0x000fe20000000005 */
[----:B------:R4:W3:Y:S04]  /*41c70*/  @P1 LDG.E.U16 R23, desc[UR10][R14.64] ;  /* 0x0000000a0e171981 */ /* 0x0008e8000c1e1500 */
[----:B------:R-:W3:Y:S04]  /*41c80*/  LDL.LU R27, [R1+0x17e4] ;  /* 0x0017e400011b7983 */ /* 0x000ee80000300800 */
[----:B------:R-:W3:Y:S01]  /*41c90*/  LDL.LU R28, [R1+0x17e0] ;  /* 0x0017e000011c7983 */ /* 0x000ee20000300800 */
[----:B----4-:R-:W-:-:S02]  /*41ca0*/  @P1 IMAD.MOV.U32 R14, RZ, RZ, R21 ;  /* 0x000000ffff0e1224 */ /* 0x010fc400078e0015 */
[----:B------:R-:W-:Y:S02]  /*41cb0*/  @P1 IMAD.MOV.U32 R15, RZ, RZ, R22 ;  /* 0x000000ffff0f1224 */ /* 0x000fe400078e0016 */
[----:B------:R-:W4:Y:S04]  /*41cc0*/  LDL.LU R22, [R1+0x17dc] ;  /* 0x0017dc0001167983 */ /* 0x000f280000300800 */
[----:B------:R2:W4:Y:S04]  /*41cd0*/  @P1 LDG.E.U16 R20, desc[UR10][R14.64] ;  /* 0x0000000a0e141981 */ /* 0x000528000c1e1500 */
[----:B------:R-:W4:Y:S04]  /*41ce0*/  LDL.LU R25, [R1+0x17d8] ;  /* 0x0017d80001197983 */ /* 0x000f280000300800 */
[----:B------:R-:W4:Y:S01]  /*41cf0*/  LDL.LU R26, [R1+0x17d4] ;  /* 0x0017d400011a7983 */ /* 0x000f220000300800 */
[----:B--2---:R-:W-:-:S02]  /*41d00*/  @P1 IMAD.MOV.U32 R15, RZ, RZ, R19 ;  /* 0x000000ffff0f1224 */ /* 0x004fc400078e0013 */
[----:B------:R-:W-:-:S05]  /*41d10*/  @P1 IMAD.MOV.U32 R14, RZ, RZ, R18 ;  /* 0x000000ffff0e1224 */ /* 0x000fca00078e0012 */
[----:B------:R0:W2:Y:S02]  /*41d20*/  @P1 LDG.E.U16 R17, desc[UR10][R14.64] ;  /* 0x0000000a0e111981 */ /* 0x0000a4000c1e1500 */
[----:B0-----:R-:W-:Y:S02]  /*41d30*/  @P1 IMAD.MOV.U32 R14, RZ, RZ, R12 ;  /* 0x000000ffff0e1224 */ /* 0x001fe400078e000c */
[----:B------:R-:W-:Y:S02]  /*41d40*/  @P1 IMAD.MOV.U32 R15, RZ, RZ, R16 ;  /* 0x000000ffff0f1224 */ /* 0x000fe400078e0010 */
[----:B------:R-:W4:Y:S04]  /*41d50*/  LDL.LU R16, [R1+0x17d0] ;  /* 0x0017d00001107983 */ /* 0x000f280000300800 */
[----:B------:R0:W4:Y:S02]  /*41d60*/  @P1 LDG.E.U16 R11, desc[UR10][R14.64] ;  /* 0x0000000a0e0b1981 */ /* 0x000124000c1e1500 */
[----:B0-----:R-:W-:-:S02]  /*41d70*/  @P1 IMAD.MOV.U32 R14, RZ, RZ, R9 ;  /* 0x000000ffff0e1224 */ /* 0x001fc400078e0009 */
[----:B------:R-:W-:-:S05]  /*41d80*/  @P1 IMAD.MOV.U32 R15, RZ, RZ, R10 ;  /* 0x000000ffff0f1224 */ /* 0x000fca00078e000a */
[----:B------:R0:W4:Y:S02]  /*41d90*/  @P1 LDG.E.U16 R8, desc[UR10][R14.64] ;  /* 0x0000000a0e081981 */ /* 0x000124000c1e1500 */
[----:B0-----:R-:W-:Y:S02]  /*41da0*/  @P1 IMAD.MOV.U32 R14, RZ, RZ, R6 ;  /* 0x000000ffff0e1224 */ /* 0x001fe400078e0006 */
[----:B------:R-:W-:-:S05]  /*41db0*/  @P1 IMAD.MOV.U32 R15, RZ, RZ, R7 ;  /* 0x000000ffff0f1224 */ /* 0x000fca00078e0007 */
[----:B------:R3:W4:Y:S02]  /*41dc0*/  @P1 LDG.E.U16 R5, desc[UR10][R14.64] ;  /* 0x0000000a0e051981 */ /* 0x000724000c1e1500 */
[----:B---3--:R-:W-:Y:S02]  /*41dd0*/  @P1 IMAD.MOV.U32 R14, RZ, RZ, R3 ;  /* 0x000000ffff0e1224 */ /* 0x008fe400078e0003 */
[----:B------:R-:W-:-:S05]  /*41de0*/  @P1 IMAD.MOV.U32 R15, RZ, RZ, R4 ;  /* 0x000000ffff0f1224 */ /* 0x000fca00078e0004 */
[----:B------:R-:W3:Y:S01]  /*41df0*/  @P1 LDG.E.U16 R2, desc[UR10][R14.64] ;  /* 0x0000000a0e021981 */ /* 0x000ee2000c1e1500 */
[----:B------:R-:W-:Y:S06]  /*41e00*/  BAR.SYNC.DEFER_BLOCKING 0x0 ;  /* 0x0000000000007b1d */ /* 0x000fec0000010000 */
[----:B------:R-:W-:Y:S04]  /*41e10*/  STS.U16 [R0+UR5], R27 ;  /* 0x0000001b00007988 */ /* 0x000fe80008000405 */
[----:B--2---:R0:W-:Y:S04]  /*41e20*/  STL [R1+0x284], R17 ;  /* 0x0002841101007387 */ /* 0x0041e80000100800 */
[----:B0-----:R-:W2:Y:S04]  /*41e30*/  LDL.LU R17, [R1+0x17cc] ;  /* 0x0017cc0001117983 */ /* 0x001ea80000300800 */
[----:B------:R-:W2:Y:S04]  /*41e40*/  LDL.LU R18, [R1+0x17c8] ;  /* 0x0017c80001127983 */ /* 0x000ea80000300800 */
[----:B------:R-:W2:Y:S04]  /*41e50*/  LDL.LU R19, [R1+0x16e0] ;  /* 0x0016e00001137983 */ /* 0x000ea80000300800 */
[----:B----4-:R0:W-:Y:S04]  /*41e60*/  STL [R1+0x290], R20 ;  /* 0x0002901401007387 */ /* 0x0101e80000100800 */
[----:B0-----:R-:W4:Y:S04]  /*41e70*/  LDL.LU R20, [R1+0x16dc] ;  /* 0x0016dc0001147983 */ /* 0x001f280000300800 */
[----:B------:R0:W-:Y:S04]  /*41e80*/  STL [R1+0x29c], R23 ;  /* 0x00029c1701007387 */ /* 0x0001e80000100800 */
[----:B0-----:R-:W2:Y:S04]  /*41e90*/  LDL.LU R23, [R1+0x16d8] ;  /* 0x0016d80001177983 */ /* 0x001ea80000300800 */
[----:B------:R-:W4:Y:S04]  /*41ea0*/  LDL.LU R24, [R1+0x16d4] ;  /* 0x0016d40001187983 */ /* 0x000f280000300800 */
[----:B------:R-:W4:Y:S04]  /*41eb0*/  LDL.LU R29, [R1+0x16d0] ;  /* 0x0016d000011d7983 */ /* 0x000f280000300800 */
        /* <DEDUP_REMOVED lines=21> */
[----:B---3--:R0:W-:Y:S02]  /*42010*/  STL [R1+0x254], R2 ;  /* 0x0002540201007387 */ /* 0x0081e40000100800 */
[----:B0-----:R-:W0:Y:S02]  /*42020*/  S2R R2, SR_TID.X ;  /* 0x0000000000027919 */ /* 0x001e240000002100 */
        /* <DEDUP_REMOVED lines=17> */
[----:B------:R0:W-:Y:S02]  /*42140*/  STL [R1+0x3d80], R15 ;  /* 0x003d800f01007387 */ /* 0x0001e40000100800 */
[----:B0-----:R-:W-:-:S02]  /*42150*/  LOP3.LUT R15, R2, 0x3f, RZ, 0xc0, !PT ;  /* 0x0000003f020f7812 */ /* 0x001fc400078ec0ff */
[----:B------:R-:W-:Y:S04]  /*42160*/  STL [R1+0x3e9c], R2 ;  /* 0x003e9c0201007387 */ /* 0x000fe80000100800 */
[----:B------:R-:W-:Y:S04]  /*42170*/  STL [R1+0x3e50], R15 ;  /* 0x003e500f01007387 */ /* 0x000fe80000100800 */
[----:B------:R-:W-:Y:S04]  /*42180*/  STL [R1+0x3d84], R13 ;  /* 0x003d840d01007387 */ /* 0x000fe80000100800 */
[----:B------:R-:W3:Y:S01]  /*42190*/  LDL.LU R27, [R1+0x16cc] ;  /* 0x0016cc00011b7983 */ /* 0x000ee20000300800 */
[----:B------:R-:W-:-:S03]  /*421a0*/  LOP3.LUT R21, R2, 0x3f, RZ, 0xc0, !PT ;  /* 0x0000003f02157812 */ /* 0x000fc600078ec0ff */
[----:B------:R0:W-:Y:S04]  /*421b0*/  STS.U16 [R0+UR5+0x80], R28 ;  /* 0x0000801c00007988 */ /* 0x0001e80008000405 */
[----:B------:R1:W-:Y:S01]  /*421c0*/  STS.U16 [R0+UR5+0x180], R25 ;  /* 0x0001801900007988 */ /* 0x0003e20008000405 */
[----:B------:R-:W-:-:S03]  /*421d0*/  LOP3.LUT R3, R21, 0x40, RZ, 0xfc, !PT ;  /* 0x0000004015037812 */ /* 0x000fc600078efcff */
[----:B------:R1:W-:Y:S04]  /*421e0*/  STS.U16 [R0+UR5+0x100], R22 ;  /* 0x0001001600007988 */ /* 0x0003e80008000405 */
[----:B------:R1:W-:Y:S04]  /*421f0*/  STS.U16 [R0+UR5+0x200], R26 ;  /* 0x0002001a00007988 */ /* 0x0003e80008000405 */
[----:B0-----:R-:W3:Y:S04]  /*42200*/  LDL.LU R28, [R1+0x16c8] ;  /* 0x0016c800011c7983 */ /* 0x001ee80000300800 */
[----:B-1----:R-:W3:Y:S04]  /*42210*/  LDL.LU R25, [R1+0x16c4] ;  /* 0x0016c40001197983 */ /* 0x002ee80000300800 */
[----:B------:R-:W3:Y:S04]  /*42220*/  LDL.LU R21, [R1+0x15e0] ;  /* 0x0015e00001157983 */ /* 0x000ee80000300800 */
[----:B------:R-:W3:Y:S04]  /*42230*/  LDL.LU R22, [R1+0x15dc] ;  /* 0x0015dc0001167983 */ /* 0x000ee80000300800 */
[----:B------:R-:W3:Y:S01]  /*42240*/  LDL.LU R26, [R1+0x15d8] ;  /* 0x0015d800011a7983 */ /* 0x000ee20000300800 */
[----:B------:R-:W-:-:S02]  /*42250*/  ISETP.GE.AND P2, PT, R3, R13, PT ;  /* 0x0000000d0300720c */ /* 0x000fc40003f46270 */
[----:B------:R-:W-:Y:S01]  /*42260*/  ISETP.GE.AND P1, PT, R3, R13, PT ;  /* 0x0000000d0300720c */ /* 0x000fe20003f26270 */
        /* <DEDUP_REMOVED lines=11> */
[----:B--2---:R0:W-:Y:S04]  /*42320*/  STS.U16 [R0+UR5+0x2100], R23 ;  /* 0x0021001700007988 */ /* 0x0041e80008000405 */
[----:B----4-:R1:W-:Y:S04]  /*42330*/  STS.U16 [R0+UR5+0x2200], R29 ;  /* 0x0022001d00007988 */ /* 0x0103e80008000405 */
[----:B0-----:R-:W2:Y:S04]  /*42340*/  LDL.LU R23, [R1+0x14c8] ;  /* 0x0014c80001177983 */ /* 0x001ea80000300800 */
[----:B-1----:R-:W4:Y:S04]  /*42350*/  LDL.LU R29, [R1+0x14c4] ;  /* 0x0014c400011d7983 */ /* 0x002f280000300800 */
[----:B---3--:R0:W-:Y:S04]  /*42360*/  STS.U16 [R0+UR5+0x2280], R27 ;  /* 0x0022801b00007988 */ /* 0x0081e80008000405 */
[----:B0-----:R-:W3:Y:S04]  /*42370*/  LDL.LU R27, [R1+0x13e0] ;  /* 0x0013e000011b7983 */ /* 0x001ee80000300800 */
[----:B------:R0:W-:Y:S04]  /*42380*/  STS.U16 [R0+UR5+0x2180], R24 ;  /* 0x0021801800007988 */ /* 0x0001e80008000405 */
[----:B------:R1:W-:Y:S04]  /*42390*/  STS.U16 [R0+UR5+0x2300], R28 ;  /* 0x0023001c00007988 */ /* 0x0003e80008000405 */
[----:B------:R1:W-:Y:S04]  /*423a0*/  STS.U16 [R0+UR5+0x2380], R25 ;  /* 0x0023801900007988 */ /* 0x0003e80008000405 */
[----:B0-----:R-:W2:Y:S04]  /*423b0*/  LDL.LU R24, [R1+0x13dc] ;  /* 0x0013dc0001187983 */ /* 0x001ea80000300800 */
[----:B-1----:R-:W2:Y:S04]  /*423c0*/  LDL.LU R28, [R1+0x13d8] ;  /* 0x0013d800011c7983 */ /* 0x002ea80000300800 */
[----:B------:R-:W2:Y:S04]  /*423d0*/  LDL.LU R25, [R1+0x13d4] ;  /* 0x0013d40001197983 */ /* 0x000ea80000300800 */
[----:B------:R0:W-:Y:S04]  /*423e0*/  STS.U16 [R0+UR5+0x280], R16 ;  /* 0x0002801000007988 */ /* 0x0001e80008000405 */
[----:B------:R1:W-:Y:S04]  /*423f0*/  STS.U16 [R0+UR5+0x300], R17 ;  /* 0x0003001100007988 */ /* 0x0003e80008000405 */
[----:B------:R1:W-:Y:S04]  /*42400*/  STS.U16 [R0+UR5+0x380], R18 ;  /* 0x0003801200007988 */ /* 0x0003e80008000405 */
[----:B------:R1:W-:Y:S04]  /*42410*/  STS.U16 [R0+UR5+0x2000], R19 ;  /* 0x0020001300007988 */ /* 0x0003e80008000405 */
[----:B------:R1:W-:Y:S04]  /*42420*/  STS.U16 [R0+UR5+0x2080], R20 ;  /* 0x0020801400007988 */ /* 0x0003e80008000405 */
[----:B------:R1:W-:Y:S04]  /*42430*/  STS.U16 [R0+UR5+0x4000], R21 ;  /* 0x0040001500007988 */ /* 0x0003e80008000405 */
[----:B0-----:R-:W2:Y:S04]  /*42440*/  LDL.LU R16, [R1+0x13d0] ;  /* 0x0013d00001107983 */ /* 0x001ea80000300800 */
[----:B-1----:R-:W2:Y:S04]  /*42450*/  LDL.LU R17, [R1+0x13cc] ;  /* 0x0013cc0001117983 */ /* 0x002ea80000300800 */
[----:B------:R-:W2:Y:S04]  /*42460*/  LDL.LU R18, [R1+0x13c8] ;  /* 0x0013c80001127983 */ /* 0x000ea80000300800 */
[----:B------:R-:W2:Y:S04]  /*42470*/  LDL.LU R19, [R1+0x13c4] ;  /* 0x0013c40001137983 */ /* 0x000ea80000300800 */
[----:B------:R-:W2:Y:S04]  /*42480*/  LDL.LU R20, [R1+0x12e0] ;  /* 0x0012e00001147983 */ /* 0x000ea80000300800 */
[----:B------:R0:W-:Y:S04]  /*42490*/  STS.U16 [R0+UR5+0x4080], R22 ;  /* 0x0040801600007988 */ /* 0x0001e80008000405 */
[----:B------:R-:W2:Y:S04]  /*424a0*/  LDL.LU R21, [R1+0x12dc] ;  /* 0x0012dc0001157983 */ /* 0x000ea80000300800 */
[----:B------:R1:W-:Y:S04]  /*424b0*/  STS.U16 [R0+UR5+0x4100], R26 ;  /* 0x0041001a00007988 */ /* 0x0003e80008000405 */
[----:B0-----:R-:W2:Y:S04]  /*424c0*/  LDL.LU R22, [R1+0x12d8] ;  /* 0x0012d80001167983 */ /* 0x001ea80000300800 */
[----:B-1----:R-:W2:Y:S04]  /*424d0*/  LDL.LU R26, [R1+0x12d4] ;  /* 0x0012d400011a7983 */ /* 0x002ea80000300800 */
[----:B----4-:R0:W-:Y:S04]  /*424e0*/  STS.U16 [R0+UR5+0x6380], R29 ;  /* 0x0063801d00007988 */ /* 0x0101e80008000405 */
[----:B0-----:R-:W4:Y:S04]  /*424f0*/  LDL.LU R29, [R1+0x12d0] ;  /* 0x0012d000011d7983 */ /* 0x001f280000300800 */
[----:B---3--:R0:W-:Y:S04]  /*42500*/  STS.U16 [R0+UR5+0x8000], R27 ;  /* 0x0080001b00007988 */ /* 0x0081e80008000405 */
[----:B0-----:R-:W3:Y:S04]  /*42510*/  LDL.LU R27, [R1+0x12cc] ;  /* 0x0012cc00011b7983 */ /* 0x001ee80000300800 */
[----:B--2---:R0:W-:Y:S04]  /*42520*/  STS.U16 [R0+UR5+0x8100], R28 ;  /* 0x0081001c00007988 */ /* 0x0041e80008000405 */
[----:B------:R1:W-:Y:S04]  /*42530*/  STS.U16 [R0+UR5+0x6300], R23 ;  /* 0x0063001700007988 */ /* 0x0003e80008000405 */
[----:B------:R2:W-:Y:S04]  /*42540*/  STS.U16 [R0+UR5+0x8080], R24 ;  /* 0x0080801800007988 */ /* 0x0005e80008000405 */
[----:B------:R2:W-:Y:S04]  /*42550*/  STS.U16 [R0+UR5+0x8180], R25 ;  /* 0x0081801900007988 */ /* 0x0005e80008000405 */
[----:B------:R2:W-:Y:S04]  /*42560*/  STS.U16 [R0+UR5+0x4180], R14 ;  /* 0x0041800e00007988 */ /* 0x0005e80008000405 */
[----:B------:R2:W-:Y:S04]  /*42570*/  STS.U16 [R0+UR5+0x4200], R3 ;  /* 0x0042000300007988 */ /* 0x0005e80008000405 */
[----:B0-----:R-:W3:Y:S04]  /*42580*/  LDL.LU R28, [R1+0x12c8] ;  /* 0x0012c800011c7983 */ /* 0x001ee80000300800 */
[----:B-1----:R-:W3:Y:S04]  /*42590*/  LDL.LU R23, [R1+0x12c4] ;  /* 0x0012c40001177983 */ /* 0x002ee80000300800 */
[----:B--2---:R-:W2:Y:S04]  /*425a0*/  LDL.LU R24, [R1+0x11e0] ;  /* 0x0011e00001187983 */ /* 0x004ea80000300800 */
[----:B------:R-:W2:Y:S04]  /*425b0*/  LDL.LU R25, [R1+0x11dc] ;  /* 0x0011dc0001197983 */ /* 0x000ea80000300800 */
[----:B------:R-:W2:Y:S04]  /*425c0*/  LDL.LU R14, [R1+0x11d8] ;  /* 0x0011d800010e7983 */ /* 0x000ea80000300800 */
[----:B------:R0:W-:Y:S04]  /*425d0*/  STS.U16 [R0+UR5+0x4280], R4 ;  /* 0x0042800400007988 */ /* 0x0001e80008000405 */
[----:B------:R-:W2:Y:S04]  /*425e0*/  LDL.LU R3, [R1+0x11d4] ;  /* 0x0011d40001037983 */ /* 0x000ea80000300800 */
        /* <DEDUP_REMOVED lines=11> */
[----:B----4-:R-:W4:Y:S04]  /*426a0*/  LDL.LU R9, [R1+0x10dc] ;  /* 0x0010dc0001097983 */ /* 0x010f280000300800 */
[----:B------:R1:W-:Y:S04]  /*426b0*/  STS.U16 [R0+UR5+0x6200], R11 ;  /* 0x0062000b00007988 */ /* 0x0003e80008000405 */
[----:B------:R1:W-:Y:S04]  /*426c0*/  STS.U16 [R0+UR5+0x6280], R12 ;  /* 0x0062800c00007988 */ /* 0x0003e80008000405 */
[----:B------:R1:W-:Y:S04]  /*426d0*/  STS.U16 [R0+UR5+0xa080], R21 ;  /* 0x00a0801500007988 */ /* 0x0003e80008000405 */
[----:B------:R1:W-:Y:S04]  /*426e0*/  STS.U16 [R0+UR5+0xa180], R26 ;  /* 0x00a1801a00007988 */ /* 0x0003e80008000405 */
[----:B0-----:R-:W4:Y:S04]  /*426f0*/  LDL.LU R10, [R1+0x10d8] ;  /* 0x0010d800010a7983 */ /* 0x001f280000300800 */
[----:B-1----:R-:W4:Y:S04]  /*42700*/  LDL.LU R11, [R1+0x10d4] ;  /* 0x0010d400010b7983 */ /* 0x002f280000300800 */
[----:B------:R-:W4:Y:S04]  /*42710*/  LDL.LU R12, [R1+0x10d0] ;  /* 0x0010d000010c7983 */ /* 0x000f280000300800 */
[----:B------:R-:W4:Y:S04]  /*42720*/  LDL.LU R21, [R1+0x10cc] ;  /* 0x0010cc0001157983 */ /* 0x000f280000300800 */
[----:B------:R-:W4:Y:S04]  /*42730*/  LDL.LU R26, [R1+0x10c8] ;  /* 0x0010c800011a7983 */ /* 0x000f280000300800 */
[----:B------:R-:W-:Y:S04]  /*42740*/  STS.U16 [R0+UR5+0xa100], R22 ;  /* 0x00a1001600007988 */ /* 0x000fe80008000405 */
[----:B------:R0:W-:Y:S04]  /*42750*/  STS.U16 [R0+UR5+0xa200], R29 ;  /* 0x00a2001d00007988 */ /* 0x0001e80008000405 */
[----:B0-----:R-:W4:Y:S04]  /*42760*/  LDL.LU R29, [R1+0x10c4] ;  /* 0x0010c400011d7983 */ /* 0x001f280000300800 */
[----:B------:R-:W4:Y:S04]  /*42770*/  LDL.LU R22, [R1+0xfe0] ;  /* 0x000fe00001167983 */ /* 0x000f280000300800 */
[----:B---3--:R0:W-:Y:S04]  /*42780*/  STS.U16 [R0+UR5+0xa280], R27 ;  /* 0x00a2801b00007988 */ /* 0x0081e80008000405 */
[----:B0-----:R-:W3:Y:S04]  /*42790*/  LDL.LU R27, [R1+0xfdc] ;  /* 0x000fdc00011b7983 */ /* 0x001ee80000300800 */
[----:B------:R0:W-:Y:S04]  /*427a0*/  STS.U16 [R0+UR5+0xa300], R28 ;  /* 0x00a3001c00007988 */ /* 0x0001e80008000405 */
[----:B------:R1:W-:Y:S04]  /*427b0*/  STS.U16 [R0+UR5+0x8200], R16 ;  /* 0x0082001000007988 */ /* 0x0003e80008000405 */
[----:B------:R1:W-:Y:S04]  /*427c0*/  STS.U16 [R0+UR5+0x8280], R17 ;  /* 0x0082801100007988 */ /* 0x0003e80008000405 */
[----:B0-----:R-:W3:Y:S04]  /*427d0*/  LDL.LU R28, [R1+0xfd8] ;  /* 0x000fd800011c7983 */ /* 0x001ee80000300800 */
[----:B-1----:R-:W3:Y:S04]  /*427e0*/  LDL.LU R16, [R1+0xfd4] ;  /* 0x000fd40001107983 */ /* 0x002ee80000300800 */
[----:B------:R0:W-:Y:S04]  /*427f0*/  STS.U16 [R0+UR5+0x8300], R18 ;  /* 0x0083001200007988 */ /* 0x0001e80008000405 */
[----:B------:R-:W3:Y:S04]  /*42800*/  LDL.LU R17, [R1+0xfd0] ;  /* 0x000fd00001117983 */ /* 0x000ee80000300800 */
[----:B------:R1:W-:Y:S04]  /*42810*/  STS.U16 [R0+UR5+0x8380], R19 ;  /* 0x0083801300007988 */ /* 0x0003e80008000405 */
[----:B------:R1:W-:Y:S04]  /*42820*/  STS.U16 [R0+UR5+0xa000], R20 ;  /* 0x00a0001400007988 */ /* 0x0003e80008000405 */
[----:B------:R1:W-:Y:S04]  /*42830*/  STS.U16 [R0+UR5+0xa380], R23 ;  /* 0x00a3801700007988 */ /* 0x0003e80008000405 */
[----:B--2---:R2:W-:Y:S04]  /*42840*/  STS.U16 [R0+UR5+0xc000], R24 ;  /* 0x00c0001800007988 */ /* 0x0045e80008000405 */
[----:B------:R2:W-:Y:S04]  /*42850*/  STS.U16 [R0+UR5+0xc080], R25 ;  /* 0x00c0801900007988 */ /* 0x0005e80008000405 */
[----:B0-----:R-:W3:Y:S04]  /*42860*/  LDL.LU R18, [R1+0xfcc] ;  /* 0x000fcc0001127983 */ /* 0x001ee80000300800 */
[----:B-1----:R-:W3:Y:S04]  /*42870*/  LDL.LU R19, [R1+0xfc8] ;  /* 0x000fc80001137983 */ /* 0x002ee80000300800 */
[----:B------:R-:W3:Y:S04]  /*42880*/  LDL.LU R20, [R1+0xfc4] ;  /* 0x000fc40001147983 */ /* 0x000ee80000300800 */
[----:B------:R-:W3:Y:S04]  /*42890*/  LDL.LU R23, [R1+0xee0] ;  /* 0x000ee00001177983 */ /* 0x000ee80000300800 */
[----:B--2---:R-:W2:Y:S04]  /*428a0*/  LDL.LU R24, [R1+0xedc] ;  /* 0x000edc0001187983 */ /* 0x004ea80000300800 */
[----:B------:R-:W2:Y:S04]  /*428b0*/  LDL.LU R25, [R1+0xed8] ;  /* 0x000ed80001197983 */ /* 0x000ea80000300800 */
[----:B----4-:R0:W-:Y:S04]  /*428c0*/  STS.U16 [R0+UR5+0xe300], R26 ;  /* 0x00e3001a00007988 */ /* 0x0101e80008000405 */
[----:B0-----:R-:W4:Y:S04]  /*428d0*/  LDL.LU R26, [R1+0xed4] ;  /* 0x000ed400011a7983 */ /* 0x001f280000300800 */
[----:B------:R0:W-:Y:S04]  /*428e0*/  STS.U16 [R0+UR5+0xe380], R29 ;  /* 0x00e3801d00007988 */ /* 0x0001e80008000405 */
[----:B0-----:R-:W4:Y:S04]  /*428f0*/  LDL.LU R29, [R1+0xed0] ;  /* 0x000ed000011d7983 */ /* 0x001f280000300800 */
[----:B---3--:R0:W-:Y:S04]  /*42900*/  STS.U16 [R0+UR5+0x10080], R27 ;  /* 0x0100801b00007988 */ /* 0x0081e80008000405 */
[----:B0-----:R-:W3:Y:S04]  /*42910*/  LDL.LU R27, [R1+0xecc] ;  /* 0x000ecc00011b7983 */ /* 0x001ee80000300800 */
[----:B------:R0:W-:Y:S04]  /*42920*/  STS.U16 [R0+UR5+0xe280], R21 ;  /* 0x00e2801500007988 */ /* 0x0001e80008000405 */
[----:B------:R1:W-:Y:S04]  /*42930*/  STS.U16 [R0+UR5+0x10000], R22 ;  /* 0x0100001600007988 */ /* 0x0003e80008000405 */
[----:B------:R1:W-:Y:S04]  /*42940*/  STS.U16 [R0+UR5+0x10100], R28 ;  /* 0x0101001c00007988 */ /* 0x0003e80008000405 */
[----:B------:R1:W-:Y:S04]  /*42950*/  STS.U16 [R0+UR5+0xc100], R14 ;  /* 0x00c1000e00007988 */ /* 0x0003e80008000405 */
[----:B------:R1:W-:Y:S04]  /*42960*/  STS.U16 [R0+UR5+0xc180], R3 ;  /* 0x00c1800300007988 */ /* 0x0003e80008000405 */
[----:B------:R1:W-:Y:S04]  /*42970*/  STS.U16 [R0+UR5+0xc200], R4 ;  /* 0x00c2000400007988 */ /* 0x0003e80008000405 */
[----:B0-----:R-:W3:Y:S04]  /*42980*/  LDL.LU R21, [R1+0xec8] ;  /* 0x000ec80001157983 */ /* 0x001ee80000300800 */
[----:B-1----:R-:W3:Y:S04]  /*42990*/  LDL.LU R22, [R1+0xec4] ;  /* 0x000ec40001167983 */ /* 0x002ee80000300800 */
[----:B------:R-:W3:Y:S04]  /*429a0*/  LDL.LU R28, [R1+0xde0] ;  /* 0x000de000011c7983 */ /* 0x000ee80000300800 */
[----:B------:R-:W3:Y:S04]  /*429b0*/  LDL.LU R14, [R1+0xddc] ;  /* 0x000ddc00010e7983 */ /* 0x000ee80000300800 */
[----:B------:R-:W3:Y:S04]  /*429c0*/  LDL.LU R3, [R1+0xdd8] ;  /* 0x000dd80001037983 */ /* 0x000ee80000300800 */
[----:B------:R0:W-:Y:S04]  /*429d0*/  STS.U16 [R0+UR5+0xc280], R5 ;  /* 0x00c2800500007988 */ /* 0x0001e80008000405 */
[----:B------:R-:W3:Y:S04]  /*429e0*/  LDL.LU R4, [R1+0xdd4] ;  /* 0x000dd40001047983 */ /* 0x000ee80000300800 */
        /* <DEDUP_REMOVED lines=16> */
[----:B----4-:R4:W-:Y:S04]  /*42af0*/  STS.U16 [R0+UR5+0x12180], R26 ;  /* 0x0121801a00007988 */ /* 0x0109e80008000405 */
[----:B0-----:R-:W2:Y:S04]  /*42b00*/  LDL.LU R11, [R1+0x484] ;  /* 0x00048400010b7983 */ /* 0x001ea80000300800 */
[----:B-1----:R-:W2:Y:S04]  /*42b10*/  LDL.LU R12, [R1+0x480] ;  /* 0x00048000010c7983 */ /* 0x002ea80000300800 */
[----:B------:R-:W2:Y:S04]  /*42b20*/  LDL.LU R23, [R1+0x47c] ;  /* 0x00047c0001177983 */ /* 0x000ea80000300800 */
[----:B------:R-:W2:Y:S04]  /*42b30*/  LDL.LU R24, [R1+0x478] ;  /* 0x0004780001187983 */ /* 0x000ea80000300800 */
[----:B------:R-:W2:Y:S04]  /*42b40*/  LDL.LU R25, [R1+0x474] ;  /* 0x0004740001197983 */ /* 0x000ea80000300800 */
[----:B----4-:R-:W4:Y:S04]  /*42b50*/  LDL.LU R26, [R1+0x470] ;  /* 0x00047000011a7983 */ /* 0x010f280000300800 */
        /* <DEDUP_REMOVED lines=18> */
[----:B0-----:R-:W3:Y:S04]  /*42c80*/  LDL.LU R22, [R1+0x24c] ;  /* 0x00024c0001167983 */ /* 0x001ee80000300800 */
[----:B-1----:R-:W3:Y:S04]  /*42c90*/  LDL.LU R28, [R1+0x248] ;  /* 0x00024800011c7983 */ /* 0x002ee80000300800 */
[----:B--2---:R0:W-:Y:S04]  /*42ca0*/  STS.U16 [R0+UR5+0x16200], R23 ;  /* 0x0162001700007988 */ /* 0x0041e80008000405 */
[----:B------:R1:W-:Y:S04]  /*42cb0*/  STS.U16 [R0+UR5+0x16280], R24 ;  /* 0x0162801800007988 */ /* 0x0003e80008000405 */
[----:B0-----:R-:W2:Y:S04]  /*42cc0*/  LDL.LU R23, [R1+0x244] ;  /* 0x0002440001177983 */ /* 0x001ea80000300800 */
[----:B-1----:R-:W2:Y:S04]  /*42cd0*/  LDL.LU R24, [R1+0x240] ;  /* 0x0002400001187983 */ /* 0x002ea80000300800 */
[----:B------:R-:W-:Y:S04]  /*42ce0*/  STS.U16 [R0+UR5+0x16300], R25 ;  /* 0x0163001900007988 */ /* 0x000fe80008000405 */
[----:B----4-:R-:W-:Y:S04]  /*42cf0*/  STS.U16 [R0+UR5+0x16380], R26 ;  /* 0x0163801a00007988 */ /* 0x010fe80008000405 */
[----:B------:R0:W-:Y:S04]  /*42d00*/  STS.U16 [R0+UR5+0x18000], R29 ;  /* 0x0180001d00007988 */ /* 0x0001e80008000405 */
[----:B0-----:R-:W4:Y:S04]  /*42d10*/  LDL.LU R29, [R1+0x23c] ;  /* 0x00023c00011d7983 */ /* 0x001f280000300800 */
[----:B------:R-:W4:Y:S04]  /*42d20*/  LDL.LU R25, [R1+0x238] ;  /* 0x0002380001197983 */ /* 0x000f280000300800 */
[----:B------:R-:W4:Y:S04]  /*42d30*/  LDL.LU R26, [R1+0x234] ;  /* 0x00023400011a7983 */ /* 0x000f280000300800 */
        /* <DEDUP_REMOVED lines=27> */
[----:B0-----:R-:W3:Y:S04]  /*42ef0*/  LDL.LU R28, [R1+0x6c] ;  /* 0x00006c00011c7983 */ /* 0x001ee80000300800 */
[----:B------:R0:W-:Y:S04]  /*42f00*/  STS.U16 [R0+UR5+0x18180], R17 ;  /* 0x0181801100007988 */ /* 0x0001e80008000405 */
[----:B--2---:R1:W-:Y:S04]  /*42f10*/  STS.U16 [R0+UR5+0x1a100], R23 ;  /* 0x01a1001700007988 */ /* 0x0043e80008000405 */
[----:B------:R2:W-:Y:S04]  /*42f20*/  STS.U16 [R0+UR5+0x1a180], R24 ;  /* 0x01a1801800007988 */ /* 0x0005e80008000405 */
[----:B0-----:R-:W3:Y:S04]  /*42f30*/  LDL.LU R17, [R1+0x68] ;  /* 0x0000680001117983 */ /* 0x001ee80000300800 */
[----:B-1----:R-:W3:Y:S04]  /*42f40*/  LDL.LU R23, [R1+0x64] ;  /* 0x0000640001177983 */ /* 0x002ee80000300800 */
[----:B--2---:R-:W2:Y:S04]  /*42f50*/  LDL.LU R24, [R1+0x60] ;  /* 0x0000600001187983 */ /* 0x004ea80000300800 */
[----:B------:R-:W-:Y:S04]  /*42f60*/  STS.U16 [R0+UR5+0x18200], R18 ;  /* 0x0182001200007988 */ /* 0x000fe80008000405 */
[----:B------:R-:W-:Y:S04]  /*42f70*/  STS.U16 [R0+UR5+0x18280], R19 ;  /* 0x0182801300007988 */ /* 0x000fe80008000405 */
[----:B------:R-:W-:Y:S04]  /*42f80*/  STS.U16 [R0+UR5+0x18300], R20 ;  /* 0x0183001400007988 */ /* 0x000fe80008000405 */
[----:B------:R-:W-:Y:S04]  /*42f90*/  STS.U16 [R0+UR5+0x18380], R21 ;  /* 0x0183801500007988 */ /* 0x000fe80008000405 */
[----:B------:R-:W-:Y:S04]  /*42fa0*/  STS.U16 [R0+UR5+0x1a000], R22 ;  /* 0x01a0001600007988 */ /* 0x000fe80008000405 */
[----:B----4-:R0:W-:Y:S04]  /*42fb0*/  STS.U16 [R0+UR5+0x1a200], R29 ;  /* 0x01a2001d00007988 */ /* 0x0101e80008000405 */
[----:B0-----:R-:W4:Y:S04]  /*42fc0*/  LDL.LU R29, [R1+0x17c4] ;  /* 0x0017c400011d7983 */ /* 0x001f280000300800 */
[----:B------:R-:W4:Y:S04]  /*42fd0*/  LDL.LU R18, [R1+0x17c0] ;  /* 0x0017c00001127983 */ /* 0x000f280000300800 */
[----:B------:R-:W4:Y:S04]  /*42fe0*/  LDL.LU R19, [R1+0x17bc] ;  /* 0x0017bc0001137983 */ /* 0x000f280000300800 */
[----:B------:R-:W4:Y:S04]  /*42ff0*/  LDL.LU R20, [R1+0x17b8] ;  /* 0x0017b80001147983 */ /* 0x000f280000300800 */
[----:B------:R-:W4:Y:S04]  /*43000*/  LDL.LU R21, [R1+0x17b4] ;  /* 0x0017b40001157983 */ /* 0x000f280000300800 */
[----:B------:R0:W-:Y:S04]  /*43010*/  STS.U16 [R0+UR5+0x1a280], R25 ;  /* 0x01a2801900007988 */ /* 0x0001e80008000405 */
[----:B------:R-:W4:Y:S04]  /*43020*/  LDL.LU R22, [R1+0x17b0] ;  /* 0x0017b00001167983 */ /* 0x000f280000300800 */
[----:B0-----:R-:W4:Y:S04]  /*43030*/  LDL.LU R25, [R1+0x17ac] ;  /* 0x0017ac0001197983 */ /* 0x001f280000300800 */
[----:B------:R0:W-:Y:S04]  /*43040*/  STS.U16 [R0+UR5+0x1a300], R26 ;  /* 0x01a3001a00007988 */ /* 0x0001e80008000405 */
[----:B0-----:R-:W4:Y:S04]  /*43050*/  LDL.LU R26, [R1+0x17a8] ;  /* 0x0017a800011a7983 */ /* 0x001f280000300800 */
[----:B---3--:R0:W-:Y:S04]  /*43060*/  STS.U16 [R0+UR5+0x1a380], R27 ;  /* 0x01a3801b00007988 */ /* 0x0081e80008000405 */
[----:B0-----:R-:W3:Y:S04]  /*43070*/  LDL.LU R27, [R1+0x16c0] ;  /* 0x0016c000011b7983 */ /* 0x001ee80000300800 */
[----:B------:R0:W-:Y:S04]  /*43080*/  STS.U16 [R0+UR5+0x1c080], R3 ;  /* 0x01c0800300007988 */ /* 0x0001e80008000405 */
[----:B------:R-:W-:Y:S04]  /*43090*/  STS.U16 [R0+UR5+0x1c000], R14 ;  /* 0x01c0000e00007988 */ /* 0x000fe80008000405 */
[----:B------:R-:W-:Y:S04]  /*430a0*/  STS.U16 [R0+UR5+0x1c100], R4 ;  /* 0x01c1000400007988 */ /* 0x000fe80008000405 */
[----:B------:R-:W-:Y:S04]  /*430b0*/  STS.U16 [R0+UR5+0x1c180], R5 ;  /* 0x01c1800500007988 */ /* 0x000fe80008000405 */
[----:B------:R-:W-:Y:S04]  /*430c0*/  STS.U16 [R0+UR5+0x1c200], R6 ;  /* 0x01c2000600007988 */ /* 0x000fe80008000405 */
[----:B------:R-:W-:Y:S01]  /*430d0*/  STS.U16 [R0+UR5+0x1c280], R7 ;  /* 0x01c2800700007988 */ /* 0x000fe20008000405 */
[----:B0-----:R-:W-:-:S02]  /*430e0*/  LOP3.LUT R3, R0, 0x10, RZ, 0x3c, !PT ;  /* 0x0000001000037812 */ /* 0x001fc400078e3cff */
[----:B------:R-:W-:Y:S01]  /*430f0*/  ISETP.GE.AND P0, PT, R15, R13, PT ;  /* 0x0000000d0f00720c */ /* 0x000fe20003f06270 */
[----:B------:R-:W-:Y:S04]  /*43100*/  STS.U16 [R0+UR5+0x1c300], R8 ;  /* 0x01c3000800007988 */ /* 0x000fe80008000405 */
[----:B------:R-:W-:Y:S04]  /*43110*/  STS.U16 [R0+UR5+0x1c380], R9 ;  /* 0x01c3800900007988 */ /* 0x000fe80008000405 */
[----:B------:R-:W-:Y:S04]  /*43120*/  STS.U16 [R0+UR5+0x1e000], R10 ;  /* 0x01e0000a00007988 */ /* 0x000fe80008000405 */
[----:B------:R-:W-:Y:S04]  /*43130*/  STS.U16 [R0+UR5+0x1e080], R11 ;  /* 0x01e0800b00007988 */ /* 0x000fe80008000405 */
[----:B------:R-:W-:Y:S04]  /*43140*/  STS.U16 [R0+UR5+0x1e100], R12 ;  /* 0x01e1000c00007988 */ /* 0x000fe80008000405 */
[----:B------:R0:W-:Y:S04]  /*43150*/  STS.U16 [R0+UR5+0x1e200], R28 ;  /* 0x01e2001c00007988 */ /* 0x0001e80008000405 */
[----:B0-----:R-:W3:Y:S04]  /*43160*/  LDL.LU R28, [R1+0x16bc] ;  /* 0x0016bc00011c7983 */ /* 0x001ee80000300800 */
[----:B------:R0:W-:Y:S04]  /*43170*/  STS.U16 [R0+UR5+0x1e300], R23 ;  /* 0x01e3001700007988 */ /* 0x0001e80008000405 */
[----:B------:R-:W-:Y:S04]  /*43180*/  STL [R1+0x3d90], R0 ;  /* 0x003d900001007387 */ /* 0x000fe80000100800 */
[----:B------:R-:W-:Y:S04]  /*43190*/  STS.U16 [R0+UR5+0x1e180], R16 ;  /* 0x01e1801000007988 */ /* 0x000fe80008000405 */
[----:B------:R-:W-:Y:S04]  /*431a0*/  STS.U16 [R0+UR5+0x1e280], R17 ;  /* 0x01e2801100007988 */ /* 0x000fe80008000405 */
[----:B--2---:R1:W-:Y:S04]  /*431b0*/  STS.U16 [R0+UR5+0x1e380], R24 ;  /* 0x01e3801800007988 */ /* 0x0043e80008000405 */
[----:B0-----:R-:W2:Y:S04]  /*431c0*/  LDL.LU R23, [R1+0x16b8] ;  /* 0x0016b80001177983 */ /* 0x001ea80000300800 */
[----:B-1----:R-:W2:Y:S04]  /*431d0*/  LDL.LU R24, [R1+0x16b4] ;  /* 0x0016b40001187983 */ /* 0x002ea80000300800 */
[----:B----4-:R0:W-:Y:S04]  /*431e0*/  STS.U16 [R3+UR5+0x400], R29 ;  /* 0x0004001d03007988 */ /* 0x0101e80008000405 */
[----:B------:R-:W-:Y:S04]  /*431f0*/  STS.U16 [R3+UR5+0x480], R18 ;  /* 0x0004801203007988 */ /* 0x000fe80008000405 */
[----:B------:R-:W-:Y:S04]  /*43200*/  STS.U16 [R3+UR5+0x500], R19 ;  /* 0x0005001303007988 */ /* 0x000fe80008000405 */
[----:B0-----:R-:W4:Y:S04]  /*43210*/  LDL.LU R29, [R1+0x16b0] ;  /* 0x0016b000011d7983 */ /* 0x001f280000300800 */
        /* <DEDUP_REMOVED lines=8> */
[----:B------:R-:W-:Y:S04]  /*432a0*/  STS.U16 [R3+UR5+0x580], R20 ;  /* 0x0005801403007988 */ /* 0x000fe80008000405 */
[----:B------:R-:W4:Y:S04]  /*432b0*/  LDL.LU R8, [R1+0x15ac] ;  /* 0x0015ac0001087983 */ /* 0x000f280000300800 */
[----:B------:R-:W-:Y:S04]  /*432c0*/  STS.U16 [R3+UR5+0x600], R21 ;  /* 0x0006001503007988 */ /* 0x000fe80008000405 */
[----:B------:R-:W4:Y:S04]  /*432d0*/  LDL.LU R9, [R1+0x15a8] ;  /* 0x0015a80001097983 */ /* 0x000f280000300800 */
[----:B------:R-:W-:Y:S04]  /*432e0*/  STS.U16 [R3+UR5+0x680], R22 ;  /* 0x0006801603007988 */ /* 0x000fe80008000405 */
[----:B------:R-:W4:Y:S04]  /*432f0*/  LDL.LU R10, [R1+0x15a4] ;  /* 0x0015a400010a7983 */ /* 0x000f280000300800 */
[----:B------:R0:W-:Y:S04]  /*43300*/  STS.U16 [R3+UR5+0x700], R25 ;  /* 0x0007001903007988 */ /* 0x0001e80008000405 */
[----:B------:R-:W4:Y:S04]  /*43310*/  LDL.LU R11, [R1+0x14c0] ;  /* 0x0014c000010b7983 */ /* 0x000f280000300800 */
[----:B0-----:R-:W4:Y:S04]  /*43320*/  LDL.LU R25, [R1+0x14bc] ;  /* 0x0014bc0001197983 */ /* 0x001f280000300800 */
[----:B------:R-:W4:Y:S04]  /*43330*/  LDL.LU R12, [R1+0x14b8] ;  /* 0x0014b800010c7983 */ /* 0x000f280000300800 */
[----:B------:R-:W4:Y:S04]  /*43340*/  LDL.LU R16, [R1+0x14b4] ;  /* 0x0014b40001107983 */ /* 0x000f280000300800 */
[----:B------:R0:W-:Y:S04]  /*43350*/  STS.U16 [R3+UR5+0x780], R26 ;  /* 0x0007801a03007988 */ /* 0x0001e80008000405 */
[----:B------:R-:W4:Y:S04]  /*43360*/  LDL.LU R17, [R1+0x14b0] ;  /* 0x0014b00001117983 */ /* 0x000f280000300800 */
[----:B0-----:R-:W4:Y:S04]  /*43370*/  LDL.LU R26, [R1+0x14ac] ;  /* 0x0014ac00011a7983 */ /* 0x001f280000300800 */
[----:B---3--:R0:W-:Y:S04]  /*43380*/  STS.U16 [R3+UR5+0x2400], R27 ;  /* 0x0024001b03007988 */ /* 0x0081e80008000405 */
[----:B0-----:R-:W3:Y:S04]  /*43390*/  LDL.LU R27, [R1+0x14a8] ;  /* 0x0014a800011b7983 */ /* 0x001ee80000300800 */
[----:B------:R0:W-:Y:S04]  /*433a0*/  STS.U16 [R3+UR5+0x2480], R28 ;  /* 0x0024801c03007988 */ /* 0x0001e80008000405 */
[----:B0-----:R-:W3:Y:S04]  /*433b0*/  LDL.LU R28, [R1+0x14a4] ;  /* 0x0014a400011c7983 */ /* 0x001ee80000300800 */
[----:B------:R-:W3:Y:S04]  /*433c0*/  LDL.LU R18, [R1+0x13c0] ;  /* 0x0013c00001127983 */ /* 0x000ee80000300800 */
[----:B------:R-:W3:Y:S04]  /*433d0*/  LDL.LU R19, [R1+0x13bc] ;  /* 0x0013bc0001137983 */ /* 0x000ee80000300800 */
[----:B------:R-:W3:Y:S04]  /*433e0*/  LDL.LU R20, [R1+0x13b8] ;  /* 0x0013b80001147983 */ /* 0x000ee80000300800 */
[----:B------:R-:W3:Y:S04]  /*433f0*/  LDL.LU R21, [R1+0x13b4] ;  /* 0x0013b40001157983 */ /* 0x000ee80000300800 */
[----:B--2---:R0:W-:Y:S04]  /*43400*/  STS.U16 [R3+UR5+0x2500], R23 ;  /* 0x0025001703007988 */ /* 0x0041e80008000405 */
[----:B------:R-:W2:Y:S04]  /*43410*/  LDL.LU R22, [R1+0x13b0] ;  /* 0x0013b00001167983 */ /* 0x000ea80000300800 */
[----:B------:R1:W-:Y:S04]  /*43420*/  STS.U16 [R3+UR5+0x2580], R24 ;  /* 0x0025801803007988 */ /* 0x0003e80008000405 */
[----:B0-----:R-:W2:Y:S04]  /*43430*/  LDL.LU R23, [R1+0x13ac] ;  /* 0x0013ac0001177983 */ /* 0x001ea80000300800 */
[----:B-1----:R-:W2:Y:S04]  /*43440*/  LDL.LU R24, [R1+0x13a8] ;  /* 0x0013a80001187983 */ /* 0x002ea80000300800 */
[----:B----4-:R0:W-:Y:S04]  /*43450*/  STS.U16 [R3+UR5+0x2600], R29 ;  /* 0x0026001d03007988 */ /* 0x0101e80008000405 */
[----:B------:R-:W-:Y:S04]  /*43460*/  STS.U16 [R3+UR5+0x2680], R13 ;  /* 0x0026800d03007988 */ /* 0x000fe80008000405 */
[----:B------:R-:W-:Y:S04]  /*43470*/  STS.U16 [R3+UR5+0x2700], R15 ;  /* 0x0027000f03007988 */ /* 0x000fe80008000405 */
[----:B------:R-:W-:Y:S04]  /*43480*/  STS.U16 [R3+UR5+0x2780], R2 ;  /* 0x0027800203007988 */ /* 0x000fe80008000405 */
[----:B------:R-:W-:Y:S04]  /*43490*/  STS.U16 [R3+UR5+0x4400], R14 ;  /* 0x0044000e03007988 */ /* 0x000fe80008000405 */
[----:B------:R-:W-:Y:S04]  /*434a0*/  STS.U16 [R3+UR5+0x4480], R4 ;  /* 0x0044800403007988 */ /* 0x000fe80008000405 */
[----:B0-----:R-:W4:Y:S04]  /*434b0*/  LDL.LU R29, [R1+0x13a4] ;  /* 0x0013a400011d7983 */ /* 0x001f280000300800 */
[----:B------:R-:W-:Y:S04]  /*434c0*/  STS.U16 [R3+UR5+0x4500], R5 ;  /* 0x0045000503007988 */ /* 0x000fe80008000405 */
[----:B------:R-:W-:Y:S04]  /*434d0*/  STS.U16 [R3+UR5+0x4580], R6 ;  /* 0x0045800603007988 */ /* 0x000fe80008000405 */
[----:B------:R-:W-:Y:S04]  /*434e0*/  STS.U16 [R3+UR5+0x4600], R7 ;  /* 0x0046000703007988 */ /* 0x000fe80008000405 */
[----:B------:R-:W-:Y:S04]  /*434f0*/  STS.U16 [R3+UR5+0x4680], R8 ;  /* 0x0046800803007988 */ /* 0x000fe80008000405 */
[----:B------:R-:W-:Y:S04]  /*43500*/  STS.U16 [R3+UR5+0x4700], R9 ;  /* 0x0047000903007988 */ /* 0x000fe80008000405 */
[----:B------:R-:W-:Y:S04]  /*43510*/  STS.U16 [R3+UR5+0x4780], R10 ;  /* 0x0047800a03007988 */ /* 0x000fe80008000405 */
[----:B------:R-:W-:Y:S04]  /*43520*/  STS.U16 [R3+UR5+0x6400], R11 ;  /* 0x0064000b03007988 */ /* 0x000fe80008000405 */
[----:B------:R0:W-:Y:S04]  /*43530*/  STS.U16 [R3+UR5+0x6480], R25 ;  /* 0x0064801903007988 */ /* 0x0001e80008000405 */
[----:B0-----:R-:W4:Y:S04]  /*43540*/  LDL.LU R25, [R1+0x12c0] ;  /* 0x0012c00001197983 */ /* 0x001f280000300800 */
[----:B------:R-:W-:Y:S04]  /*43550*/  STS.U16 [R3+UR5+0x6500], R12 ;  /* 0x0065000c03007988 */ /* 0x000fe80008000405 */
[----:B------:R-:W-:Y:S04]  /*43560*/  STS.U16 [R3+UR5+0x6580], R16 ;  /* 0x0065801003007988 */ /* 0x000fe80008000405 */
[----:B------:R-:W-:Y:S04]  /*43570*/  STS.U16 [R3+UR5+0x6600], R17 ;  /* 0x0066001103007988 */ /* 0x000fe80008000405 */
        /* <DEDUP_REMOVED lines=8> */
[----:B0-----:R-:W3:Y:S04]  /*43600*/  LDL.LU R28, [R1+0x12b4] ;  /* 0x0012b400011c7983 */ /* 0x001ee80000300800 */
[----:B------:R-:W3:Y:S04]  /*43610*/  LDL.LU R13, [R1+0x12b0] ;  /* 0x0012b000010d7983 */ /* 0x000ee80000300800 */
[----:B------:R-:W3:Y:S04]  /*43620*/  LDL.LU R15, [R1+0x12ac] ;  /* 0x0012ac00010f7983 */ /* 0x000ee80000300800 */
[----:B------:R-:W3:Y:S04]  /*43630*/  LDL.LU R2, [R1+0x12a8] ;  /* 0x0012a80001027983 */ /* 0x000ee80000300800 */
[----:B------:R-:W3:Y:S04]  /*43640*/  LDL.LU R14, [R1+0x12a4] ;  /* 0x0012a400010e7983 */ /* 0x000ee80000300800 */
[----:B------:R-:W3:Y:S04]  /*43650*/  LDL.LU R4, [R1+0x11c0] ;  /* 0x0011c00001047983 */ /* 0x000ee80000300800 */
[----:B------:R-:W3:Y:S04]  /*43660*/  LDL.LU R5, [R1+0x11bc] ;  /* 0x0011bc0001057983 */ /* 0x000ee80000300800 */
[----:B------:R-:W3:Y:S04]  /*43670*/  LDL.LU R6, [R1+0x11b8] ;  /* 0x0011b80001067983 */ /* 0x000ee80000300800 */
[----:B------:R-:W-:Y:S04]  /*43680*/  STS.U16 [R3+UR5+0x8580], R21 ;  /* 0x0085801503007988 */ /* 0x000fe80008000405 */
[----:B------:R-:W3:Y:S04]  /*43690*/  LDL.LU R7, [R1+0x11b4] ;  /* 0x0011b40001077983 */ /* 0x000ee80000300800 */
[----:B--2---:R-:W-:Y:S04]  /*436a0*/  STS.U16 [R3+UR5+0x8600], R22 ;  /* 0x0086001603007988 */ /* 0x004fe80008000405 */
[----:B------:R-:W2:Y:S04]  /*436b0*/  LDL.LU R8, [R1+0x11b0] ;  /* 0x0011b00001087983 */ /* 0x000ea80000300800 */
[----:B------:R-:W-:Y:S04]  /*436c0*/  STS.U16 [R3+UR5+0x8680], R23 ;  /* 0x0086801703007988 */ /* 0x000fe80008000405 */
[----:B------:R-:W2:Y:S04]  /*436d0*/  LDL.LU R9, [R1+0x11ac] ;  /* 0x0011ac0001097983 */ /* 0x000ea80000300800 */
[----:B------:R-:W-:Y:S04]  /*436e0*/  STS.U16 [R3+UR5+0x8700], R24 ;  /* 0x0087001803007988 */ /* 0x000fe80008000405 */
[----:B------:R-:W2:Y:S04]  /*436f0*/  LDL.LU R10, [R1+0x11a8] ;  /* 0x0011a800010a7983 */ /* 0x000ea80000300800 */
[----:B------:R-:W2:Y:S04]  /*43700*/  LDL.LU R11, [R1+0x11a4] ;  /* 0x0011a400010b7983 */ /* 0x000ea80000300800 */
[----:B----4-:R0:W-:Y:S04]  /*43710*/  STS.U16 [R3+UR5+0x8780], R29 ;  /* 0x0087801d03007988 */ /* 0x0101e80008000405 */
[----:B0-----:R-:W4:Y:S04]  /*43720*/  LDL.LU R29, [R1+0x10c0] ;  /* 0x0010c000011d7983 */ /* 0x001f280000300800 */
[----:B------:R-:W4:Y:S04]  /*43730*/  LDL.LU R12, [R1+0x10bc] ;  /* 0x0010bc00010c7983 */ /* 0x000f280000300800 */
[----:B------:R-:W4:Y:S04]  /*43740*/  LDL.LU R16, [R1+0x10b8] ;  /* 0x0010b80001107983 */ /* 0x000f280000300800 */
[----:B------:R-:W4:Y:S04]  /*43750*/  LDL.LU R17, [R1+0x10b4] ;  /* 0x0010b40001117983 */ /* 0x000f280000300800 */
[----:B------:R-:W4:Y:S04]  /*43760*/  LDL.LU R23, [R1+0x10b0] ;  /* 0x0010b00001177983 */ /* 0x000f280000300800 */
[----:B------:R-:W4:Y:S04]  /*43770*/  LDL.LU R24, [R1+0x10ac] ;  /* 0x0010ac0001187983 */ /* 0x000f280000300800 */
[----:B------:R0:W-:Y:S04]  /*43780*/  STS.U16 [R3+UR5+0xa400], R25 ;  /* 0x00a4001903007988 */ /* 0x0001e80008000405 */
        /* <DEDUP_REMOVED lines=15> */
[----:B------:R-:W-:Y:S04]  /*43880*/  STS.U16 [R3+UR5+0xc400], R4 ;  /* 0x00c4000403007988 */ /* 0x000fe80008000405 */
[----:B------:R-:W-:Y:S04]  /*43890*/  STS.U16 [R3+UR5+0xc480], R5 ;  /* 0x00c4800503007988 */ /* 0x000fe80008000405 */
[----:B------:R-:W-:Y:S04]  /*438a0*/  STS.U16 [R3+UR5+0xc500], R6 ;  /* 0x00c5000603007988 */ /* 0x000fe80008000405 */
[----:B------:R-:W-:Y:S04]  /*438b0*/  STS.U16 [R3+UR5+0xc580], R7 ;  /* 0x00c5800703007988 */ /* 0x000fe80008000405 */
[----:B--2---:R-:W-:Y:S04]  /*438c0*/  STS.U16 [R3+UR5+0xc600], R8 ;  /* 0x00c6000803007988 */ /* 0x004fe80008000405 */
[----:B0-----:R-:W2:Y:S04]  /*438d0*/  LDL.LU R28, [R1+0xfa8] ;  /* 0x000fa800011c7983 */ /* 0x001ea80000300800 */
[----:B------:R-:W-:Y:S04]  /*438e0*/  STS.U16 [R3+UR5+0xc680], R9 ;  /* 0x00c6800903007988 */ /* 0x000fe80008000405 */
[----:B------:R-:W-:Y:S04]  /*438f0*/  STS.U16 [R3+UR5+0xc700], R10 ;  /* 0x00c7000a03007988 */ /* 0x000fe80008000405 */
[----:B------:R-:W-:Y:S04]  /*43900*/  STS.U16 [R3+UR5+0xc780], R11 ;  /* 0x00c7800b03007988 */ /* 0x000fe80008000405 */
[----:B----4-:R0:W-:Y:S04]  /*43910*/  STS.U16 [R3+UR5+0xe400], R29 ;  /* 0x00e4001d03007988 */ /* 0x0101e80008000405 */
[----:B------:R-:W-:Y:S04]  /*43920*/  STS.U16 [R3+UR5+0xe480], R12 ;  /* 0x00e4800c03007988 */ /* 0x000fe80008000405 */
[----:B------:R-:W-:Y:S04]  /*43930*/  STS.U16 [R3+UR5+0xe500], R16 ;  /* 0x00e5001003007988 */ /* 0x000fe80008000405 */
[----:B0-----:R-:W4:Y:S04]  /*43940*/  LDL.LU R29, [R1+0xfa4] ;  /* 0x000fa400011d7983 */ /* 0x001f280000300800 */
[----:B------:R-:W-:Y:S04]  /*43950*/  STS.U16 [R3+UR5+0xe580], R17 ;  /* 0x00e5801103007988 */ /* 0x000fe80008000405 */
[----:B------:R0:W-:Y:S04]  /*43960*/  STS.U16 [R3+UR5+0xe600], R23 ;  /* 0x00e6001703007988 */ /* 0x0001e80008000405 */
[----:B------:R1:W-:Y:S04]  /*43970*/  STS.U16 [R3+UR5+0xe680], R24 ;  /* 0x00e6801803007988 */ /* 0x0003e80008000405 */
[----:B0-----:R-:W4:Y:S04]  /*43980*/  LDL.LU R23, [R1+0xec0] ;  /* 0x000ec00001177983 */ /* 0x001f280000300800 */
[----:B------:R0:W-:Y:S04]  /*43990*/  STS.U16 [R3+UR5+0xe700], R25 ;  /* 0x00e7001903007988 */ /* 0x0001e80008000405 */
[----:B-1----:R-:W4:Y:S04]  /*439a0*/  LDL.LU R24, [R1+0xebc] ;  /* 0x000ebc0001187983 */ /* 0x002f280000300800 */
[----:B0-----:R-:W4:Y:S04]  /*439b0*/  LDL.LU R25, [R1+0xeb8] ;  /* 0x000eb80001197983 */ /* 0x001f280000300800 */
        /* <DEDUP_REMOVED lines=21> */
[----:B------:R-:W4:Y:S04]  /*43b10*/  LDL.LU R17, [R1+0x464] ;  /* 0x0004640001117983 */ /* 0x000f280000300800 */
[----:B---3--:R0:W-:Y:S04]  /*43b20*/  STS.U16 [R3+UR5+0x10680], R27 ;  /* 0x0106801b03007988 */ /* 0x0081e80008000405 */
[----:B0-----:R-:W3:Y:S04]  /*43b30*/  LDL.LU R27, [R1+0x460] ;  /* 0x00046000011b7983 */ /* 0x001ee80000300800 */
[----:B--2---:R0:W-:Y:S04]  /*43b40*/  STS.U16 [R3+UR5+0x10700], R28 ;  /* 0x0107001c03007988 */ /* 0x0041e80008000405 */
[----:B0-----:R-:W2:Y:S04]  /*43b50*/  LDL.LU R28, [R1+0x45c] ;  /* 0x00045c00011c7983 */ /* 0x001ea80000300800 */
        /* <DEDUP_REMOVED lines=8> */
[----:B------:R1:W-:Y:S04]  /*43be0*/  STS.U16 [R3+UR5+0x12480], R24 ;  /* 0x0124801803007988 */ /* 0x0003e80008000405 */
[----:B------:R1:W-:Y:S04]  /*43bf0*/  STS.U16 [R3+UR5+0x12500], R25 ;  /* 0x0125001903007988 */ /* 0x0003e80008000405 */
[----:B0-----:R-:W4:Y:S04]  /*43c00*/  LDL.LU R23, [R1+0x340] ;  /* 0x0003400001177983 */ /* 0x001f280000300800 */
[----:B-1----:R-:W4:Y:S04]  /*43c10*/  LDL.LU R24, [R1+0x33c] ;  /* 0x00033c0001187983 */ /* 0x002f280000300800 */
[----:B------:R-:W4:Y:S04]  /*43c20*/  LDL.LU R25, [R1+0x338] ;  /* 0x0003380001197983 */ /* 0x000f280000300800 */
        /* <DEDUP_REMOVED lines=13> */
[----:B------:R-:W-:Y:S04]  /*43d00*/  STS.U16 [R3+UR5+0x16400], R12 ;  /* 0x0164000c03007988 */ /* 0x000fe80008000405 */
[----:B------:R-:W-:Y:S04]  /*43d10*/  STS.U16 [R3+UR5+0x16480], R16 ;  /* 0x0164801003007988 */ /* 0x000fe80008000405 */
[----:B------:R-:W-:Y:S04]  /*43d20*/  STS.U16 [R3+UR5+0x16500], R17 ;  /* 0x0165001103007988 */ /* 0x000fe80008000405 */
[----:B0-----:R-:W4:Y:S04]  /*43d30*/  LDL.LU R26, [R1+0x334] ;  /* 0x00033400011a7983 */ /* 0x001f280000300800 */
[----:B---3--:R0:W-:Y:S04]  /*43d40*/  STS.U16 [R3+UR5+0x16580], R27 ;  /* 0x0165801b03007988 */ /* 0x0081e80008000405 */
[----:B0-----:R-:W3:Y:S04]  /*43d50*/  LDL.LU R27, [R1+0x330] ;  /* 0x00033000011b7983 */ /* 0x001ee80000300800 */
[----:B--2---:R0:W-:Y:S04]  /*43d60*/  STS.U16 [R3+UR5+0x16600], R28 ;  /* 0x0166001c03007988 */ /* 0x0041e80008000405 */
[----:B0-----:R-:W2:Y:S04]  /*43d70*/  LDL.LU R28, [R1+0x22c] ;  /* 0x00022c00011c7983 */ /* 0x001ea80000300800 */
[----:B----4-:R0:W-:Y:S04]  /*43d80*/  STS.U16 [R3+UR5+0x16680], R29 ;  /* 0x0166801d03007988 */ /* 0x0101e80008000405 */
[----:B------:R-:W-:Y:S04]  /*43d90*/  STS.U16 [R3+UR5+0x16700], R18 ;  /* 0x0167001203007988 */ /* 0x000fe80008000405 */
        /* <DEDUP_REMOVED lines=31> */
[----:B------:R0:W-:Y:S04]  /*43f90*/  STS.U16 [R3+UR5+0x18700], R26 ;  /* 0x0187001a03007988 */ /* 0x0001e80008000405 */
        /* <DEDUP_REMOVED lines=19> */
[----:B------:R0:W-:Y:S02]  /*440d0*/  STS.U16 [R3+UR5+0x1c700], R25 ;  /* 0x01c7001903007988 */ /* 0x0001e40008000405 */
[----:B0-----:R-:W0:Y:S02]  /*440e0*/  S2R R25, SR_TID.X ;  /* 0x0000000000197919 */ /* 0x001e240000002100 */
        /* <DEDUP_REMOVED lines=8> */
[----:B------:R-:W-:Y:S01]  /*44170*/  STS.U16 [R3+UR5+0x1e780], R23 ;  /* 0x01e7801703007988 */ /* 0x000fe20008000405 */
[----:B0-----:R-:W-:-:S05]  /*44180*/  LOP3.LUT R25, R25, 0x3f, RZ, 0xc0, !PT ;  /* 0x0000003f19197812 */ /* 0x001fca00078ec0ff */
[----:B------:R-:W-:-:S05]  /*44190*/  IMAD.SHL.U32 R2, R25, 0x2, RZ ;  /* 0x0000000219027824 */ /* 0x000fca00078e00ff */
[----:B------:R-:W-:Y:S01]  /*441a0*/  LOP3.LUT R2, R2, 0x20, RZ, 0x3c, !PT ;  /* 0x0000002002027812 */ /* 0x000fe200078e3cff */
[----:B------:R-:W-:Y:S04]  /*441b0*/  STL [R1+0x3ef4], R25 ;  /* 0x003ef41901007387 */ /* 0x000fe80000100800 */
[----:B------:R-:W-:Y:S04]  /*441c0*/  STS.U16 [R2+UR5+0x800], R24 ;  /* 0x0008001802007988 */ /* 0x000fe80008000405 */
[----:B------:R-:W-:Y:S04]  /*441d0*/  STS.U16 [R2+UR5+0x880], R26 ;  /* 0x0008801a02007988 */ /* 0x000fe80008000405 */
[----:B---3--:R0:W-:Y:S04]  /*441e0*/  STS.U16 [R2+UR5+0x900], R27 ;  /* 0x0009001b02007988 */ /* 0x0081e80008000405 */
[----:B0-----:R-:W3:Y:S04]  /*441f0*/  LDL.LU R27, [R1+0x178c] ;  /* 0x00178c00011b7983 */ /* 0x001ee80000300800 */
[----:B---3--:R0:W-:Y:S04]  /*44200*/  STL [R1+0x3f08], R27 ;  /* 0x003f081b01007387 */ /* 0x0081e80000100800 */
[----:B0-----:R-:W3:Y:S04]  /*44210*/  LDL.LU R27, [R1+0x1790] ;  /* 0x00179000011b7983 */ /* 0x001ee80000300800 */
[----:B------:R-:W3:Y:S04]  /*44220*/  LDL.LU R25, [R1+0x16a0] ;  /* 0x0016a00001197983 */ /* 0x000ee80000300800 */
[----:B--2---:R-:W-:Y:S04]  /*44230*/  STS.U16 [R2+UR5+0x980], R28 ;  /* 0x0009801c02007988 */ /* 0x004fe80008000405 */
[----:B----4-:R-:W-:Y:S04]  /*44240*/  STS.U16 [R2+UR5+0xa00], R29 ;  /* 0x000a001d02007988 */ /* 0x010fe80008000405 */
[----:B---3--:R0:W-:Y:S04]  /*44250*/  STL [R1+0x3f04], R25 ;  /* 0x003f041901007387 */ /* 0x0081e80000100800 */
        /* <DEDUP_REMOVED lines=28> */
[----:B0-----:R-:W2:Y:S04]  /*44420*/  LDL.LU R27, [R1+0x3f08] ;  /* 0x003f0800011b7983 */ /* 0x001ea80000300800 */
[----:B--2---:R0:W-:Y:S04]  /*44430*/  STS.U16 [R2+UR5+0xb00], R27 ;  /* 0x000b001b02007988 */ /* 0x0041e80008000405 */
[----:B------:R1:W-:Y:S04]  /*44440*/  STS.U16 [R2+UR5+0xb80], R25 ;  /* 0x000b801902007988 */ /* 0x0003e80008000405 */
[----:B0-----:R-:W2:Y:S04]  /*44450*/  LDL.LU R27, [R1+0x1394] ;  /* 0x00139400011b7983 */ /* 0x001ea80000300800 */
[----:B-1----:R-:W3:Y:S04]  /*44460*/  LDL.LU R25, [R1+0x3f04] ;  /* 0x003f040001197983 */ /* 0x002ee80000300800 */
[----:B---3--:R-:W-:Y:S04]  /*44470*/  STS.U16 [R2+UR5+0x2800], R25 ;  /* 0x0028001902007988 */ /* 0x008fe80008000405 */
[----:B------:R-:W-:Y:S04]  /*44480*/  STS.U16 [R2+UR5+0x2880], R0 ;  /* 0x0028800002007988 */ /* 0x000fe80008000405 */
[----:B----4-:R-:W-:Y:S04]  /*44490*/  STS.U16 [R2+UR5+0x2900], R13 ;  /* 0x0029000d02007988 */ /* 0x010fe80008000405 */
        /* <DEDUP_REMOVED lines=23> */
[----:B------:R1:W-:Y:S04]  /*44610*/  STS.U16 [R2+UR5+0x8900], R29 ;  /* 0x0089001d02007988 */ /* 0x0003e80008000405 */
[----:B0-----:R-:W3:Y:S04]  /*44620*/  LDL.LU R28, [R1+0x1390] ;  /* 0x00139000011c7983 */ /* 0x001ee80000300800 */
[----:B-1----:R-:W4:Y:S04]  /*44630*/  LDL.LU R29, [R1+0x138c] ;  /* 0x00138c00011d7983 */ /* 0x002f280000300800 */
[----:B------:R-:W3:Y:S04]  /*44640*/  LDL.LU R25, [R1+0x1384] ;  /* 0x0013840001197983 */ /* 0x000ee80000300800 */
[----:B--2---:R-:W-:Y:S04]  /*44650*/  STS.U16 [R2+UR5+0x8980], R27 ;  /* 0x0089801b02007988 */ /* 0x004fe80008000405 */
[----:B---3--:R0:W-:Y:S04]  /*44660*/  STL [R1+0x3f00], R25 ;  /* 0x003f001901007387 */ /* 0x0081e80000100800 */
[----:B0-----:R-:W2:Y:S04]  /*44670*/  LDL.LU R25, [R1+0x1388] ;  /* 0x0013880001197983 */ /* 0x001ea80000300800 */
        /* <DEDUP_REMOVED lines=25> */
[----:B------:R0:W-:Y:S04]  /*44810*/  STS.U16 [R2+UR5+0x8a00], R28 ;  /* 0x008a001c02007988 */ /* 0x0001e80008000405 */
[----:B----4-:R1:W-:Y:S04]  /*44820*/  STS.U16 [R2+UR5+0x8a80], R29 ;  /* 0x008a801d02007988 */ /* 0x0103e80008000405 */
[----:B0-----:R-:W4:Y:S04]  /*44830*/  LDL.LU R28, [R1+0xf9c] ;  /* 0x000f9c00011c7983 */ /* 0x001f280000300800 */
[----:B-1----:R-:W4:Y:S04]  /*44840*/  LDL.LU R29, [R1+0xf98] ;  /* 0x000f9800011d7983 */ /* 0x002f280000300800 */
[----:B--2---:R0:W-:Y:S04]  /*44850*/  STS.U16 [R2+UR5+0x8b00], R25 ;  /* 0x008b001902007988 */ /* 0x0041e80008000405 */
[----:B0-----:R-:W2:Y:S04]  /*44860*/  LDL.LU R25, [R1+0x3f00] ;  /* 0x003f000001197983 */ /* 0x001ea80000300800 */
[----:B--2---:R-:W-:Y:S04]  /*44870*/  STS.U16 [R2+UR5+0x8b80], R25 ;  /* 0x008b801902007988 */ /* 0x004fe80008000405 */
[----:B---3--:R-:W-:Y:S04]  /*44880*/  STS.U16 [R2+UR5+0xa800], R0 ;  /* 0x00a8000002007988 */ /* 0x008fe80008000405 */
        /* <DEDUP_REMOVED lines=24> */
[----:B0-----:R-:W2:Y:S04]  /*44a10*/  LDL.LU R26, [R1+0xf94] ;  /* 0x000f9400011a7983 */ /* 0x001ea80000300800 */
[----:B-1----:R-:W3:Y:S04]  /*44a20*/  LDL.LU R27, [R1+0xf90] ;  /* 0x000f9000011b7983 */ /* 0x002ee80000300800 */
[----:B------:R-:W2:Y:S04]  /*44a30*/  LDL.LU R25, [R1+0xf88] ;  /* 0x000f880001197983 */ /* 0x000ea80000300800 */
[----:B----4-:R-:W-:Y:S04]  /*44a40*/  STS.U16 [R2+UR5+0x10880], R28 ;  /* 0x0108801c02007988 */ /* 0x010fe80008000405 */
[----:B------:R-:W-:Y:S04]  /*44a50*/  STS.U16 [R2+UR5+0x10900], R29 ;  /* 0x0109001d02007988 */ /* 0x000fe80008000405 */
[----:B--2---:R0:W-:Y:S04]  /*44a60*/  STL [R1+0x3efc], R25 ;  /* 0x003efc1901007387 */ /* 0x0041e80000100800 */
[----:B0-----:R-:W2:Y:S04]  /*44a70*/  LDL.LU R25, [R1+0xf8c] ;  /* 0x000f8c0001197983 */ /* 0x001ea80000300800 */
        /* <DEDUP_REMOVED lines=25> */
[----:B------:R-:W4:Y:S04]  /*44c10*/  LDL.LU R24, [R1+0x430] ;  /* 0x0004300001187983 */ /* 0x000f280000300800 */
[----:B---3--:R1:W-:Y:S04]  /*44c20*/  STS.U16 [R2+UR5+0x10a00], R27 ;  /* 0x010a001b02007988 */ /* 0x0083e80008000405 */
[----:B0-----:R-:W3:Y:S04]  /*44c30*/  LDL.LU R26, [R1+0x32c] ;  /* 0x00032c00011a7983 */ /* 0x001ee80000300800 */
[----:B-1----:R-:W3:Y:S04]  /*44c40*/  LDL.LU R27, [R1+0x328] ;  /* 0x00032800011b7983 */ /* 0x002ee80000300800 */
[----:B--2---:R0:W-:Y:S04]  /*44c50*/  STS.U16 [R2+UR5+0x10a80], R25 ;  /* 0x010a801902007988 */ /* 0x0041e80008000405 */
[----:B0-----:R-:W2:Y:S04]  /*44c60*/  LDL.LU R25, [R1+0x3efc] ;  /* 0x003efc0001197983 */ /* 0x001ea80000300800 */
[----:B--2---:R-:W-:Y:S04]  /*44c70*/  STS.U16 [R2+UR5+0x10b00], R25 ;  /* 0x010b001902007988 */ /* 0x004fe80008000405 */
        /* <DEDUP_REMOVED lines=25> */
[----:B-1----:R-:W4:Y:S04]  /*44e10*/  LDL.LU R29, [R1+0x320] ;  /* 0x00032000011d7983 */ /* 0x002f280000300800 */
[----:B------:R-:W2:Y:S04]  /*44e20*/  LDL.LU R25, [R1+0x318] ;  /* 0x0003180001197983 */ /* 0x000ea80000300800 */
[----:B------:R-:W-:Y:S04]  /*44e30*/  STS.U16 [R2+UR5+0x16b80], R24 ;  /* 0x016b801802007988 */ /* 0x000fe80008000405 */
[----:B---3--:R-:W-:Y:S04]  /*44e40*/  STS.U16 [R2+UR5+0x18800], R26 ;  /* 0x0188001a02007988 */ /* 0x008fe80008000405 */
[----:B--2---:R0:W-:Y:S04]  /*44e50*/  STL [R1+0x3ef8], R25 ;  /* 0x003ef81901007387 */ /* 0x0041e80000100800 */
        /* <DEDUP_REMOVED lines=25> */
[----:B------:R-:W3:Y:S04]  /*44ff0*/  LDL.LU R26, [R1+0x28] ;  /* 0x00002800011a7983 */ /* 0x000ee80000300800 */
[----:B------:R1:W-:Y:S04]  /*45000*/  STS.U16 [R2+UR5+0x18900], R28 ;  /* 0x0189001c02007988 */ /* 0x0003e80008000405 */
[----:B----4-:R4:W-:Y:S04]  /*45010*/  STS.U16 [R2+UR5+0x18980], R29 ;  /* 0x0189801d02007988 */ /* 0x0109e80008000405 */
[----:B0-----:R-:W3:Y:S04]  /*45020*/  LDL.LU R27, [R1+0x24] ;  /* 0x00002400011b7983 */ /* 0x001ee80000300800 */
[----:B-1----:R-:W3:Y:S04]  /*45030*/  LDL.LU R28, [R1+0x20] ;  /* 0x00002000011c7983 */ /* 0x002ee80000300800 */
[----:B----4-:R-:W4:Y:S04]  /*45040*/  LDL.LU R29, [R1+0x1784] ;  /* 0x00178400011d7983 */ /* 0x010f280000300800 */
[----:B--2---:R0:W-:Y:S04]  /*45050*/  STS.U16 [R2+UR5+0x18a00], R25 ;  /* 0x018a001902007988 */ /* 0x0041e80008000405 */
[----:B0-----:R-:W2:Y:S04]  /*45060*/  LDL.LU R25, [R1+0x3ef8] ;  /* 0x003ef80001197983 */ /* 0x001ea80000300800 */
[----:B--2---:R0:W-:Y:S04]  /*45070*/  STS.U16 [R2+UR5+0x18a80], R25 ;  /* 0x018a801902007988 */ /* 0x0041e80008000405 */
[----:B---3--:R-:W-:Y:S04]  /*45080*/  STS.U16 [R2+UR5+0x18b00], R0 ;  /* 0x018b000002007988 */ /* 0x008fe80008000405 */
[----:B------:R1:W-:Y:S04]  /*45090*/  STS.U16 [R2+UR5+0x18b80], R13 ;  /* 0x018b800d02007988 */ /* 0x0003e80008000405 */
[----:B0-----:R-:W2:Y:S04]  /*450a0*/  LDL.LU R25, [R1+0x3ef4] ;  /* 0x003ef40001197983 */ /* 0x001ea80000300800 */
[----:B-1----:R-:W3:Y:S04]  /*450b0*/  LDL.LU R13, [R1+0x1774] ;  /* 0x00177400010d7983 */ /* 0x002ee80000300800 */
[----:B---3--:R0:W-:Y:S04]  /*450c0*/  STL [R1+0x3ee8], R13 ;  /* 0x003ee80d01007387 */ /* 0x0081e80000100800 */
[----:B0-----:R-:W3:Y:S04]  /*450d0*/  LDL.LU R13, [R1+0x1778] ;  /* 0x00177800010d7983 */ /* 0x001ee80000300800 */
[----:B---3--:R0:W-:Y:S04]  /*450e0*/  STL [R1+0x3eec], R13 ;  /* 0x003eec0d01007387 */ /* 0x0081e80000100800 */
[----:B0-----:R-:W3:Y:S04]  /*450f0*/  LDL.LU R13, [R1+0x177c] ;  /* 0x00177c00010d7983 */ /* 0x001ee80000300800 */
        /* <DEDUP_REMOVED lines=24> */
[----:B---3--:R0:W-:Y:S04]  /*45280*/  STL [R1+0x3ef0], R13 ;  /* 0x003ef00d01007387 */ /* 0x0081e80000100800 */
        /* <DEDUP_REMOVED lines=16> */
[----:B--2---:R-:W-:-:S03]  /*45390*/  IMAD.SHL.U32 R0, R25, 0x2, RZ ;  /* 0x0000000219007824 */ /* 0x004fc600078e00ff */
[----:B------:R-:W2:Y:S04]  /*453a0*/  LDL.LU R18, [R1+0x1570] ;  /* 0x0015700001127983 */ /* 0x000ea80000300800 */
[----:B------:R-:W2:Y:S04]  /*453b0*/  LDL.LU R19, [R1+0x156c] ;  /* 0x00156c0001137983 */ /* 0x000ea80000300800 */
[----:B------:R-:W2:Y:S04]  /*453c0*/  LDL.LU R20, [R1+0x1568] ;  /* 0x0015680001147983 */ /* 0x000ea80000300800 */
[----:B------:R-:W2:Y:S04]  /*453d0*/  LDL.LU R21, [R1+0x1564] ;  /* 0x0015640001157983 */ /* 0x000ea80000300800 */
[----:B------:R-:W2:Y:S01]  /*453e0*/  LDL.LU R22, [R1+0x1480] ;  /* 0x0014800001167983 */ /* 0x000ea20000300800 */
[----:B------:R-:W-:-:S03]  /*453f0*/  LOP3.LUT R0, R0, 0x30, RZ, 0x3c, !PT ;  /* 0x0000003000007812 */ /* 0x000fc600078e3cff */
[----:B------:R-:W2:Y:S04]  /*45400*/  LDL.LU R23, [R1+0x147c] ;  /* 0x00147c0001177983 */ /* 0x000ea80000300800 */
[----:B------:R-:W2:Y:S04]  /*45410*/  LDL.LU R24, [R1+0x1478] ;  /* 0x0014780001187983 */ /* 0x000ea80000300800 */
[----:B------:R-:W2:Y:S04]  /*45420*/  LDL.LU R25, [R1+0x1474] ;  /* 0x0014740001197983 */ /* 0x000ea80000300800 */
[----:B------:R-:W2:Y:S04]  /*45430*/  LDL.LU R26, [R1+0x1470] ;  /* 0x00147000011a7983 */ /* 0x000ea80000300800 */
[----:B------:R-:W2:Y:S04]  /*45440*/  LDL.LU R27, [R1+0x146c] ;  /* 0x00146c00011b7983 */ /* 0x000ea80000300800 */
[----:B----4-:R0:W-:Y:S04]  /*45450*/  STS.U16 [R0+UR5+0xc00], R29 ;  /* 0x000c001d00007988 */ /* 0x0101e80008000405 */
[----:B------:R-:W4:Y:S04]  /*45460*/  LDL.LU R28, [R1+0x1468] ;  /* 0x00146800011c7983 */ /* 0x000f280000300800 */
[----:B0-----:R-:W4:Y:S04]  /*45470*/  LDL.LU R29, [R1+0x1464] ;  /* 0x00146400011d7983 */ /* 0x001f280000300800 */
[----:B---3--:R0:W-:Y:S04]  /*45480*/  STS.U16 [R0+UR5+0xc80], R13 ;  /* 0x000c800d00007988 */ /* 0x0081e80008000405 */
[----:B0-----:R-:W3:Y:S04]  /*45490*/  LDL.LU R13, [R1+0x3ef0] ;  /* 0x003ef000010d7983 */ /* 0x001ee80000300800 */
[----:B---3--:R0:W-:Y:S04]  /*454a0*/  STS.U16 [R0+UR5+0xd00], R13 ;  /* 0x000d000d00007988 */ /* 0x0081e80008000405 */
[----:B0-----:R-:W3:Y:S04]  /*454b0*/  LDL.LU R13, [R1+0x3eec] ;  /* 0x003eec00010d7983 */ /* 0x001ee80000300800 */
[----:B---3--:R0:W-:Y:S04]  /*454c0*/  STS.U16 [R0+UR5+0xd80], R13 ;  /* 0x000d800d00007988 */ /* 0x0081e80008000405 */
[----:B0-----:R-:W3:Y:S04]  /*454d0*/  LDL.LU R13, [R1+0x3ee8] ;  /* 0x003ee800010d7983 */ /* 0x001ee80000300800 */
        /* <DEDUP_REMOVED lines=26> */
[----:B----4-:R0:W-:Y:S04]  /*45680*/  STS.U16 [R0+UR5+0x6f00], R28 ;  /* 0x006f001c00007988 */ /* 0x0101e80008000405 */
[----:B0-----:R-:W2:Y:S04]  /*45690*/  LDL.LU R28, [R1+0x1380] ;  /* 0x00138000011c7983 */ /* 0x001ea80000300800 */
[----:B------:R-:W3:Y:S04]  /*456a0*/  LDL.LU R13, [R1+0x1374] ;  /* 0x00137400010d7983 */ /* 0x000ee80000300800 */
[----:B---3--:R0:W-:Y:S04]  /*456b0*/  STL [R1+0x3ee0], R13 ;  /* 0x003ee00d01007387 */ /* 0x0081e80000100800 */
[----:B0-----:R-:W3:Y:S04]  /*456c0*/  LDL.LU R13, [R1+0x1378] ;  /* 0x00137800010d7983 */ /* 0x001ee80000300800 */
[----:B------:R-:W-:Y:S04]  /*456d0*/  STS.U16 [R0+UR5+0x6f80], R29 ;  /* 0x006f801d00007988 */ /* 0x000fe80008000405 */
[----:B---3--:R0:W-:Y:S04]  /*456e0*/  STL [R1+0x3ee4], R13 ;  /* 0x003ee40d01007387 */ /* 0x0081e80000100800 */
[----:B0-----:R-:W3:Y:S04]  /*456f0*/  LDL.LU R13, [R1+0x137c] ;  /* 0x00137c00010d7983 */ /* 0x001ee80000300800 */
        /* <DEDUP_REMOVED lines=25> */
[----:B--2---:R0:W-:Y:S04]  /*45890*/  STS.U16 [R0+UR5+0x8c00], R28 ;  /* 0x008c001c00007988 */ /* 0x0041e80008000405 */
[----:B------:R-:W2:Y:S04]  /*458a0*/  LDL.LU R27, [R1+0x106c] ;  /* 0x00106c00011b7983 */ /* 0x000ea80000300800 */
[----:B0-----:R-:W2:Y:S04]  /*458b0*/  LDL.LU R28, [R1+0x1068] ;  /* 0x00106800011c7983 */ /* 0x001ea80000300800 */
[----:B---3--:R0:W-:Y:S04]  /*458c0*/  STS.U16 [R0+UR5+0x8c80], R13 ;  /* 0x008c800d00007988 */ /* 0x0081e80008000405 */
[----:B0-----:R-:W3:Y:S04]  /*458d0*/  LDL.LU R13, [R1+0x3ee4] ;  /* 0x003ee400010d7983 */ /* 0x001ee80000300800 */
[----:B---3--:R0:W-:Y:S04]  /*458e0*/  STS.U16 [R0+UR5+0x8d00], R13 ;  /* 0x008d000d00007988 */ /* 0x0081e80008000405 */
[----:B0-----:R-:W3:Y:S04]  /*458f0*/  LDL.LU R13, [R1+0x3ee0] ;  /* 0x003ee000010d7983 */ /* 0x001ee80000300800 */
[----:B---3--:R-:W-:Y:S04]  /*45900*/  STS.U16 [R0+UR5+0x8d80], R13 ;  /* 0x008d800d00007988 */ /* 0x008fe80008000405 */
        /* <DEDUP_REMOVED lines=25> */
[----:B0-----:R-:W3:Y:S04]  /*45aa0*/  LDL.LU R29, [R1+0x1064] ;  /* 0x00106400011d7983 */ /* 0x001ee80000300800 */
[----:B------:R-:W4:Y:S04]  /*45ab0*/  LDL.LU R13, [R1+0xf78] ;  /* 0x000f7800010d7983 */ /* 0x000f280000300800 */
[----:B----4-:R0:W-:Y:S04]  /*45ac0*/  STL [R1+0x3ed8], R13 ;  /* 0x003ed80d01007387 */ /* 0x0101e80000100800 */
[----:B0-----:R-:W4:Y:S04]  /*45ad0*/  LDL.LU R13, [R1+0xf7c] ;  /* 0x000f7c00010d7983 */ /* 0x001f280000300800 */
[----:B--2---:R-:W-:Y:S04]  /*45ae0*/  STS.U16 [R0+UR5+0xee80], R27 ;  /* 0x00ee801b00007988 */ /* 0x004fe80008000405 */
[----:B------:R-:W-:Y:S04]  /*45af0*/  STS.U16 [R0+UR5+0xef00], R28 ;  /* 0x00ef001c00007988 */ /* 0x000fe80008000405 */
[----:B----4-:R0:W-:Y:S04]  /*45b00*/  STL [R1+0x3edc], R13 ;  /* 0x003edc0d01007387 */ /* 0x0101e80000100800 */
        /* <DEDUP_REMOVED lines=26> */
[----:B---3--:R0:W-:Y:S04]  /*45cb0*/  STS.U16 [R0+UR5+0xef80], R29 ;  /* 0x00ef801d00007988 */ /* 0x0081e80008000405 */
[----:B------:R-:W3:Y:S04]  /*45cc0*/  LDL.LU R27, [R1+0x41c] ;  /* 0x00041c00011b7983 */ /* 0x000ee80000300800 */
[----:B0-----:R-:W3:Y:S04]  /*45cd0*/  LDL.LU R29, [R1+0x418] ;  /* 0x00041800011d7983 */ /* 0x001ee80000300800 */
[----:B--2---:R0:W-:Y:S04]  /*45ce0*/  STS.U16 [R0+UR5+0x10c00], R13 ;  /* 0x010c000d00007988 */ /* 0x0041e80008000405 */
[----:B0-----:R-:W2:Y:S04]  /*45cf0*/  LDL.LU R13, [R1+0x3edc] ;  /* 0x003edc00010d7983 */ /* 0x001ea80000300800 */
        /* <DEDUP_REMOVED lines=26> */
[----:B0-----:R-:W2:Y:S04]  /*45ea0*/  LDL.LU R28, [R1+0x414] ;  /* 0x00041400011c7983 */ /* 0x001ea80000300800 */
[----:B------:R-:W4:Y:S04]  /*45eb0*/  LDL.LU R13, [R1+0x308] ;  /* 0x00030800010d7983 */ /* 0x000f280000300800 */
[----:B----4-:R0:W-:Y:S04]  /*45ec0*/  STL [R1+0x3ed0], R13 ;  /* 0x003ed00d01007387 */ /* 0x0101e80000100800 */
[----:B0-----:R-:W4:Y:S04]  /*45ed0*/  LDL.LU R13, [R1+0x30c] ;  /* 0x00030c00010d7983 */ /* 0x001f280000300800 */
[----:B------:R-:W-:Y:S04]  /*45ee0*/  STS.U16 [R0+UR5+0x16d00], R25 ;  /* 0x016d001900007988 */ /* 0x000fe80008000405 */
[----:B------:R-:W-:Y:S04]  /*45ef0*/  STS.U16 [R0+UR5+0x16d80], R26 ;  /* 0x016d801a00007988 */ /* 0x000fe80008000405 */
[----:B---3--:R-:W-:Y:S04]  /*45f00*/  STS.U16 [R0+UR5+0x16e00], R27 ;  /* 0x016e001b00007988 */ /* 0x008fe80008000405 */
[----:B------:R-:W-:Y:S04]  /*45f10*/  STS.U16 [R0+UR5+0x16e80], R29 ;  /* 0x016e801d00007988 */ /* 0x000fe80008000405 */
[----:B----4-:R0:W-:Y:S04]  /*45f20*/  STL [R1+0x3ed4], R13 ;  /* 0x003ed40d01007387 */ /* 0x0101e80000100800 */
        /* <DEDUP_REMOVED lines=33> */
[----:B---3--:R0:W-:Y:S04]  /*46140*/  STS.U16 [R0+UR5+0x18c80], R13 ;  /* 0x018c800d00007988 */ /* 0x0081e80008000405 */
[----:B0-----:R-:W3:Y:S04]  /*46150*/  LDL.LU R13, [R1] ;  /* 0x00000000010d7983 */ /* 0x001ee80000300800 */
[----:B---3--:R0:W-:Y:S04]  /*46160*/  STL [R1+0x3ec8], R13 ;  /* 0x003ec80d01007387 */ /* 0x0081e80000100800 */
[----:B0-----:R-:W3:Y:S04]  /*46170*/  LDL.LU R13, [R1+0x4] ;  /* 0x00000400010d7983 */ /* 0x001ee80000300800 */
        /* <DEDUP_REMOVED lines=22> */
[----:B------:R-:W4:Y:S04]  /*462e0*/  LDL.LU R15, [R1+0x1764] ;  /* 0x00176400010f7983 */ /* 0x000f280000300800 */
[----:B------:R0:W-:Y:S02]  /*462f0*/  STS.U16 [R0+UR5+0x1cf00], R29 ;  /* 0x01cf001d00007988 */ /* 0x0001e40008000405 */
[----:B0-----:R-:W0:Y:S02]  /*46300*/  S2R R29, SR_TID.X ;  /* 0x00000000001d7919 */ /* 0x001e240000002100 */
[----:B------:R-:W-:Y:S04]  /*46310*/  STS.U16 [R0+UR5+0x1cf80], R23 ;  /* 0x01cf801700007988 */ /* 0x000fe80008000405 */
[----:B------:R-:W-:Y:S04]  /*46320*/  STS.U16 [R0+UR5+0x1ec00], R24 ;  /* 0x01ec001800007988 */ /* 0x000fe80008000405 */
[----:B------:R-:W-:Y:S04]  /*46330*/  STS.U16 [R0+UR5+0x1ec80], R25 ;  /* 0x01ec801900007988 */ /* 0x000fe80008000405 */
[----:B------:R-:W-:Y:S04]  /*46340*/  STS.U16 [R0+UR5+0x1ed00], R26 ;  /* 0x01ed001a00007988 */ /* 0x000fe80008000405 */
[----:B--2---:R-:W-:Y:S04]  /*46350*/  STS.U16 [R0+UR5+0x1ed80], R27 ;  /* 0x01ed801b00007988 */ /* 0x004fe80008000405 */
[----:B------:R1:W-:Y:S01]  /*46360*/  STS.U16 [R0+UR5+0x1ee00], R28 ;  /* 0x01ee001c00007988 */ /* 0x0003e20008000405 */
[----:B0-----:R-:W-:-:S05]  /*46370*/  LOP3.LUT R29, R29, 0x3f, RZ, 0xc0, !PT ;  /* 0x0000003f1d1d7812 */ /* 0x001fca00078ec0ff */
[C---:B-1----:R-:W-:Y:S01]  /*46380*/  IMAD.SHL.U32 R0, R29.reuse, 0x2, RZ ;  /* 0x000000021d007824 */ /* 0x042fe200078e00ff */
[----:B----4-:R0:W-:Y:S04]  /*46390*/  STL [R1+0x3ec4], R15 ;  /* 0x003ec40f01007387 */ /* 0x0101e80000100800 */
[----:B------:R-:W2:Y:S04]  /*463a0*/  LDL.LU R2, [R1+0x1760] ;  /* 0x0017600001027983 */ /* 0x000ea80000300800 */
        /* <DEDUP_REMOVED lines=15> */
[----:B0-----:R-:W-:-:S03]  /*464a0*/  IMAD.SHL.U32 R15, R29, 0x2, RZ ;  /* 0x000000021d0f7824 */ /* 0x001fc600078e00ff */
[----:B------:R-:W4:Y:S04]  /*464b0*/  LDL.LU R20, [R1+0x155c] ;  /* 0x00155c0001147983 */ /* 0x000f280000300800 */
[----:B------:R-:W4:Y:S04]  /*464c0*/  LDL.LU R21, [R1+0x1558] ;  /* 0x0015580001157983 */ /* 0x000f280000300800 */
[----:B------:R-:W4:Y:S04]  /*464d0*/  LDL.LU R22, [R1+0x1554] ;  /* 0x0015540001167983 */ /* 0x000f280000300800 */
[----:B------:R-:W4:Y:S04]  /*464e0*/  LDL.LU R23, [R1+0x1550] ;  /* 0x0015500001177983 */ /* 0x000f280000300800 */
[----:B------:R-:W4:Y:S01]  /*464f0*/  LDL.LU R24, [R1+0x154c] ;  /* 0x00154c0001187983 */ /* 0x000f220000300800 */
[----:B------:R-:W-:-:S03]  /*46500*/  LOP3.LUT R15, R15, 0x30, RZ, 0x3c, !PT ;  /* 0x000000300f0f7812 */ /* 0x000fc600078e3cff */
[----:B------:R-:W4:Y:S04]  /*46510*/  LDL.LU R25, [R1+0x1548] ;  /* 0x0015480001197983 */ /* 0x000f280000300800 */
[----:B------:R-:W4:Y:S04]  /*46520*/  LDL.LU R26, [R1+0x1544] ;  /* 0x00154400011a7983 */ /* 0x000f280000300800 */
[----:B------:R-:W4:Y:S04]  /*46530*/  LDL.LU R27, [R1+0x1460] ;  /* 0x00146000011b7983 */ /* 0x000f280000300800 */
[----:B------:R-:W4:Y:S04]  /*46540*/  LDL.LU R28, [R1+0x145c] ;  /* 0x00145c00011c7983 */ /* 0x000f280000300800 */
[----:B------:R-:W4:Y:S04]  /*46550*/  LDL.LU R29, [R1+0x1458] ;  /* 0x00145800011d7983 */ /* 0x000f280000300800 */
[----:B---3--:R0:W-:Y:S04]  /*46560*/  STS.U16 [R15+UR5+0x1ee80], R13 ;  /* 0x01ee800d0f007988 */ /* 0x0081e80008000405 */
[----:B0-----:R-:W3:Y:S04]  /*46570*/  LDL.LU R13, [R1+0x3ecc] ;  /* 0x003ecc00010d7983 */ /* 0x001ee80000300800 */
[----:B---3--:R0:W-:Y:S04]  /*46580*/  STS.U16 [R15+UR5+0x1ef00], R13 ;  /* 0x01ef000d0f007988 */ /* 0x0081e80008000405 */
[----:B0-----:R-:W3:Y:S04]  /*46590*/  LDL.LU R13, [R1+0x3ec8] ;  /* 0x003ec800010d7983 */ /* 0x001ee80000300800 */
[----:B---3--:R0:W-:Y:S04]  /*465a0*/  STS.U16 [R15+UR5+0x1ef80], R13 ;  /* 0x01ef800d0f007988 */ /* 0x0081e80008000405 */
[----:B0-----:R-:W3:Y:S04]  /*465b0*/  LDL.LU R15, [R1+0x3ec4] ;  /* 0x003ec400010f7983 */ /* 0x001ee80000300800 */
[----:B------:R-:W2:Y:S04]  /*465c0*/  LDL.LU R13, [R1+0x1448] ;  /* 0x00144800010d7983 */ /* 0x000ea80000300800 */
[----:B--2---:R0:W-:Y:S04]  /*465d0*/  STL [R1+0x3eb8], R13 ;  /* 0x003eb80d01007387 */ /* 0x0041e80000100800 */
[----:B0-----:R-:W2:Y:S04]  /*465e0*/  LDL.LU R13, [R1+0x144c] ;  /* 0x00144c00010d7983 */ /* 0x001ea80000300800 */
[----:B--2---:R0:W-:Y:S04]  /*465f0*/  STL [R1+0x3ebc], R13 ;  /* 0x003ebc0d01007387 */ /* 0x0041e80000100800 */
[----:B0-----:R-:W2:Y:S01]  /*46600*/  LDL.LU R13, [R1+0x1450] ;  /* 0x00145000010d7983 */ /* 0x001ea20000300800 */
[----:B------:R-:W-:-:S05]  /*46610*/  LOP3.LUT R0, R0, 0x40, RZ, 0x3c, !PT ;  /* 0x0000004000007812 */ /* 0x000fca00078e3cff */
        /* <DEDUP_REMOVED lines=52> */
[----:B0-----:R-:W4:Y:S04]  /*46960*/  LDL.LU R26, [R1+0x1148] ;  /* 0x00114800011a7983 */ /* 0x001f280000300800 */
[----:B-1----:R-:W4:Y:S04]  /*46970*/  LDL.LU R27, [R1+0x1144] ;  /* 0x00114400011b7983 */ /* 0x002f280000300800 */
[----:B------:R-:W4:Y:S04]  /*46980*/  LDL.LU R28, [R1+0x1060] ;  /* 0x00106000011c7983 */ /* 0x000f280000300800 */
[----:B------:R-:W4:Y:S04]  /*46990*/  LDL.LU R29, [R1+0x105c] ;  /* 0x00105c00011d7983 */ /* 0x000f280000300800 */
[----:B--2---:R0:W-:Y:S04]  /*469a0*/  STS.U16 [R0+UR5+0x7180], R13 ;  /* 0x0071800d00007988 */ /* 0x0041e80008000405 */
[----:B0-----:R-:W2:Y:S04]  /*469b0*/  LDL.LU R13, [R1+0x3ec0] ;  /* 0x003ec000010d7983 */ /* 0x001ea80000300800 */
[----:B--2---:R0:W-:Y:S04]  /*469c0*/  STS.U16 [R0+UR5+0x7200], R13 ;  /* 0x0072000d00007988 */ /* 0x0041e80008000405 */
[----:B0-----:R-:W2:Y:S04]  /*469d0*/  LDL.LU R13, [R1+0x3ebc] ;  /* 0x003ebc00010d7983 */ /* 0x001ea80000300800 */
[----:B--2---:R0:W-:Y:S04]  /*469e0*/  STS.U16 [R0+UR5+0x7280], R13 ;  /* 0x0072800d00007988 */ /* 0x0041e80008000405 */
[----:B0-----:R-:W2:Y:S04]  /*469f0*/  LDL.LU R13, [R1+0x3eb8] ;  /* 0x003eb800010d7983 */ /* 0x001ea80000300800 */
[----:B--2---:R0:W-:Y:S04]  /*46a00*/  STS.U16 [R0+UR5+0x7300], R13 ;  /* 0x0073000d00007988 */ /* 0x0041e80008000405 */
[----:B0-----:R-:W2:Y:S04]  /*46a10*/  LDL.LU R13, [R1+0x104c] ;  /* 0x00104c00010d7983 */ /* 0x001ea80000300800 */
[----:B--2---:R0:W-:Y:S04]  /*46a20*/  STL [R1+0x3eac], R13 ;  /* 0x003eac0d01007387 */ /* 0x0041e80000100800 */
[----:B0-----:R-:W2:Y:S04]  /*46a30*/  LDL.LU R13, [R1+0x1050] ;  /* 0x00105000010d7983 */ /* 0x001ea80000300800 */
[----:B--2---:R0:W-:Y:S04]  /*46a40*/  STL [R1+0x3eb0], R13 ;  /* 0x003eb00d01007387 */ /* 0x0041e80000100800 */
[----:B0-----:R-:W2:Y:S04]  /*46a50*/  LDL.LU R13, [R1+0x1054] ;  /* 0x00105400010d7983 */ /* 0x001ea80000300800 */
        /* <DEDUP_REMOVED lines=54> */
[----:B0-----:R-:W4:Y:S04]  /*46dc0*/  LDL.LU R28, [R1+0x590] ;  /* 0x00059000011c7983 */ /* 0x001f280000300800 */
[----:B-1----:R-:W4:Y:S04]  /*46dd0*/  LDL.LU R29, [R1+0x40c] ;  /* 0x00040c00011d7983 */ /* 0x002f280000300800 */
[----:B--2---:R0:W-:Y:S04]  /*46de0*/  STS.U16 [R0+UR5+0xf100], R13 ;  /* 0x00f1000d00007988 */ /* 0x0041e80008000405 */
[----:B0-----:R-:W2:Y:S04]  /*46df0*/  LDL.LU R13, [R1+0x3eb4] ;  /* 0x003eb400010d7983 */ /* 0x001ea80000300800 */
[----:B--2---:R0:W-:Y:S04]  /*46e00*/  STS.U16 [R0+UR5+0xf180], R13 ;  /* 0x00f1800d00007988 */ /* 0x0041e80008000405 */
[----:B0-----:R-:W2:Y:S04]  /*46e10*/  LDL.LU R13, [R1+0x3eb0] ;  /* 0x003eb000010d7983 */ /* 0x001ea80000300800 */
[----:B--2---:R0:W-:Y:S04]  /*46e20*/  STS.U16 [R0+UR5+0xf200], R13 ;  /* 0x00f2000d00007988 */ /* 0x0041e80008000405 */
[----:B0-----:R-:W2:Y:S04]  /*46e30*/  LDL.LU R13, [R1+0x3eac] ;  /* 0x003eac00010d7983 */ /* 0x001ea80000300800 */
[----:B--2---:R-:W-:Y:S04]  /*46e40*/  STS.U16 [R0+UR5+0xf280], R13 ;  /* 0x00f2800d00007988 */ /* 0x004fe80008000405 */
[----:B---3--:R-:W-:Y:S04]  /*46e50*/  STS.U16 [R0+UR5+0xf300], R15 ;  /* 0x00f3000f00007988 */ /* 0x008fe80008000405 */
[----:B----4-:R0:W-:Y:S04]  /*46e60*/  STS.U16 [R0+UR5+0xf380], R2 ;  /* 0x00f3800200007988 */ /* 0x0101e80008000405 */
[----:B0-----:R-:W2:Y:S04]  /*46e70*/  LDL.LU R2, [R1+0x3fc] ;  /* 0x0003fc0001027983 */ /* 0x001ea80000300800 */
[----:B--2---:R0:W-:Y:S04]  /*46e80*/  STL [R1+0x3ea0], R2 ;  /* 0x003ea00201007387 */ /* 0x0041e80000100800 */
[----:B0-----:R-:W2:Y:S04]  /*46e90*/  LDL.LU R2, [R1+0x400] ;  /* 0x0004000001027983 */ /* 0x001ea80000300800 */
[----:B--2---:R0:W-:Y:S04]  /*46ea0*/  STL [R1+0x3ea4], R2 ;  /* 0x003ea40201007387 */ /* 0x0041e80000100800 */
[----:B0-----:R-:W2:Y:S04]  /*46eb0*/  LDL.LU R2, [R1+0x404] ;  /* 0x0004040001027983 */ /* 0x001ea80000300800 */
        /* <DEDUP_REMOVED lines=61> */
[----:B---3--:R1:W-:Y:S04]  /*47290*/  STS.U16 [R0+UR5+0x17280], R22 ;  /* 0x0172801600007988 */ /* 0x0083e80008000405 */
[----:B----4-:R2:W-:Y:S04]  /*472a0*/  STS.U16 [R0+UR5+0x17300], R23 ;  /* 0x0173001700007988 */ /* 0x0105e80008000405 */
[----:B------:R3:W-:Y:S04]  /*472b0*/  STS.U16 [R0+UR5+0x17380], R24 ;  /* 0x0173801800007988 */ /* 0x0007e80008000405 */
[----:B------:R4:W-:Y:S04]  /*472c0*/  STS.U16 [R0+UR5+0x19000], R25 ;  /* 0x0190001900007988 */ /* 0x0009e80008000405 */
[----:B------:R4:W-:Y:S04]  /*472d0*/  STS.U16 [R0+UR5+0x19080], R26 ;  /* 0x0190801a00007988 */ /* 0x0009e80008000405 */
[----:B0-----:R-:W4:Y:S04]  /*472e0*/  LDL.LU R2, [R1+0x3e9c] ;  /* 0x003e9c0001027983 */ /* 0x001f280000300800 */
[----:B-1----:R-:W4:Y:S04]  /*472f0*/  LDL.LU R22, [R1+0x3e98] ;  /* 0x003e980001167983 */ /* 0x002f280000300800 */
[----:B--2---:R-:W2:Y:S04]  /*47300*/  LDL.LU R23, [R1+0x3e94] ;  /* 0x003e940001177983 */ /* 0x004ea80000300800 */
[----:B---3--:R-:W3:Y:S04]  /*47310*/  LDL.LU R24, [R1+0x3e90] ;  /* 0x003e900001187983 */ /* 0x008ee80000300800 */
[----:B----4-:R-:W4:Y:S04]  /*47320*/  LDL.LU R25, [R1+0x3e8c] ;  /* 0x003e8c0001197983 */ /* 0x010f280000300800 */
[----:B------:R-:W2:Y:S04]  /*47330*/  LDL.LU R26, [R1+0x3e88] ;  /* 0x003e8800011a7983 */ /* 0x000ea80000300800 */
[----:B------:R0:W-:Y:S04]  /*47340*/  STS.U16 [R0+UR5+0x19100], R27 ;  /* 0x0191001b00007988 */ /* 0x0001e80008000405 */
[----:B------:R1:W-:Y:S04]  /*47350*/  STS.U16 [R0+UR5+0x19180], R28 ;  /* 0x0191801c00007988 */ /* 0x0003e80008000405 */
[----:B------:R1:W-:Y:S04]  /*47360*/  STS.U16 [R0+UR5+0x19200], R29 ;  /* 0x0192001d00007988 */ /* 0x0003e80008000405 */
[----:B0-----:R-:W3:Y:S04]  /*47370*/  LDL.LU R27, [R1+0x3e84] ;  /* 0x003e8400011b7983 */ /* 0x001ee80000300800 */
[----:B-1----:R-:W4:Y:S04]  /*47380*/  LDL.LU R28, [R1+0x3e80] ;  /* 0x003e8000011c7983 */ /* 0x002f280000300800 */
[----:B------:R-:W2:Y:S04]  /*47390*/  LDL.LU R29, [R1+0x3e7c] ;  /* 0x003e7c00011d7983 */ /* 0x000ea80000300800 */
        /* <DEDUP_REMOVED lines=20> */
[----:B------:R-:W-:Y:S04]  /*474e0*/  STL [R1+0x3d94], R29 ;  /* 0x003d941d01007387 */ /* 0x000fe80000100800 */
[----:B----4-:R-:W-:Y:S04]  /*474f0*/  STS.U16 [R0+UR5+0x1f080], R28 ;  /* 0x01f0801c00007988 */ /* 0x010fe80008000405 */
[----:B------:R-:W-:Y:S04]  /*47500*/  STL [R1+0x3d98], R28 ;  /* 0x003d981c01007387 */ /* 0x000fe80000100800 */
[----:B---3--:R-:W-:Y:S04]  /*47510*/  STS.U16 [R0+UR5+0x1f100], R27 ;  /* 0x01f1001b00007988 */ /* 0x008fe80008000405 */
[----:B------:R-:W-:Y:S04]  /*47520*/  STL [R1+0x3d9c], R27 ;  /* 0x003d9c1b01007387 */ /* 0x000fe80000100800 */
[----:B------:R-:W-:Y:S04]  /*47530*/  STS.U16 [R0+UR5+0x1f180], R26 ;  /* 0x01f1801a00007988 */ /* 0x000fe80008000405 */
[----:B------:R-:W-:Y:S04]  /*47540*/  STL [R1+0x3da0], R26 ;  /* 0x003da01a01007387 */ /* 0x000fe80000100800 */
[----:B------:R-:W-:Y:S04]  /*47550*/  STS.U16 [R0+UR5+0x1f200], R25 ;  /* 0x01f2001900007988 */ /* 0x000fe80008000405 */
[----:B------:R-:W-:Y:S04]  /*47560*/  STL [R1+0x3da4], R25 ;  /* 0x003da41901007387 */ /* 0x000fe80000100800 */
[----:B------:R-:W-:Y:S04]  /*47570*/  STS.U16 [R0+UR5+0x1f280], R24 ;  /* 0x01f2801800007988 */ /* 0x000fe80008000405 */
[----:B------:R0:W-:Y:S04]  /*47580*/  STL [R1+0x3da8], R24 ;  /* 0x003da81801007387 */ /* 0x0001e80000100800 */
[----:B0-----:R-:W2:Y:S01]  /*47590*/  LDL.LU R24, [R1+0x1740] ;  /* 0x0017400001187983 */ /* 0x001ea20000300800 */
[----:B------:R-:W0:Y:S03]  /*475a0*/  S2R R21, SR_TID.X ;  /* 0x0000000000157919 */ /* 0x000e260000002100 */
[----:B------:R1:W-:Y:S01]  /*475b0*/  STS.U16 [R0+UR5+0x1f300], R23 ;  /* 0x01f3001700007988 */ /* 0x0003e20008000405 */
[----:B0-----:R-:W-:-:S05]  /*475c0*/  LOP3.LUT R21, R21, 0x3f, RZ, 0xc0, !PT ;  /* 0x0000003f15157812 */ /* 0x001fca00078ec0ff */
[----:B------:R-:W-:Y:S01]  /*475d0*/  IMAD.SHL.U32 R28, R21, 0x2, RZ ;  /* 0x00000002151c7824 */ /* 0x000fe200078e00ff */
[----:B--2---:R0:W-:Y:S04]  /*475e0*/  STL [R1+0x3e78], R24 ;  /* 0x003e781801007387 */ /* 0x0041e80000100800 */
[----:B------:R-:W2:Y:S04]  /*475f0*/  LDL.LU R25, [R1+0x173c] ;  /* 0x00173c0001197983 */ /* 0x000ea80000300800 */
[----:B------:R-:W3:Y:S04]  /*47600*/  LDL.LU R26, [R1+0x1738] ;  /* 0x00173800011a7983 */ /* 0x000ee80000300800 */
[----:B------:R-:W4:Y:S04]  /*47610*/  LDL.LU R27, [R1+0x1734] ;  /* 0x00173400011b7983 */ /* 0x000f280000300800 */
[----:B------:R-:W4:Y:S04]  /*47620*/  LDL.LU R29, [R1+0x1730] ;  /* 0x00173000011d7983 */ /* 0x000f280000300800 */
[----:B-1----:R-:W4:Y:S04]  /*47630*/  LDL.LU R0, [R1+0x172c] ;  /* 0x00172c0001007983 */ /* 0x002f280000300800 */
[----:B------:R-:W4:Y:S04]  /*47640*/  LDL.LU R13, [R1+0x1728] ;  /* 0x00172800010d7983 */ /* 0x000f280000300800 */
[----:B------:R-:W4:Y:S04]  /*47650*/  LDL.LU R15, [R1+0x1640] ;  /* 0x00164000010f7983 */ /* 0x000f280000300800 */
[----:B------:R-:W4:Y:S04]  /*47660*/  LDL.LU R14, [R1+0x163c] ;  /* 0x00163c00010e7983 */ /* 0x000f280000300800 */
[----:B------:R-:W4:Y:S04]  /*47670*/  LDL.LU R3, [R1+0x1638] ;  /* 0x0016380001037983 */ /* 0x000f280000300800 */
[----:B------:R-:W4:Y:S04]  /*47680*/  LDL.LU R4, [R1+0x1634] ;  /* 0x0016340001047983 */ /* 0x000f280000300800 */
[----:B------:R-:W4:Y:S04]  /*47690*/  LDL.LU R5, [R1+0x1630] ;  /* 0x0016300001057983 */ /* 0x000f280000300800 */
[----:B------:R-:W4:Y:S01]  /*476a0*/  LDL.LU R6, [R1+0x162c] ;  /* 0x00162c0001067983 */ /* 0x000f220000300800 */
[----:B0-----:R-:W-:-:S03]  /*476b0*/  LOP3.LUT R24, R2, 0x3f, RZ, 0xc0, !PT ;  /* 0x0000003f02187812 */ /* 0x001fc600078ec0ff */
[----:B------:R-:W4:Y:S04]  /*476c0*/  LDL.LU R7, [R1+0x1628] ;  /* 0x0016280001077983 */ /* 0x000f280000300800 */
[----:B------:R-:W4:Y:S04]  /*476d0*/  LDL.LU R8, [R1+0x1624] ;  /* 0x0016240001087983 */ /* 0x000f280000300800 */
[----:B------:R-:W4:Y:S04]  /*476e0*/  LDL.LU R9, [R1+0x1540] ;  /* 0x0015400001097983 */ /* 0x000f280000300800 */
[----:B------:R-:W4:Y:S04]  /*476f0*/  LDL.LU R10, [R1+0x153c] ;  /* 0x00153c00010a7983 */ /* 0x000f280000300800 */
[----:B------:R-:W4:Y:S01]  /*47700*/  LDL.LU R11, [R1+0x1538] ;  /* 0x00153800010b7983 */ /* 0x000f220000300800 */
[----:B------:R-:W-:-:S03]  /*47710*/  IMAD.SHL.U32 R24, R24, 0x2, RZ ;  /* 0x0000000218187824 */ /* 0x000fc600078e00ff */
        /* <DEDUP_REMOVED lines=9> */
[----:B------:R0:W-:Y:S04]  /*477b0*/  STL [R1+0x3dac], R23 ;  /* 0x003dac1701007387 */ /* 0x0001e80000100800 */
[----:B------:R1:W-:Y:S04]  /*477c0*/  STS.U16 [R24+UR5+0x1f380], R22 ;  /* 0x01f3801618007988 */ /* 0x0003e80008000405 */
[----:B0-----:R-:W2:Y:S04]  /*477d0*/  LDL.LU R23, [R1+0x1744] ;  /* 0x0017440001177983 */ /* 0x001ea80000300800 */
[----:B-1----:R-:W3:Y:S04]  /*477e0*/  LDL.LU R24, [R1+0x3e78] ;  /* 0x003e780001187983 */ /* 0x002ee80000300800 */
[----:B------:R0:W-:Y:S04]  /*477f0*/  STL [R1+0x3db0], R22 ;  /* 0x003db01601007387 */ /* 0x0001e80000100800 */
[----:B0-----:R-:W4:Y:S04]  /*47800*/  LDL.LU R22, [R1+0x1428] ;  /* 0x0014280001167983 */ /* 0x001f280000300800 */
[----:B----4-:R0:W-:Y:S04]  /*47810*/  STL [R1+0x3e6c], R22 ;  /* 0x003e6c1601007387 */ /* 0x0101e80000100800 */
[----:B0-----:R-:W4:Y:S04]  /*47820*/  LDL.LU R22, [R1+0x142c] ;  /* 0x00142c0001167983 */ /* 0x001f280000300800 */
[----:B----4-:R0:W-:Y:S04]  /*47830*/  STL [R1+0x3e70], R22 ;  /* 0x003e701601007387 */ /* 0x0101e80000100800 */
[----:B0-----:R-:W4:Y:S01]  /*47840*/  LDL.LU R22, [R1+0x1430] ;  /* 0x0014300001167983 */ /* 0x001f220000300800 */
[----:B------:R-:W-:-:S05]  /*47850*/  LOP3.LUT R28, R28, 0x50, RZ, 0x3c, !PT ;  /* 0x000000501c1c7812 */ /* 0x000fca00078e3cff */
        /* <DEDUP_REMOVED lines=11> */
[----:B----4-:R0:W-:Y:S04]  /*47910*/  STL [R1+0x3e74], R22 ;  /* 0x003e741601007387 */ /* 0x0101e80000100800 */
        /* <DEDUP_REMOVED lines=179> */
[----:B0-----:R-:W4:Y:S04]  /*48450*/  LDL.LU R2, [R1+0xa0] ;  /* 0x0000a00001027983 */ /* 0x001f280000300800 */
        /* <DEDUP_REMOVED lines=62> */
[----:B--2---:R-:W-:Y:S04]  /*48840*/  STS.U16 [R28+UR5+0x1f400], R21 ;  /* 0x01f400151c007988 */ /* 0x004fe80008000405 */
[----:B------:R0:W-:Y:S04]  /*48850*/  STL [R1+0x3db4], R21 ;  /* 0x003db41501007387 */ /* 0x0001e80000100800 */
[----:B----4-:R-:W-:Y:S04]  /*48860*/  STS.U16 [R28+UR5+0x1f480], R20 ;  /* 0x01f480141c007988 */ /* 0x010fe80008000405 */
[----:B---3--:R-:W-:Y:S04]  /*48870*/  STS.U16 [R28+UR5+0x1f500], R19 ;  /* 0x01f500131c007988 */ /* 0x008fe80008000405 */
[----:B------:R-:W-:Y:S04]  /*48880*/  STS.U16 [R28+UR5+0x1f580], R18 ;  /* 0x01f580121c007988 */ /* 0x000fe80008000405 */
[----:B0-----:R-:W2:Y:S04]  /*48890*/  LDL.LU R21, [R1+0x1708] ;  /* 0x0017080001157983 */ /* 0x001ea80000300800 */
[----:B------:R0:W-:Y:S04]  /*488a0*/  STL [R1+0x3db8], R20 ;  /* 0x003db81401007387 */ /* 0x0001e80000100800 */
[----:B------:R-:W-:Y:S04]  /*488b0*/  STS.U16 [R28+UR5+0x1f600], R17 ;  /* 0x01f600111c007988 */ /* 0x000fe80008000405 */
[----:B------:R-:W-:Y:S04]  /*488c0*/  STS.U16 [R28+UR5+0x1f680], R16 ;  /* 0x01f680101c007988 */ /* 0x000fe80008000405 */
[----:B0-----:R-:W3:Y:S04]  /*488d0*/  LDL.LU R20, [R1+0x170c] ;  /* 0x00170c0001147983 */ /* 0x001ee80000300800 */
[----:B------:R0:W-:Y:S04]  /*488e0*/  STL [R1+0x3dbc], R19 ;  /* 0x003dbc1301007387 */ /* 0x0001e80000100800 */
[----:B------:R1:W-:Y:S04]  /*488f0*/  STS.U16 [R28+UR5+0x1f700], R12 ;  /* 0x01f7000c1c007988 */ /* 0x0003e80008000405 */
[----:B0-----:R-:W4:Y:S04]  /*48900*/  LDL.LU R19, [R1+0x1710] ;  /* 0x0017100001137983 */ /* 0x001f280000300800 */
[----:B------:R0:W-:Y:S01]  /*48910*/  STL [R1+0x3dc0], R18 ;  /* 0x003dc01201007387 */ /* 0x0001e20000100800 */
[----:B-1----:R-:W-:-:S03]  /*48920*/  IMAD.SHL.U32 R28, R15, 0x2, RZ ;  /* 0x000000020f1c7824 */ /* 0x002fc600078e00ff */
[----:B0-----:R-:W2:Y:S04]  /*48930*/  LDL.LU R18, [R1+0x1718] ;  /* 0x0017180001127983 */ /* 0x001ea80000300800 */
[----:B------:R0:W-:Y:S04]  /*48940*/  STL [R1+0x3dc4], R17 ;  /* 0x003dc41101007387 */ /* 0x0001e80000100800 */
[----:B0-----:R-:W3:Y:S04]  /*48950*/  LDL.LU R17, [R1+0x171c] ;  /* 0x00171c0001117983 */ /* 0x001ee80000300800 */
[----:B------:R0:W-:Y:S04]  /*48960*/  STL [R1+0x3dc8], R16 ;  /* 0x003dc81001007387 */ /* 0x0001e80000100800 */
[----:B0-----:R-:W4:Y:S04]  /*48970*/  LDL.LU R16, [R1+0x1720] ;  /* 0x0017200001107983 */ /* 0x001f280000300800 */
[----:B------:R0:W-:Y:S04]  /*48980*/  STL [R1+0x3e0c], R15 ;  /* 0x003e0c0f01007387 */ /* 0x0001e80000100800 */
[----:B0-----:R-:W2:Y:S04]  /*48990*/  LDL.LU R15, [R1+0x1724] ;  /* 0x00172400010f7983 */ /* 0x001ea80000300800 */
[----:B------:R0:W-:Y:S02]  /*489a0*/  STL [R1+0x3dcc], R12 ;  /* 0x003dcc0c01007387 */ /* 0x0001e40000100800 */
[----:B0-----:R-:W0:Y:S02]  /*489b0*/  S2R R12, SR_TID.X ;  /* 0x00000000000c7919 */ /* 0x001e240000002100 */
[----:B------:R-:W-:Y:S01]  /*489c0*/  STL [R1+0x3dd0], R11 ;  /* 0x003dd00b01007387 */ /* 0x000fe20000100800 */
[----:B0-----:R-:W-:-:S05]  /*489d0*/  LOP3.LUT R12, R12, 0x3f, RZ, 0xc0, !PT ;  /* 0x0000003f0c0c7812 */ /* 0x001fca00078ec0ff */
[----:B------:R-:W-:-:S05]  /*489e0*/  IMAD.SHL.U32 R12, R12, 0x2, RZ ;  /* 0x000000020c0c7824 */ /* 0x000fca00078e00ff */
[----:B------:R-:W-:-:S05]  /*489f0*/  LOP3.LUT R12, R12, 0x50, RZ, 0x3c, !PT ;  /* 0x000000500c0c7812 */ /* 0x000fca00078e3cff */
[----:B------:R0:W-:Y:S04]  /*48a00*/  STS.U16 [R12+UR5+0x1f780], R11 ;  /* 0x01f7800b0c007988 */ /* 0x0001e80008000405 */
[----:B0-----:R-:W3:Y:S04]  /*48a10*/  LDL.LU R11, [R1+0x140c] ;  /* 0x00140c00010b7983 */ /* 0x001ee80000300800 */
[----:B---3--:R0:W-:Y:S04]  /*48a20*/  STL [R1+0x3e24], R11 ;  /* 0x003e240b01007387 */ /* 0x0081e80000100800 */
[----:B0-----:R-:W3:Y:S04]  /*48a30*/  LDL.LU R11, [R1+0x1410] ;  /* 0x00141000010b7983 */ /* 0x001ee80000300800 */
[----:B---3--:R0:W-:Y:S04]  /*48a40*/  STL [R1+0x3e28], R11 ;  /* 0x003e280b01007387 */ /* 0x0081e80000100800 */
[----:B0-----:R-:W3:Y:S01]  /*48a50*/  LDL.LU R11, [R1+0x1414] ;  /* 0x00141400010b7983 */ /* 0x001ee20000300800 */
[----:B------:R-:W-:-:S05]  /*48a60*/  LOP3.LUT R28, R28, 0x60, RZ, 0x3c, !PT ;  /* 0x000000601c1c7812 */ /* 0x000fca00078e3cff */
        /* <DEDUP_REMOVED lines=149> */
[----:B------:R-:W3:Y:S04]  /*493c0*/  LDL.LU R15, [R1+0x3c0] ;  /* 0x0003c000010f7983 */ /* 0x000ee80000300800 */
        /* <DEDUP_REMOVED lines=41> */
[----:B---3--:R0:W-:Y:S04]  /*49660*/  STS.U16 [R28+UR5+0x17880], R15 ;  /* 0x0178800f1c007988 */ /* 0x0081e80008000405 */
[----:B0-----:R-:W3:Y:S04]  /*49670*/  LDL.LU R15, [R1+0x3e14] ;  /* 0x003e1400010f7983 */ /* 0x001ee80000300800 */
[----:B---3--:R0:W-:Y:S04]  /*49680*/  STS.U16 [R28+UR5+0x17900], R15 ;  /* 0x0179000f1c007988 */ /* 0x0081e80008000405 */
[----:B0-----:R-:W3:Y:S04]  /*49690*/  LDL.LU R15, [R1+0x3e10] ;  /* 0x003e1000010f7983 */ /* 0x001ee80000300800 */
[----:B---3--:R0:W-:Y:S04]  /*496a0*/  STS.U16 [R28+UR5+0x17980], R15 ;  /* 0x0179800f1c007988 */ /* 0x0081e80008000405 */
[----:B----4-:R1:W-:Y:S04]  /*496b0*/  STS.U16 [R28+UR5+0x17a00], R3 ;  /* 0x017a00031c007988 */ /* 0x0103e80008000405 */
[----:B------:R3:W-:Y:S04]  /*496c0*/  STS.U16 [R28+UR5+0x17a80], R4 ;  /* 0x017a80041c007988 */ /* 0x0007e80008000405 */
[----:B------:R4:W-:Y:S04]  /*496d0*/  STS.U16 [R28+UR5+0x17b00], R5 ;  /* 0x017b00051c007988 */ /* 0x0009e80008000405 */
[----:B------:R2:W-:Y:S04]  /*496e0*/  STS.U16 [R28+UR5+0x17b80], R6 ;  /* 0x017b80061c007988 */ /* 0x0005e80008000405 */
[----:B------:R2:W-:Y:S04]  /*496f0*/  STS.U16 [R28+UR5+0x19800], R7 ;  /* 0x019800071c007988 */ /* 0x0005e80008000405 */
[----:B0-----:R-:W2:Y:S04]  /*49700*/  LDL.LU R15, [R1+0x3e0c] ;  /* 0x003e0c00010f7983 */ /* 0x001ea80000300800 */
[----:B-1----:R-:W2:Y:S04]  /*49710*/  LDL.LU R3, [R1+0x3e08] ;  /* 0x003e080001037983 */ /* 0x002ea80000300800 */
[----:B---3--:R-:W3:Y:S04]  /*49720*/  LDL.LU R4, [R1+0x3e04] ;  /* 0x003e040001047983 */ /* 0x008ee80000300800 */
[----:B----4-:R-:W4:Y:S04]  /*49730*/  LDL.LU R5, [R1+0x3e00] ;  /* 0x003e000001057983 */ /* 0x010f280000300800 */
[----:B--2---:R-:W2:Y:S04]  /*49740*/  LDL.LU R6, [R1+0x3dfc] ;  /* 0x003dfc0001067983 */ /* 0x004ea80000300800 */
[----:B------:R-:W3:Y:S04]  /*49750*/  LDL.LU R7, [R1+0x3df8] ;  /* 0x003df80001077983 */ /* 0x000ee80000300800 */
[----:B------:R0:W-:Y:S04]  /*49760*/  STS.U16 [R28+UR5+0x19880], R8 ;  /* 0x019880081c007988 */ /* 0x0001e80008000405 */
[----:B------:R1:W-:Y:S04]  /*49770*/  STS.U16 [R28+UR5+0x19900], R9 ;  /* 0x019900091c007988 */ /* 0x0003e80008000405 */
[----:B------:R1:W-:Y:S04]  /*49780*/  STS.U16 [R28+UR5+0x19980], R10 ;  /* 0x0199800a1c007988 */ /* 0x0003e80008000405 */
[----:B------:R1:W-:Y:S04]  /*49790*/  STS.U16 [R28+UR5+0x19a00], R2 ;  /* 0x019a00021c007988 */ /* 0x0003e80008000405 */
[----:B0-----:R-:W4:Y:S04]  /*497a0*/  LDL.LU R8, [R1+0x3df4] ;  /* 0x003df40001087983 */ /* 0x001f280000300800 */
[----:B-1----:R-:W2:Y:S04]  /*497b0*/  LDL.LU R9, [R1+0x3df0] ;  /* 0x003df00001097983 */ /* 0x002ea80000300800 */
[----:B------:R-:W3:Y:S04]  /*497c0*/  LDL.LU R10, [R1+0x3dec] ;  /* 0x003dec00010a7983 */ /* 0x000ee80000300800 */
        /* <DEDUP_REMOVED lines=17> */
[----:B------:R-:W2:Y:S04]  /*498e0*/  LDL.LU R19, [R1+0x16fc] ;  /* 0x0016fc0001137983 */ /* 0x000ea80000300800 */
[----:B------:R-:W2:Y:S04]  /*498f0*/  LDL.LU R20, [R1+0x16f8] ;  /* 0x0016f80001147983 */ /* 0x000ea80000300800 */
[----:B------:R-:W2:Y:S04]  /*49900*/  LDL.LU R21, [R1+0x16f4] ;  /* 0x0016f40001157983 */ /* 0x000ea80000300800 */
[----:B------:R-:W2:Y:S04]  /*49910*/  LDL.LU R22, [R1+0x16f0] ;  /* 0x0016f00001167983 */ /* 0x000ea80000300800 */
[----:B------:R-:W2:Y:S04]  /*49920*/  LDL.LU R23, [R1+0x16ec] ;  /* 0x0016ec0001177983 */ /* 0x000ea80000300800 */
[----:B------:R-:W2:Y:S04]  /*49930*/  LDL.LU R24, [R1+0x16e8] ;  /* 0x0016e80001187983 */ /* 0x000ea80000300800 */
[----:B------:R0:W-:Y:S04]  /*49940*/  STS.U16 [R28+UR5+0x1da00], R0 ;  /* 0x01da00001c007988 */ /* 0x0001e80008000405 */
[----:B------:R-:W2:Y:S04]  /*49950*/  LDL.LU R25, [R1+0x16e4] ;  /* 0x0016e40001197983 */ /* 0x000ea80000300800 */
[----:B------:R-:W-:Y:S04]  /*49960*/  STS.U16 [R28+UR5+0x1da80], R13 ;  /* 0x01da800d1c007988 */ /* 0x000fe80008000405 */
[----:B------:R-:W2:Y:S04]  /*49970*/  LDL.LU R26, [R1+0x1600] ;  /* 0x00160000011a7983 */ /* 0x000ea80000300800 */
[----:B------:R-:W-:Y:S04]  /*49980*/  STS.U16 [R28+UR5+0x1db00], R14 ;  /* 0x01db000e1c007988 */ /* 0x000fe80008000405 */
[----:B------:R-:W2:Y:S04]  /*49990*/  LDL.LU R27, [R1+0x15fc] ;  /* 0x0015fc00011b7983 */ /* 0x000ea80000300800 */
[----:B0-----:R-:W2:Y:S04]  /*499a0*/  LDL.LU R0, [R1+0x15f8] ;  /* 0x0015f80001007983 */ /* 0x001ea80000300800 */
[----:B----4-:R0:W-:Y:S04]  /*499b0*/  STS.U16 [R28+UR5+0x1db80], R2 ;  /* 0x01db80021c007988 */ /* 0x0101e80008000405 */
[----:B0-----:R-:W4:Y:S04]  /*499c0*/  LDL.LU R2, [R1+0x15f4] ;  /* 0x0015f40001027983 */ /* 0x001f280000300800 */
[----:B------:R-:W4:Y:S04]  /*499d0*/  LDL.LU R13, [R1+0x15f0] ;  /* 0x0015f000010d7983 */ /* 0x000f280000300800 */
[----:B------:R-:W4:Y:S01]  /*499e0*/  LDL.LU R14, [R1+0x15ec] ;  /* 0x0015ec00010e7983 */ /* 0x000f220000300800 */
[----:B------:R-:W-:-:S03]  /*499f0*/  IMAD.SHL.U32 R15, R15, 0x2, RZ ;  /* 0x000000020f0f7824 */ /* 0x000fc600078e00ff */
[----:B---3--:R-:W-:Y:S04]  /*49a00*/  STS.U16 [R28+UR5+0x1f800], R10 ;  /* 0x01f8000a1c007988 */ /* 0x008fe80008000405 */
[----:B--2---:R-:W-:Y:S04]  /*49a10*/  STS.U16 [R28+UR5+0x1f880], R9 ;  /* 0x01f880091c007988 */ /* 0x004fe80008000405 */
[----:B------:R-:W-:Y:S04]  /*49a20*/  STS.U16 [R28+UR5+0x1f900], R8 ;  /* 0x01f900081c007988 */ /* 0x000fe80008000405 */
[----:B------:R-:W-:Y:S04]  /*49a30*/  STL [R1+0x3dd4], R10 ;  /* 0x003dd40a01007387 */ /* 0x000fe80000100800 */
[----:B------:R-:W-:Y:S01]  /*49a40*/  STS.U16 [R28+UR5+0x1f980], R7 ;  /* 0x01f980071c007988 */ /* 0x000fe20008000405 */
[----:B------:R-:W-:-:S03]  /*49a50*/  LOP3.LUT R15, R15, 0x70, RZ, 0x3c, !PT ;  /* 0x000000700f0f7812 */ /* 0x000fc600078e3cff */
[----:B------:R-:W-:Y:S04]  /*49a60*/  STL [R1+0x3dd8], R9 ;  /* 0x003dd80901007387 */ /* 0x000fe80000100800 */
[----:B------:R-:W-:Y:S04]  /*49a70*/  STS.U16 [R28+UR5+0x1fa00], R6 ;  /* 0x01fa00061c007988 */ /* 0x000fe80008000405 */
[----:B------:R-:W-:Y:S04]  /*49a80*/  STL [R1+0x3ddc], R8 ;  /* 0x003ddc0801007387 */ /* 0x000fe80000100800 */
[----:B------:R-:W-:Y:S04]  /*49a90*/  STS.U16 [R28+UR5+0x1fa80], R5 ;  /* 0x01fa80051c007988 */ /* 0x000fe80008000405 */
[----:B------:R-:W-:Y:S04]  /*49aa0*/  STL [R1+0x3de0], R7 ;  /* 0x003de00701007387 */ /* 0x000fe80000100800 */
[----:B------:R-:W-:Y:S04]  /*49ab0*/  STS.U16 [R28+UR5+0x1fb00], R4 ;  /* 0x01fb00041c007988 */ /* 0x000fe80008000405 */
[----:B------:R-:W-:Y:S04]  /*49ac0*/  STL [R1+0x3de4], R6 ;  /* 0x003de40601007387 */ /* 0x000fe80000100800 */
[----:B------:R0:W-:Y:S04]  /*49ad0*/  STS.U16 [R28+UR5+0x1fb80], R3 ;  /* 0x01fb80031c007988 */ /* 0x0001e80008000405 */
[----:B------:R1:W-:Y:S04]  /*49ae0*/  STS.U16 [R15+UR5+0x1c00], R29 ;  /* 0x001c001d0f007988 */ /* 0x0003e80008000405 */
[----:B------:R-:W-:Y:S04]  /*49af0*/  STS.U16 [R15+UR5+0x1c80], R19 ;  /* 0x001c80130f007988 */ /* 0x000fe80008000405 */
[----:B------:R-:W-:Y:S04]  /*49b00*/  STS.U16 [R15+UR5+0x1d00], R20 ;  /* 0x001d00140f007988 */ /* 0x000fe80008000405 */
[----:B------:R-:W-:Y:S04]  /*49b10*/  STS.U16 [R15+UR5+0x1d80], R21 ;  /* 0x001d80150f007988 */ /* 0x000fe80008000405 */
[----:B0-----:R-:W2:Y:S04]  /*49b20*/  LDL.LU R28, [R1+0x15e8] ;  /* 0x0015e800011c7983 */ /* 0x001ea80000300800 */
[----:B-1----:R-:W3:Y:S04]  /*49b30*/  LDL.LU R29, [R1+0x15e4] ;  /* 0x0015e400011d7983 */ /* 0x002ee80000300800 */
        /* <DEDUP_REMOVED lines=8> */
[----:B----4-:R0:W-:Y:S04]  /*49bc0*/  STS.U16 [R15+UR5+0x3d80], R2 ;  /* 0x003d80020f007988 */ /* 0x0101e80008000405 */
        /* <DEDUP_REMOVED lines=27> */
[----:B---3--:R1:W-:Y:S04]  /*49d80*/  STS.U16 [R15+UR5+0x3f80], R29 ;  /* 0x003f801d0f007988 */ /* 0x0083e80008000405 */
[----:B0-----:R-:W3:Y:S04]  /*49d90*/  LDL.LU R28, [R1+0x11fc] ;  /* 0x0011fc00011c7983 */ /* 0x001ee80000300800 */
[----:B-1----:R-:W3:Y:S04]  /*49da0*/  LDL.LU R29, [R1+0x11f8] ;  /* 0x0011f800011d7983 */ /* 0x002ee80000300800 */
[----:B------:R0:W-:Y:S04]  /*49db0*/  STS.U16 [R15+UR5+0x5c00], R0 ;  /* 0x005c00000f007988 */ /* 0x0001e80008000405 */
[----:B0-----:R-:W3:Y:S04]  /*49dc0*/  LDL.LU R0, [R1+0x11f4] ;  /* 0x0011f40001007983 */ /* 0x001ee80000300800 */
[----:B----4-:R0:W-:Y:S04]  /*49dd0*/  STS.U16 [R15+UR5+0x5c80], R2 ;  /* 0x005c80020f007988 */ /* 0x0101e80008000405 */
        /* <DEDUP_REMOVED lines=15> */
[----:B------:R-:W-:Y:S04]  /*49ed0*/  STS.U16 [R15+UR5+0x9c00], R19 ;  /* 0x009c00130f007988 */ /* 0x000fe80008000405 */
[----:B------:R-:W-:Y:S04]  /*49ee0*/  STS.U16 [R15+UR5+0x9c80], R20 ;  /* 0x009c80140f007988 */ /* 0x000fe80008000405 */
[----:B------:R-:W-:Y:S04]  /*49ef0*/  STS.U16 [R15+UR5+0x9d00], R21 ;  /* 0x009d00150f007988 */ /* 0x000fe80008000405 */
[----:B------:R-:W-:Y:S04]  /*49f00*/  STS.U16 [R15+UR5+0x9d80], R22 ;  /* 0x009d80160f007988 */ /* 0x000fe80008000405 */
[----:B0-----:R-:W4:Y:S04]  /*49f10*/  LDL.LU R13, [R1+0x11ec] ;  /* 0x0011ec00010d7983 */ /* 0x001f280000300800 */
[----:B-1----:R-:W4:Y:S04]  /*49f20*/  LDL.LU R14, [R1+0x11e8] ;  /* 0x0011e800010e7983 */ /* 0x002f280000300800 */
[----:B------:R-:W-:Y:S04]  /*49f30*/  STS.U16 [R15+UR5+0x9e00], R23 ;  /* 0x009e00170f007988 */ /* 0x000fe80008000405 */
[----:B------:R-:W-:Y:S04]  /*49f40*/  STS.U16 [R15+UR5+0x9e80], R24 ;  /* 0x009e80180f007988 */ /* 0x000fe80008000405 */
[----:B------:R-:W-:Y:S04]  /*49f50*/  STS.U16 [R15+UR5+0x9f00], R25 ;  /* 0x009f00190f007988 */ /* 0x000fe80008000405 */
[----:B------:R-:W-:Y:S04]  /*49f60*/  STS.U16 [R15+UR5+0x9f80], R26 ;  /* 0x009f801a0f007988 */ /* 0x000fe80008000405 */
[----:B--2---:R-:W-:Y:S04]  /*49f70*/  STS.U16 [R15+UR5+0xbc00], R27 ;  /* 0x00bc001b0f007988 */ /* 0x004fe80008000405 */
[----:B---3--:R0:W-:Y:S04]  /*49f80*/  STS.U16 [R15+UR5+0xbc80], R28 ;  /* 0x00bc801c0f007988 */ /* 0x0081e80008000405 */
[----:B------:R1:W-:Y:S04]  /*49f90*/  STS.U16 [R15+UR5+0xbd00], R29 ;  /* 0x00bd001d0f007988 */ /* 0x0003e80008000405 */
[----:B0-----:R-:W2:Y:S04]  /*49fa0*/  LDL.LU R28, [R1+0x11e4] ;  /* 0x0011e400011c7983 */ /* 0x001ea80000300800 */
[----:B-1----:R-:W3:Y:S04]  /*49fb0*/  LDL.LU R29, [R1+0x1100] ;  /* 0x00110000011d7983 */ /* 0x002ee80000300800 */
        /* <DEDUP_REMOVED lines=26> */
[----:B------:R1:W-:Y:S04]  /*4a160*/  STS.U16 [R15+UR5+0xbf00], R14 ;  /* 0x00bf000e0f007988 */ /* 0x0003e80008000405 */
[----:B0-----:R-:W4:Y:S04]  /*4a170*/  LDL.LU R13, [R1+0xe00] ;  /* 0x000e0000010d7983 */ /* 0x001f280000300800 */
[----:B-1----:R-:W4:Y:S04]  /*4a180*/  LDL.LU R14, [R1+0xdfc] ;  /* 0x000dfc00010e7983 */ /* 0x002f280000300800 */
[----:B--2---:R0:W-:Y:S04]  /*4a190*/  STS.U16 [R15+UR5+0xbf80], R28 ;  /* 0x00bf801c0f007988 */ /* 0x0041e80008000405 */
[----:B---3--:R1:W-:Y:S04]  /*4a1a0*/  STS.U16 [R15+UR5+0xdc00], R29 ;  /* 0x00dc001d0f007988 */ /* 0x0083e80008000405 */
        /* <DEDUP_REMOVED lines=11> */
[----:B0-----:R-:W2:Y:S04]  /*4a260*/  LDL.LU R28, [R1+0xdf8] ;  /* 0x000df800011c7983 */ /* 0x001ea80000300800 */
[----:B------:R-:W-:Y:S04]  /*4a270*/  STS.U16 [R15+UR5+0xfe00], R18 ;  /* 0x00fe00120f007988 */ /* 0x000fe80008000405 */
        /* <DEDUP_REMOVED lines=42> */
[----:B------:R0:W-:Y:S04]  /*4a520*/  STS.U16 [R15+UR5+0x13e00], R0 ;  /* 0x013e00000f007988 */ /* 0x0001e80008000405 */
[----:B-1----:R-:W3:Y:S04]  /*4a530*/  LDL.LU R29, [R1+0x258] ;  /* 0x00025800011d7983 */ /* 0x002ee80000300800 */
[----:B0-----:R-:W3:Y:S04]  /*4a540*/  LDL.LU R0, [R1+0x250] ;  /* 0x0002500001007983 */ /* 0x001ee80000300800 */
[----:B----4-:R0:W-:Y:S04]  /*4a550*/  STS.U16 [R15+UR5+0x13e80], R2 ;  /* 0x013e80020f007988 */ /* 0x0101e80008000405 */
[----:B0-----:R-:W4:Y:S04]  /*4a560*/  LDL.LU R2, [R1+0x164] ;  /* 0x0001640001027983 */ /* 0x001f280000300800 */
[----:B------:R0:W-:Y:S04]  /*4a570*/  STS.U16 [R15+UR5+0x13f00], R13 ;  /* 0x013f000d0f007988 */ /* 0x0001e80008000405 */
[----:B------:R1:W-:Y:S04]  /*4a580*/  STS.U16 [R15+UR5+0x13f80], R14 ;  /* 0x013f800e0f007988 */ /* 0x0003e80008000405 */
        /* <DEDUP_REMOVED lines=21> */
[----:B------:R0:W-:Y:S04]  /*4a6e0*/  STS.U16 [R15+UR5+0x17d80], R20 ;  /* 0x017d80140f007988 */ /* 0x0001e80008000405 */
[----:B------:R-:W4:Y:S04]  /*4a6f0*/  LDL.LU R17, [R1+0x3dc4] ;  /* 0x003dc40001117983 */ /* 0x000f280000300800 */
[----:B--2---:R-:W2:Y:S04]  /*4a700*/  LDL.LU R18, [R1+0x3dc0] ;  /* 0x003dc00001127983 */ /* 0x004ea80000300800 */
[----:B------:R-:W2:Y:S04]  /*4a710*/  LDL.LU R19, [R1+0x3dbc] ;  /* 0x003dbc0001137983 */ /* 0x000ea80000300800 */
[----:B------:R1:W-:Y:S04]  /*4a720*/  STS.U16 [R15+UR5+0x17e00], R4 ;  /* 0x017e00040f007988 */ /* 0x0003e80008000405 */
[----:B------:R3:W-:Y:S04]  /*4a730*/  STS.U16 [R15+UR5+0x17e80], R5 ;  /* 0x017e80050f007988 */ /* 0x0007e80008000405 */
[----:B------:R3:W-:Y:S04]  /*4a740*/  STS.U16 [R15+UR5+0x17f00], R21 ;  /* 0x017f00150f007988 */ /* 0x0007e80008000405 */
[----:B------:R3:W-:Y:S04]  /*4a750*/  STS.U16 [R15+UR5+0x17f80], R22 ;  /* 0x017f80160f007988 */ /* 0x0007e80008000405 */
[----:B0-----:R-:W2:Y:S04]  /*4a760*/  LDL.LU R20, [R1+0x3db8] ;  /* 0x003db80001147983 */ /* 0x001ea80000300800 */
[----:B------:R0:W-:Y:S04]  /*4a770*/  STS.U16 [R15+UR5+0x19c00], R23 ;  /* 0x019c00170f007988 */ /* 0x0001e80008000405 */
[----:B-1----:R-:W2:Y:S04]  /*4a780*/  LDL R4, [R1+0x37f8] ;  /* 0x0037f80001047983 */ /* 0x002ea80000100800 */
[----:B---3--:R-:W2:Y:S04]  /*4a790*/  LDL R5, [R1+0x37ec] ;  /* 0x0037ec0001057983 */ /* 0x008ea80000100800 */
[----:B------:R-:W3:Y:S04]  /*4a7a0*/  LDL.LU R21, [R1+0x3db4] ;  /* 0x003db40001157983 */ /* 0x000ee80000300800 */
[----:B------:R1:W-:Y:S04]  /*4a7b0*/  STS.U16 [R15+UR5+0x19c80], R24 ;  /* 0x019c80180f007988 */ /* 0x0003e80008000405 */
[----:B------:R-:W3:Y:S04]  /*4a7c0*/  LDL.LU R22, [R1+0x3db0] ;  /* 0x003db00001167983 */ /* 0x000ee80000300800 */
[----:B------:R1:W-:Y:S04]  /*4a7d0*/  STS.U16 [R15+UR5+0x19d00], R25 ;  /* 0x019d00190f007988 */ /* 0x0003e80008000405 */
[----:B------:R1:W-:Y:S04]  /*4a7e0*/  STS.U16 [R15+UR5+0x19d80], R26 ;  /* 0x019d801a0f007988 */ /* 0x0003e80008000405 */
[----:B0-----:R-:W3:Y:S04]  /*4a7f0*/  LDL.LU R23, [R1+0x3dac] ;  /* 0x003dac0001177983 */ /* 0x001ee80000300800 */
[----:B------:R0:W-:Y:S04]  /*4a800*/  STS.U16 [R15+UR5+0x19e00], R27 ;  /* 0x019e001b0f007988 */ /* 0x0001e80008000405 */
[----:B-1----:R-:W3:Y:S04]  /*4a810*/  LDL.LU R24, [R1+0x3da8] ;  /* 0x003da80001187983 */ /* 0x002ee80000300800 */
[----:B------:R-:W3:Y:S04]  /*4a820*/  LDL.LU R25, [R1+0x3da4] ;  /* 0x003da40001197983 */ /* 0x000ee80000300800 */
[----:B------:R1:W-:Y:S04]  /*4a830*/  STS.U16 [R15+UR5+0x19e80], R28 ;  /* 0x019e801c0f007988 */ /* 0x0003e80008000405 */
[----:B------:R-:W3:Y:S04]  /*4a840*/  LDL.LU R26, [R1+0x3da0] ;  /* 0x003da000011a7983 */ /* 0x000ee80000300800 */
[----:B0-----:R-:W3:Y:S04]  /*4a850*/  LDL.LU R27, [R1+0x3d9c] ;  /* 0x003d9c00011b7983 */ /* 0x001ee80000300800 */
[----:B------:R0:W-:Y:S04]  /*4a860*/  STS.U16 [R15+UR5+0x19f00], R29 ;  /* 0x019f001d0f007988 */ /* 0x0001e80008000405 */
[----:B------:R0:W-:Y:S04]  /*4a870*/  STS.U16 [R15+UR5+0x19f80], R0 ;  /* 0x019f80000f007988 */ /* 0x0001e80008000405 */
[----:B-1----:R-:W3:Y:S04]  /*4a880*/  LDL.LU R28, [R1+0x3d98] ;  /* 0x003d9800011c7983 */ /* 0x002ee80000300800 */
[----:B0-----:R-:W3:Y:S04]  /*4a890*/  LDL.LU R29, [R1+0x3d94] ;  /* 0x003d9400011d7983 */ /* 0x001ee80000300800 */
[----:B------:R-:W3:Y:S04]  /*4a8a0*/  LDL.LU R0, [R1+0x3d90] ;  /* 0x003d900001007983 */ /* 0x000ee80000300800 */
[----:B----4-:R0:W-:Y:S04]  /*4a8b0*/  STS.U16 [R15+UR5+0x1bc00], R2 ;  /* 0x01bc00020f007988 */ /* 0x0101e80008000405 */
[----:B0-----:R-:W4:Y:S04]  /*4a8c0*/  LDL.LU R2, [R1+0x3d8c] ;  /* 0x003d8c0001027983 */ /* 0x001f280000300800 */
[----:B----4-:R0:W-:Y:S04]  /*4a8d0*/  STS.U16 [R15+UR5+0x1bc80], R2 ;  /* 0x01bc80020f007988 */ /* 0x0101e80008000405 */
[----:B0-----:R-:W4:Y:S02]  /*4a8e0*/  LDL.LU R2, [R1+0x3d88] ;  /* 0x003d880001027983 */ /* 0x001f240000300800 */
[----:B----4-:R-:W-:-:S06]  /*4a8f0*/  PRMT R2, RZ, 0x7610, R2 ;  /* 0x00007610ff027816 */ /* 0x010fcc0000000002 */
[----:B--2---:R-:W2:Y:S04]  /*4a900*/  @!P2 LDG.E.U16 R2, desc[UR10][R4.64] ;  /* 0x0000000a0402a981 */ /* 0x004ea8000c1e1500 */
[----:B------:R0:W-:Y:S04]  /*4a910*/  STS.U16 [R15+UR5+0x1bd00], R13 ;  /* 0x01bd000d0f007988 */ /* 0x0001e80008000405 */
[----:B------:R1:W-:Y:S04]  /*4a920*/  STS.U16 [R15+UR5+0x1bd80], R14 ;  /* 0x01bd800e0f007988 */ /* 0x0003e80008000405 */
[----:B0-----:R-:W4:Y:S04]  /*4a930*/  LDL.LU R13, [R1+0x3d84] ;  /* 0x003d8400010d7983 */ /* 0x001f280000300800 */
[----:B-1----:R-:W4:Y:S04]  /*4a940*/  LDL.LU R15, [R1+0x3d80] ;  /* 0x003d8000010f7983 */ /* 0x002f280000300800 */
[----:B------:R-:W3:Y:S04]  /*4a950*/  LDL.LU R14, [R1+0x3d7c] ;  /* 0x003d7c00010e7983 */ /* 0x000ee80000300800 */
[----:B--2---:R0:W-:Y:S04]  /*4a960*/  STL [R1+0x194], R2 ;  /* 0x0001940201007387 */ /* 0x0041e80000100800 */
[----:B0-----:R-:W2:Y:S04]  /*4a970*/  LDL.LU R2, [R1+0x3d78] ;  /* 0x003d780001027983 */ /* 0x001ea80000300800 */
[----:B------:R-:W4:Y:S04]  /*4a980*/  LDL R4, [R1+0x3bd4] ;  /* 0x003bd40001047983 */ /* 0x000f280000100800 */
[----:B------:R-:W4:Y:S01]  /*4a990*/  LDL R5, [R1+0x3be0] ;  /* 0x003be00001057983 */ /* 0x000f220000100800 */
[----:B------:R-:W-:-:S02]  /*4a9a0*/  PRMT R3, RZ, 0x7610, R3 ;  /* 0x00007610ff037816 */ /* 0x000fc40000000003 */
[----:B----4-:R-:W-:-:S04]  /*4a9b0*/  @!P0 LOP3.LUT R5, R5, R4, RZ, 0x3c, !PT ;  /* 0x0000000405058212 */ /* 0x010fc800078e3cff */
[----:B------:R-:W-:-:S04]  /*4a9c0*/  @!P0 LOP3.LUT R4, R5, R4, RZ, 0x3c, !PT ;  /* 0x0000000405048212 */ /* 0x000fc800078e3cff */
[----:B------:R-:W-:-:S05]  /*4a9d0*/  @!P0 LOP3.LUT R5, R5, R4, RZ, 0x3c, !PT ;  /* 0x0000000405058212 */ /* 0x000fca00078e3cff */
[----:B------:R0:W4:Y:S04]  /*4a9e0*/  @!P0 LDG.E.U16 R3, desc[UR10][R4.64] ;  /* 0x0000000a04038981 */ /* 0x000128000c1e1500 */
[----:B------:R-:W0:Y:S04]  /*4a9f0*/  LDL R4, [R1+0x37e4] ;  /* 0x0037e40001047983 */ /* 0x000e280000100800 */
[----:B------:R-:W0:Y:S01]  /*4aa00*/  LDL R5, [R1+0x37f0] ;  /* 0x0037f00001057983 */ /* 0x000e220000100800 */
[----:B--2---:R-:W-:Y:S02]  /*4aa10*/  PRMT R2, RZ, 0x7610, R2 ;  /* 0x00007610ff027816 */ /* 0x004fe40000000002 */
[----:B0-----:R-:W-:-:S04]  /*4aa20*/  @!P0 LOP3.LUT R5, R5, R4, RZ, 0x3c, !PT ;  /* 0x0000000405058212 */ /* 0x001fc800078e3cff */
[----:B------:R-:W-:-:S04]  /*4aa30*/  @!P0 LOP3.LUT R4, R5, R4, RZ, 0x3c, !PT ;  /* 0x0000000405048212 */ /* 0x000fc800078e3cff */
[----:B------:R-:W-:-:S05]  /*4aa40*/  @!P0 LOP3.LUT R5, R5, R4, RZ, 0x3c, !PT ;  /* 0x0000000405058212 */ /* 0x000fca00078e3cff */
[----:B------:R-:W2:Y:S04]  /*4aa50*/  @!P0 LDG.E.U16 R2, desc[UR10][R4.64] ;  /* 0x0000000a04028981 */ /* 0x000ea8000c1e1500 */
[----:B----4-:R-:W-:Y:S04]  /*4aa60*/  STL [R1+0x3bf4], R3 ;  /* 0x003bf40301007387 */ /* 0x010fe80000100800 */
[----:B--2---:R0:W-:Y:S04]  /*4aa70*/  STL [R1+0x198], R2 ;  /* 0x0001980201007387 */ /* 0x0041e80000100800 */
[----:B0-----:R-:W2:Y:S04]  /*4aa80*/  LDL.LU R2, [R1+0x3d74] ;  /* 0x003d740001027983 */ /* 0x001ea80000300800 */
[----:B------:R-:W4:Y:S04]  /*4aa90*/  LDL R4, [R1+0x3864] ;  /* 0x0038640001047983 */ /* 0x000f280000100800 */
[----:B------:R-:W4:Y:S01]  /*4aaa0*/  LDL R5, [R1+0x3870] ;  /* 0x0038700001057983 */ /* 0x000f220000100800 */
[----:B---3--:R-:W-:-:S02]  /*4aab0*/  PRMT R14, RZ, 0x7610, R14 ;  /* 0x00007610ff0e7816 */ /* 0x008fc4000000000e */
[----:B----4-:R-:W-:-:S04]  /*4aac0*/  @!P0 LOP3.LUT R5, R5, R4, RZ, 0x3c, !PT ;  /* 0x0000000405058212 */ /* 0x010fc800078e3cff */
[----:B------:R-:W-:-:S04]  /*4aad0*/  @!P0 LOP3.LUT R4, R5, R4, RZ, 0x3c, !PT ;  /* 0x0000000405048212 */ /* 0x000fc800078e3cff */
[----:B------:R-:W-:-:S05]  /*4aae0*/  @!P0 LOP3.LUT R5, R5, R4, RZ, 0x3c, !PT ;  /* 0x0000000405058212 */ /* 0x000fca00078e3cff */
[----:B------:R-:W3:Y:S04]  /*4aaf0*/  @!P0 LDG.E.U16 R14, desc[UR10][R4.64] ;  /* 0x0000000a040e8981 */ /* 0x000ee8000c1e1500 */
[----:B---3--:R0:W-:Y:S04]  /*4ab00*/  STL [R1+0x190], R14 ;  /* 0x0001900e01007387 */ /* 0x0081e80000100800 */
[----:B0-----:R-:W3:Y:S04]  /*4ab10*/  LDL.LU R14, [R1+0x3d70] ;  /* 0x003d7000010e7983 */ /* 0x001ee80000300800 */
[----:B------:R-:W4:Y:S04]  /*4ab20*/  LDL R4, [R1+0x386c] ;  /* 0x00386c0001047983 */ /* 0x000f280000100800 */
[----:B------:R-:W4:Y:S01]  /*4ab30*/  LDL R5, [R1+0x3878] ;  /* 0x0038780001057983 */ /* 0x000f220000100800 */
[----:B--2---:R-:W-:-:S02]  /*4ab40*/  PRMT R2, RZ, 0x7610, R2 ;  /* 0x00007610ff027816 */ /* 0x004fc40000000002 */
[----:B----4-:R-:W-:-:S04]  /*4ab50*/  @!P1 LOP3.LUT R5, R5, R4, RZ, 0x3c, !PT ;  /* 0x0000000405059212 */ /* 0x010fc800078e3cff */
[----:B------:R-:W-:-:S04]  /*4ab60*/  @!P1 LOP3.LUT R4, R5, R4, RZ, 0x3c, !PT ;  /* 0x0000000405049212 */ /* 0x000fc800078e3cff */
[----:B------:R-:W-:-:S05]  /*4ab70*/  @!P1 LOP3.LUT R5, R5, R4, RZ, 0x3c, !PT ;  /* 0x0000000405059212 */ /* 0x000fca00078e3cff */
[----:B------:R-:W2:Y:S04]  /*4ab80*/  @!P1 LDG.E.U16 R2, desc[UR10][R4.64] ;  /* 0x0000000a04029981 */ /* 0x000ea8000c1e1500 */
        /* <DEDUP_REMOVED lines=101> */
[----:B------:R-:W-:Y:S02]  /*4b1e0*/  PRMT R27, RZ, 0x7610, R27 ;  /* 0x00007610ff1b7816 */ /* 0x000fe4000000001b */
[----:B0-----:R-:W-:-:S04]  /*4b1f0*/  @!P1 LOP3.LUT R5, R5, R4, RZ, 0x3c, !PT ;  /* 0x0000000405059212 */ /* 0x001fc800078e3cff */
[----:B------:R-:W-:-:S04]  /*4b200*/  @!P1 LOP3.LUT R4, R5, R4, RZ, 0x3c, !PT ;  /* 0x0000000405049212 */ /* 0x000fc800078e3cff */
[----:B------:R-:W-:Y:S01]  /*4b210*/  @!P1 LOP3.LUT R5, R5, R4, RZ, 0x3c, !PT ;  /* 0x0000000405059212 */ /* 0x000fe200078e3cff */
[----:B----4-:R-:W-:Y:S04]  /*4b220*/  STL [R1+0x3c34], R28 ;  /* 0x003c341c01007387 */ /* 0x010fe80000100800 */
[----:B------:R0:W4:Y:S04]  /*4b230*/  @!P1 LDG.E.U16 R27, desc[UR10][R4.64] ;  /* 0x0000000a041b9981 */ /* 0x000128000c1e1500 */
[----:B------:R-:W0:Y:S04]  /*4b240*/  LDL R4, [R1+0x37f4] ;  /* 0x0037f40001047983 */ /* 0x000e280000100800 */
[----:B------:R-:W0:Y:S01]  /*4b250*/  LDL R5, [R1+0x3800] ;  /* 0x0038000001057983 */ /* 0x000e220000100800 */
[----:B---3--:R-:W-:-:S02]  /*4b260*/  PRMT R14, RZ, 0x7610, R14 ;  /* 0x00007610ff0e7816 */ /* 0x008fc4000000000e */
[----:B0-----:R-:W-:-:S04]  /*4b270*/  @!P0 LOP3.LUT R5, R5, R4, RZ, 0x3c, !PT ;  /* 0x0000000405058212 */ /* 0x001fc800078e3cff */
[----:B------:R-:W-:-:S04]  /*4b280*/  @!P0 LOP3.LUT R4, R5, R4, RZ, 0x3c, !PT ;  /* 0x0000000405048212 */ /* 0x000fc800078e3cff */
[----:B------:R-:W-:-:S05]  /*4b290*/  @!P0 LOP3.LUT R5, R5, R4, RZ, 0x3c, !PT ;  /* 0x0000000405058212 */ /* 0x000fca00078e3cff */
[----:B------:R-:W3:Y:S04]  /*4b2a0*/  @!P0 LDG.E.U16 R14, desc[UR10][R4.64] ;  /* 0x0000000a040e8981 */ /* 0x000ee8000c1e1500 */
[----:B----4-:R-:W-:Y:S04]  /*4b2b0*/  STL [R1+0x3c38], R27 ;  /* 0x003c381b01007387 */ /* 0x010fe80000100800 */
        /* <DEDUP_REMOVED lines=136> */
[----:B--2---:R-:W-:-:S02]  /*4bb40*/  PRMT R2, RZ, 0x7610, R2 ;  /* 0x00007610ff027816 */ /* 0x004fc40000000002 */
        /* <DEDUP_REMOVED lines=21> */
[----:B----4-:R0:W-:Y:S04]  /*4bca0*/  STL [R1+0x13c], R7 ;  /* 0x00013c0701007387 */ /* 0x0101e80000100800 */
[----:B0-----:R-:W4:Y:S04]  /*4bcb0*/  LDL R7, [R1+0x3998] ;  /* 0x0039980001077983 */ /* 0x001f280000100800 */
        /* <DEDUP_REMOVED lines=35> */
[----:B------:R-:W2:Y:S01]  /*4bef0*/  @!P0 LDG.E.U16 R2, desc[UR10][R4.64] ;  /* 0x0000000a04028981 */ /* 0x000ea2000c1e1500 */
[----:B------:R-:W-:-:S03]  /*4bf00*/  PRMT R6, RZ, 0x7610, R6 ;  /* 0x00007610ff067816 */ /* 0x000fc60000000006 */
[----:B--2---:R0:W-:Y:S04]  /*4bf10*/  STL [R1+0x128], R2 ;  /* 0x0001280201007387 */ /* 0x0041e80000100800 */
[----:B0-----:R-:W2:Y:S04]  /*4bf20*/  LDL.LU R2, [R1+0x3cf4] ;  /* 0x003cf40001027983 */ /* 0x001ea80000300800 */
[----:B------:R-:W4:Y:S01]  /*4bf30*/  LDL R5, [R1+0x398c] ;  /* 0x00398c0001057983 */ /* 0x000f220000100800 */
[----:B------:R-:W-:Y:S01]  /*4bf40*/  @!P1 IMAD.MOV.U32 R4, RZ, RZ, R7 ;  /* 0x000000ffff049224 */ /* 0x000fe200078e0007 */
[----:B---3--:R-:W-:-:S02]  /*4bf50*/  PRMT R14, RZ, 0x7610, R14 ;  /* 0x00007610ff0e7816 */ /* 0x008fc4000000000e */
[----:B------:R-:W3:Y:S04]  /*4bf60*/  LDL R7, [R1+0x3b0c] ;  /* 0x003b0c0001077983 */ /* 0x000ee80000100800 */
[----:B----4-:R0:W4:Y:S04]  /*4bf70*/  @!P1 LDG.E.U16 R6, desc[UR10][R4.64] ;  /* 0x0000000a04069981 */ /* 0x010128000c1e1500 */
[----:B------:R-:W0:Y:S04]  /*4bf80*/  LDL R4, [R1+0x3a04] ;  /* 0x003a040001047983 */ /* 0x000e280000100800 */
[----:B------:R-:W0:Y:S02]  /*4bf90*/  LDL R5, [R1+0x3a10] ;  /* 0x003a100001057983 */ /* 0x000e240000100800 */
[----:B0-----:R-:W-:-:S04]  /*4bfa0*/  @!P0 LOP3.LUT R5, R5, R4, RZ, 0x3c, !PT ;  /* 0x0000000405058212 */ /* 0x001fc800078e3cff */
[----:B------:R-:W-:-:S04]  /*4bfb0*/  @!P0 LOP3.LUT R4, R5, R4, RZ, 0x3c, !PT ;  /* 0x0000000405048212 */ /* 0x000fc800078e3cff */
[----:B------:R-:W-:-:S05]  /*4bfc0*/  @!P0 LOP3.LUT R5, R5, R4, RZ, 0x3c, !PT ;  /* 0x0000000405058212 */ /* 0x000fca00078e3cff */
[----:B------:R-:W2:Y:S04]  /*4bfd0*/  @!P0 LDG.E.U16 R14, desc[UR10][R4.64] ;  /* 0x0000000a040e8981 */ /* 0x000ea8000c1e1500 */
[----:B----4-:R0:W-:Y:S04]  /*4bfe0*/  STL [R1+0x124], R6 ;  /* 0x0001240601007387 */ /* 0x0101e80000100800 */
[----:B0-----:R-:W3:Y:S04]  /*4bff0*/  LDL R6, [R1+0x3b18] ;  /* 0x003b180001067983 */ /* 0x001ee80000100800 */
        /* <DEDUP_REMOVED lines=8> */
[----:B------:R-:W4:Y:S04]  /*4c080*/  @!P1 LDG.E.U16 R2, desc[UR10][R4.64] ;  /* 0x0000000a04029981 */ /* 0x000f28000c1e1500 */
[----:B----4-:R0:W-:Y:S04]  /*4c090*/  STL [R1+0x11c], R2 ;  /* 0x00011c0201007387 */ /* 0x0101e80000100800 */
[----:B0-----:R-:W4:Y:S04]  /*4c0a0*/  LDL.LU R2, [R1+0x3cec] ;  /* 0x003cec0001027983 */ /* 0x001f280000300800 */
[----:B------:R-:W3:Y:S04]  /*4c0b0*/  LDL R4, [R1+0x3a84] ;  /* 0x003a840001047983 */ /* 0x000ee80000100800 */
[----:B------:R-:W3:Y:S01]  /*4c0c0*/  LDL R5, [R1+0x3a90] ;  /* 0x003a900001057983 */ /* 0x000ee20000100800 */
[----:B--2---:R-:W-:-:S02]  /*4c0d0*/  PRMT R14, RZ, 0x7610, R14 ;  /* 0x00007610ff0e7816 */ /* 0x004fc4000000000e */
[----:B---3--:R-:W-:-:S04]  /*4c0e0*/  @!P0 LOP3.LUT R5, R5, R4, RZ, 0x3c, !PT ;  /* 0x0000000405058212 */ /* 0x008fc800078e3cff */
[----:B------:R-:W-:-:S04]  /*4c0f0*/  @!P0 LOP3.LUT R4, R5, R4, RZ, 0x3c, !PT ;  /* 0x0000000405048212 */ /* 0x000fc800078e3cff */
[----:B------:R-:W-:-:S05]  /*4c100*/  @!P0 LOP3.LUT R5, R5, R4, RZ, 0x3c, !PT ;  /* 0x0000000405058212 */ /* 0x000fca00078e3cff */
[----:B------:R-:W2:Y:S04]  /*4c110*/  @!P0 LDG.E.U16 R14, desc[UR10][R4.64] ;  /* 0x0000000a040e8981 */ /* 0x000ea8000c1e1500 */
[----:B--2---:R0:W-:Y:S04]  /*4c120*/  STL [R1+0x110], R14 ;  /* 0x0001100e01007387 */ /* 0x0041e80000100800 */
[----:B0-----:R-:W2:Y:S04]  /*4c130*/  LDL.LU R14, [R1+0x3ce8] ;  /* 0x003ce800010e7983 */ /* 0x001ea80000300800 */
[----:B------:R-:W3:Y:S04]  /*4c140*/  LDL R4, [R1+0x3a8c] ;  /* 0x003a8c0001047983 */ /* 0x000ee80000100800 */
[----:B------:R-:W3:Y:S01]  /*4c150*/  LDL R5, [R1+0x3a98] ;  /* 0x003a980001057983 */ /* 0x000ee20000100800 */
[----:B----4-:R-:W-:-:S02]  /*4c160*/  PRMT R2, RZ, 0x7610, R2 ;  /* 0x00007610ff027816 */ /* 0x010fc40000000002 */
[----:B---3--:R-:W-:-:S04]  /*4c170*/  @!P1 LOP3.LUT R5, R5, R4, RZ, 0x3c, !PT ;  /* 0x0000000405059212 */ /* 0x008fc800078e3cff */
        /* <DEDUP_REMOVED lines=9> */
[C---:B------:R-:W-:Y:S02]  /*4c210*/  @!P0 LOP3.LUT R4, R5.reuse, R4, RZ, 0x3c, !PT ;  /* 0x0000000405048212 */ /* 0x040fe400078e3cff */
[----:B---3--:R-:W-:Y:S02]  /*4c220*/  PRMT R2, RZ, 0x7610, R2 ;  /* 0x00007610ff027816 */ /* 0x008fe40000000002 */
[----:B------:R-:W-:-:S04]  /*4c230*/  @!P0 LOP3.LUT R5, R5, R4, RZ, 0x3c, !PT ;  /* 0x0000000405058212 */ /* 0x000fc800078e3cff */
[----:B------:R-:W2:Y:S04]  /*4c240*/  @!P1 LDG.E.U16 R2, desc[UR10][R6.64] ;  /* 0x0000000a06029981 */ /* 0x000ea8000c1e1500 */
[----:B------:R-:W3:Y:S04]  /*4c250*/  @!P0 LDG.E.U16 R14, desc[UR10][R4.64] ;  /* 0x0000000a040e8981 */ /* 0x000ee8000c1e1500 */
[----:B---3--:R0:W-:Y:S04]  /*4c260*/  STL [R1+0xc8], R14 ;  /* 0x0000c80e01007387 */ /* 0x0081e80000100800 */
[----:B0-----:R-:W3:Y:S04]  /*4c270*/  LDL.LU R14, [R1+0x3ce0] ;  /* 0x003ce000010e7983 */ /* 0x001ee80000300800 */
        /* <DEDUP_REMOVED lines=304> */
[----:B------:R-:W3:Y:S04]  /*4d580*/  LDL R8, [R1+0x392c] ;  /* 0x00392c0001087983 */ /* 0x000ee80000100800 */
[----:B------:R-:W3:Y:S01]  /*4d590*/  LDL R9, [R1+0x3938] ;  /* 0x0039380001097983 */ /* 0x000ee20000100800 */
[----:B------:R-:W-:-:S02]  /*4d5a0*/  PRMT R2, RZ, 0x7610, R2 ;  /* 0x00007610ff027816 */ /* 0x000fc40000000002 */
        /* <DEDUP_REMOVED lines=29> */
[----:B------:R-:W-:Y:S02]  /*4d780*/  @!P0 LOP3.LUT R9, R9, R8, RZ, 0x3c, !PT ;  /* 0x0000000809098212 */ /* 0x000fe400078e3cff */
[----:B---3--:R-:W-:-:S03]  /*4d790*/  PRMT R2, RZ, 0x7610, R2 ;  /* 0x00007610ff027816 */ /* 0x008fc60000000002 */
[----:B------:R0:W2:Y:S02]  /*4d7a0*/  @!P0 LDG.E.U16 R14, desc[UR10][R8.64] ;  /* 0x0000000a080e8981 */ /* 0x0000a4000c1e1500 */
[----:B0-----:R-:W-:Y:S02]  /*4d7b0*/  @!P1 IMAD.MOV.U32 R8, RZ, RZ, R18 ;  /* 0x000000ffff089224 */ /* 0x001fe400078e0012 */
[----:B------:R-:W-:-:S05]  /*4d7c0*/  @!P1 IMAD.MOV.U32 R9, RZ, RZ, R28 ;  /* 0x000000ffff099224 */ /* 0x000fca00078e001c */
[----:B------:R-:W3:Y:S04]  /*4d7d0*/  @!P1 LDG.E.U16 R2, desc[UR10][R8.64] ;  /* 0x0000000a08029981 */ /* 0x000ee8000c1e1500 */
[----:B--2---:R0:W-:Y:S04]  /*4d7e0*/  STL [R1+0x70], R14 ;  /* 0x0000700e01007387 */ /* 0x0041e80000100800 */
[----:B0-----:R-:W2:Y:S04]  /*4d7f0*/  LDL.LU R14, [R1+0x3c60] ;  /* 0x003c6000010e7983 */ /* 0x001ea80000300800 */
[----:B------:R-:W4:Y:S04]  /*4d800*/  LDL R28, [R1+0x39b4] ;  /* 0x0039b400011c7983 */ /* 0x000f280000100800 */
[----:B------:R-:W4:Y:S04]  /*4d810*/  LDL R18, [R1+0x39c0] ;  /* 0x0039c00001127983 */ /* 0x000f280000100800 */
[----:B---3--:R0:W-:Y:S04]  /*4d820*/  STL [R1+0x6c], R2 ;  /* 0x00006c0201007387 */ /* 0x0081e80000100800 */
[----:B0-----:R-:W3:Y:S04]  /*4d830*/  LDL.LU R2, [R1+0x3c5c] ;  /* 0x003c5c0001027983 */ /* 0x001ee80000300800 */
[----:B------:R-:W2:Y:S04]  /*4d840*/  LDL R8, [R1+0x3954] ;  /* 0x0039540001087983 */ /* 0x000ea80000100800 */
[----:B------:R-:W2:Y:S01]  /*4d850*/  LDL R9, [R1+0x3960] ;  /* 0x0039600001097983 */ /* 0x000ea20000100800 */
[----:B------:R-:W-:-:S02]  /*4d860*/  PRMT R3, RZ, 0x7610, R3 ;  /* 0x00007610ff037816 */ /* 0x000fc40000000003 */
[----:B--2---:R-:W-:-:S04]  /*4d870*/  @!P0 LOP3.LUT R9, R9, R8, RZ, 0x3c, !PT ;  /* 0x0000000809098212 */ /* 0x004fc800078e3cff */
[----:B------:R-:W-:-:S04]  /*4d880*/  @!P0 LOP3.LUT R8, R9, R8, RZ, 0x3c, !PT ;  /* 0x0000000809088212 */ /* 0x000fc800078e3cff */
[----:B------:R-:W-:-:S05]  /*4d890*/  @!P0 LOP3.LUT R9, R9, R8, RZ, 0x3c, !PT ;  /* 0x0000000809098212 */ /* 0x000fca00078e3cff */
[----:B------:R0:W2:Y:S04]  /*4d8a0*/  @!P0 LDG.E.U16 R3, desc[UR10][R8.64] ;  /* 0x0000000a08038981 */ /* 0x0000a8000c1e1500 */
[----:B------:R-:W0:Y:S04]  /*4d8b0*/  LDL R8, [R1+0x395c] ;  /* 0x00395c0001087983 */ /* 0x000e280000100800 */
[----:B------:R-:W0:Y:S01]  /*4d8c0*/  LDL R9, [R1+0x3968] ;  /* 0x0039680001097983 */ /* 0x000e220000100800 */
[----:B------:R-:W-:Y:S02]  /*4d8d0*/  PRMT R14, RZ, 0x7610, R14 ;  /* 0x00007610ff0e7816 */ /* 0x000fe4000000000e */
[----:B0-----:R-:W-:-:S04]  /*4d8e0*/  @!P1 LOP3.LUT R9, R9, R8, RZ, 0x3c, !PT ;  /* 0x0000000809099212 */ /* 0x001fc800078e3cff */
[----:B------:R-:W-:-:S04]  /*4d8f0*/  @!P1 LOP3.LUT R8, R9, R8, RZ, 0x3c, !PT ;  /* 0x0000000809089212 */ /* 0x000fc800078e3cff */
[----:B------:R-:W-:-:S05]  /*4d900*/  @!P1 LOP3.LUT R9, R9, R8, RZ, 0x3c, !PT ;  /* 0x0000000809099212 */ /* 0x000fca00078e3cff */
[----:B------:R-:W4:Y:S04]  /*4d910*/  @!P1 LDG.E.U16 R14, desc[UR10][R8.64] ;  /* 0x0000000a080e9981 */ /* 0x000f28000c1e1500 */
[----:B--2---:R-:W-:Y:S04]  /*4d920*/  STL [R1+0x3bfc], R3 ;  /* 0x003bfc0301007387 */ /* 0x004fe80000100800 */
[----:B----4-:R0:W-:Y:S04]  /*4d930*/  STL [R1+0x64], R14 ;  /* 0x0000640e01007387 */ /* 0x0101e80000100800 */
        /* <DEDUP_REMOVED lines=12> */
[----:B------:R-:W-:-:S02]  /*4da00*/  PRMT R7, RZ, 0x7610, R7 ;  /* 0x00007610ff077816 */ /* 0x000fc40000000007 */
[----:B----4-:R-:W-:-:S04]  /*4da10*/  @!P1 LOP3.LUT R9, R9, R8, RZ, 0x3c, !PT ;  /* 0x0000000809099212 */ /* 0x010fc800078e3cff */
[----:B------:R-:W-:-:S04]  /*4da20*/  @!P1 LOP3.LUT R8, R9, R8, RZ, 0x3c, !PT ;  /* 0x0000000809089212 */ /* 0x000fc800078e3cff */
[----:B------:R-:W-:Y:S02]  /*4da30*/  @!P1 LOP3.LUT R9, R9, R8, RZ, 0x3c, !PT ;  /* 0x0000000809099212 */ /* 0x000fe400078e3cff */
[----:B---3--:R-:W-:-:S03]  /*4da40*/  PRMT R2, RZ, 0x7610, R2 ;  /* 0x00007610ff027816 */ /* 0x008fc60000000002 */
[----:B------:R0:W3:Y:S02]  /*4da50*/  @!P1 LDG.E.U16 R7, desc[UR10][R8.64] ;  /* 0x0000000a08079981 */ /* 0x0000e4000c1e1500 */
[----:B0-----:R-:W-:Y:S02]  /*4da60*/  @!P0 IMAD.MOV.U32 R8, RZ, RZ, R18 ;  /* 0x000000ffff088224 */ /* 0x001fe400078e0012 */
[----:B------:R-:W-:-:S05]  /*4da70*/  @!P0 IMAD.MOV.U32 R9, RZ, RZ, R28 ;  /* 0x000000ffff098224 */ /* 0x000fca00078e001c */
[----:B------:R-:W4:Y:S04]  /*4da80*/  @!P0 LDG.E.U16 R2, desc[UR10][R8.64] ;  /* 0x0000000a08028981 */ /* 0x000f28000c1e1500 */
[----:B---3--:R0:W-:Y:S04]  /*4da90*/  STL [R1+0x5c], R7 ;  /* 0x00005c0701007387 */ /* 0x0081e80000100800 */
[----:B------:R-:W3:Y:S04]  /*4daa0*/  LDL R28, [R1+0x39dc] ;  /* 0x0039dc00011c7983 */ /* 0x000ee80000100800 */
[----:B------:R-:W2:Y:S04]  /*4dab0*/  LDL R18, [R1+0x39e8] ;  /* 0x0039e80001127983 */ /* 0x000ea80000100800 */
[----:B0-----:R-:W3:Y:S04]  /*4dac0*/  LDL R7, [R1+0x39e0] ;  /* 0x0039e00001077983 */ /* 0x001ee80000100800 */
[----:B----4-:R0:W-:Y:S04]  /*4dad0*/  STL [R1+0x58], R2 ;  /* 0x0000580201007387 */ /* 0x0101e80000100800 */
[----:B0-----:R-:W4:Y:S04]  /*4dae0*/  LDL.LU R2, [R1+0x3c50] ;  /* 0x003c500001027983 */ /* 0x001f280000300800 */
        /* <DEDUP_REMOVED lines=9> */
[----:B----4-:R-:W-:Y:S02]  /*4db80*/  PRMT R2, RZ, 0x7610, R2 ;  /* 0x00007610ff027816 */ /* 0x010fe40000000002 */
[----:B0-----:R-:W-:-:S04]  /*4db90*/  @!P0 LOP3.LUT R9, R9, R8, RZ, 0x3c, !PT ;  /* 0x0000000809098212 */ /* 0x001fc800078e3cff */
[----:B------:R-:W-:-:S04]  /*4dba0*/  @!P0 LOP3.LUT R8, R9, R8, RZ, 0x3c, !PT ;  /* 0x0000000809088212 */ /* 0x000fc800078e3cff */
[----:B------:R-:W-:-:S05]  /*4dbb0*/  @!P0 LOP3.LUT R9, R9, R8, RZ, 0x3c, !PT ;  /* 0x0000000809098212 */ /* 0x000fca00078e3cff */
[----:B------:R-:W4:Y:S04]  /*4dbc0*/  @!P0 LDG.E.U16 R2, desc[UR10][R8.64] ;  /* 0x0000000a08028981 */ /* 0x000f28000c1e1500 */
[----:B--2---:R0:W-:Y:S04]  /*4dbd0*/  STL [R1+0x54], R12 ;  /* 0x0000540c01007387 */ /* 0x0041e80000100800 */
[----:B0-----:R-:W2:Y:S04]  /*4dbe0*/  LDL R12, [R1+0x3a30] ;  /* 0x003a3000010c7983 */ /* 0x001ea80000100800 */
[----:B----4-:R0:W-:Y:S04]  /*4dbf0*/  STL [R1+0x50], R2 ;  /* 0x0000500201007387 */ /* 0x0101e80000100800 */
[----:B0-----:R-:W4:Y:S04]  /*4dc00*/  LDL.LU R2, [R1+0x3c4c] ;  /* 0x003c4c0001027983 */ /* 0x001f280000300800 */
[----:B------:R-:W3:Y:S04]  /*4dc10*/  LDL R8, [R1+0x39cc] ;  /* 0x0039cc0001087983 */ /* 0x000ee80000100800 */
[----:B------:R-:W3:Y:S01]  /*4dc20*/  LDL R9, [R1+0x39d8] ;  /* 0x0039d80001097983 */ /* 0x000ee20000100800 */
[----:B------:R-:W-:-:S02]  /*4dc30*/  PRMT R15, RZ, 0x7610, R15 ;  /* 0x00007610ff0f7816 */ /* 0x000fc4000000000f */
[----:B---3--:R-:W-:-:S04]  /*4dc40*/  @!P1 LOP3.LUT R9, R9, R8, RZ, 0x3c, !PT ;  /* 0x0000000809099212 */ /* 0x008fc800078e3cff */
[----:B------:R-:W-:-:S04]  /*4dc50*/  @!P1 LOP3.LUT R8, R9, R8, RZ, 0x3c, !PT ;  /* 0x0000000809089212 */ /* 0x000fc800078e3cff */
[----:B------:R-:W-:-:S05]  /*4dc60*/  @!P1 LOP3.LUT R9, R9, R8, RZ, 0x3c, !PT ;  /* 0x0000000809099212 */ /* 0x000fca00078e3cff */
[----:B------:R-:W3:Y:S01]  /*4dc70*/  @!P1 LDG.E.U16 R15, desc[UR10][R8.64] ;  /* 0x0000000a080f9981 */ /* 0x000ee2000c1e1500 */
[----:B----4-:R-:W-:-:S03]  /*4dc80*/  PRMT R2, RZ, 0x7610, R2 ;  /* 0x00007610ff027816 */ /* 0x010fc60000000002 */
[----:B---3--:R0:W-:Y:S04]  /*4dc90*/  STL [R1+0x4c], R15 ;  /* 0x00004c0f01007387 */ /* 0x0081e80000100800 */
[----:B0-----:R-:W3:Y:S04]  /*4dca0*/  LDL.LU R15, [R1+0x3c48] ;  /* 0x003c4800010f7983 */ /* 0x001ee80000300800 */
[----:B------:R-:W4:Y:S01]  /*4dcb0*/  LDL R9, [R1+0x39d4] ;  /* 0x0039d40001097983 */ /* 0x000f220000100800 */
[----:B------:R-:W-:-:S03]  /*4dcc0*/  @!P0 IMAD.MOV.U32 R8, RZ, RZ, R7 ;  /* 0x000000ffff088224 */ /* 0x000fc600078e0007 */
[----:B------:R-:W2:Y:S04]  /*4dcd0*/  LDL R7, [R1+0x3a40] ;  /* 0x003a400001077983 */ /* 0x000ea80000100800 */
[----:B----4-:R0:W4:Y:S01]  /*4dce0*/  @!P0 LDG.E.U16 R2, desc[UR10][R8.64] ;  /* 0x0000000a08028981 */ /* 0x010122000c1e1500 */
[----:B---3--:R-:W-:Y:S01]  /*4dcf0*/  PRMT R15, RZ, 0x7610, R15 ;  /* 0x00007610ff0f7816 */ /* 0x008fe2000000000f */
[----:B0-----:R-:W-:Y:S02]  /*4dd00*/  @!P1 IMAD.MOV.U32 R8, RZ, RZ, R18 ;  /* 0x000000ffff089224 */ /* 0x001fe400078e0012 */
[----:B------:R-:W-:-:S05]  /*4dd10*/  @!P1 IMAD.MOV.U32 R9, RZ, RZ, R28 ;  /* 0x000000ffff099224 */ /* 0x000fca00078e001c */
[----:B------:R2:W3:Y:S04]  /*4dd20*/  @!P1 LDG.E.U16 R15, desc[UR10][R8.64] ;  /* 0x0000000a080f9981 */ /* 0x0004e8000c1e1500 */
[----:B----4-:R0:W-:Y:S04]  /*4dd30*/  STL [R1+0x48], R2 ;  /* 0x0000480201007387 */ /* 0x0101e80000100800 */
[----:B0-----:R-:W4:Y:S04]  /*4dd40*/  LDL.LU R2, [R1+0x3c44] ;  /* 0x003c440001027983 */ /* 0x001f280000300800 */
[----:B------:R-:W4:Y:S01]  /*4dd50*/  LDL R9, [R1+0x3a24] ;  /* 0x003a240001097983 */ /* 0x000f220000100800 */
[----:B------:R-:W-:Y:S01]  /*4dd60*/  PRMT R11, RZ, 0x7610, R11 ;  /* 0x00007610ff0b7816 */ /* 0x000fe2000000000b */
[----:B--2---:R-:W-:-:S02]  /*4dd70*/  @!P0 IMAD.MOV.U32 R8, RZ, RZ, R12 ;  /* 0x000000ffff088224 */ /* 0x004fc400078e000c */
[----:B------:R-:W2:Y:S04]  /*4dd80*/  LDL R28, [R1+0x3a48] ;  /* 0x003a4800011c7983 */ /* 0x000ea80000100800 */
[----:B------:R-:W2:Y:S04]  /*4dd90*/  LDL R18, [R1+0x3a44] ;  /* 0x003a440001127983 */ /* 0x000ea80000100800 */
[----:B---3--:R0:W-:Y:S01]  /*4dda0*/  STL [R1+0x44], R15 ;  /* 0x0000440f01007387 */ /* 0x0081e20000100800 */
[----:B------:R-:W-:-:S03]  /*4ddb0*/  PRMT R0, RZ, 0x7610, R0 ;  /* 0x00007610ff007816 */ /* 0x000fc60000000000 */
[----:B------:R-:W3:Y:S04]  /*4ddc0*/  LDL R12, [R1+0x3a4c] ;  /* 0x003a4c00010c7983 */ /* 0x000ee80000100800 */
[----:B0-----:R-:W3:Y:S04]  /*4ddd0*/  LDL R15, [R1+0x3a50] ;  /* 0x003a5000010f7983 */ /* 0x001ee80000100800 */
        /* <DEDUP_REMOVED lines=9> */
[----:B--2---:R-:W-:Y:S04]  /*4de70*/  STL [R1+0x3c], R0 ;  /* 0x00003c0001007387 */ /* 0x004fe80000100800 */
[----:B------:R-:W2:Y:S01]  /*4de80*/  LDL R9, [R1+0x3a34] ;  /* 0x003a340001097983 */ /* 0x000ea20000100800 */
[----:B------:R-:W-:Y:S01]  /*4de90*/  PRMT R6, RZ, 0x7610, R6 ;  /* 0x00007610ff067816 */ /* 0x000fe20000000006 */
[----:B------:R-:W-:Y:S01]  /*4dea0*/  @!P0 IMAD.MOV.U32 R8, RZ, RZ, R7 ;  /* 0x000000ffff088224 */ /* 0x000fe200078e0007 */
[----:B------:R-:W-:-:S02]  /*4deb0*/  PRMT R27, RZ, 0x7610, R27 ;  /* 0x00007610ff1b7816 */ /* 0x000fc4000000001b */
[----:B------:R-:W-:Y:S01]  /*4dec0*/  PRMT R5, RZ, 0x7610, R5 ;  /* 0x00007610ff057816 */ /* 0x000fe20000000005 */
[----:B------:R-:W4:Y:S04]  /*4ded0*/  LDL R7, [R1+0x3a54] ;  /* 0x003a540001077983 */ /* 0x000f280000100800 */
[----:B--2---:R0:W2:Y:S04]  /*4dee0*/  @!P0 LDG.E.U16 R6, desc[UR10][R8.64] ;  /* 0x0000000a08068981 */ /* 0x0040a8000c1e1500 */
[----:B------:R-:W3:Y:S01]  /*4def0*/  LDL R9, [R1+0x3a3c] ;  /* 0x003a3c0001097983 */ /* 0x000ee20000100800 */
[----:B0-----:R-:W-:Y:S01]  /*4df00*/  @!P1 IMAD.MOV.U32 R8, RZ, RZ, R28 ;  /* 0x000000ffff089224 */ /* 0x001fe200078e001c */
[----:B------:R-:W-:-:S02]  /*4df10*/  PRMT R3, RZ, 0x7610, R3 ;  /* 0x00007610ff037816 */ /* 0x000fc40000000003 */
[----:B--2---:R0:W-:Y:S04]  /*4df20*/  STL [R1+0x38], R6 ;  /* 0x0000380601007387 */ /* 0x0041e80000100800 */
[----:B---3--:R1:W2:Y:S04]  /*4df30*/  @!P1 LDG.E.U16 R27, desc[UR10][R8.64] ;  /* 0x0000000a081b9981 */ /* 0x0082a8000c1e1500 */
[----:B0-----:R-:W3:Y:S01]  /*4df40*/  LDL R6, [R1+0x3a60] ;  /* 0x003a600001067983 */ /* 0x001ee20000100800 */
[----:B-1----:R-:W-:Y:S02]  /*4df50*/  @!P0 IMAD.MOV.U32 R8, RZ, RZ, R15 ;  /* 0x000000ffff088224 */ /* 0x002fe400078e000f */
[----:B------:R-:W-:-:S05]  /*4df60*/  @!P0 IMAD.MOV.U32 R9, RZ, RZ, R18 ;  /* 0x000000ffff098224 */ /* 0x000fca00078e0012 */
[----:B------:R4:W2:Y:S02]  /*4df70*/  @!P0 LDG.E.U16 R5, desc[UR10][R8.64] ;  /* 0x0000000a08058981 */ /* 0x0008a4000c1e1500 */
[----:B----4-:R-:W-:Y:S02]  /*4df80*/  @!P1 IMAD.MOV.U32 R8, RZ, RZ, R11 ;  /* 0x000000ffff089224 */ /* 0x010fe400078e000b */
[----:B------:R-:W-:-:S05]  /*4df90*/  @!P1 IMAD.MOV.U32 R9, RZ, RZ, R12 ;  /* 0x000000ffff099224 */ /* 0x000fca00078e000c */
[----:B------:R0:W4:Y:S01]  /*4dfa0*/  @!P1 LDG.E.U16 R3, desc[UR10][R8.64] ;  /* 0x0000000a08039981 */ /* 0x000122000c1e1500 */
[----:B------:R-:W-:Y:S01]  /*4dfb0*/  PRMT R2, RZ, 0x7610, R2 ;  /* 0x00007610ff027816 */ /* 0x000fe20000000002 */
[----:B0-----:R-:W-:Y:S02]  /*4dfc0*/  @!P0 IMAD.MOV.U32 R9, RZ, RZ, R7 ;  /* 0x000000ffff098224 */ /* 0x001fe400078e0007 */
[----:B---3--:R-:W-:-:S05]  /*4dfd0*/  @!P0 IMAD.MOV.U32 R8, RZ, RZ, R6 ;  /* 0x000000ffff088224 */ /* 0x008fca00078e0006 */
[----:B------:R0:W3:Y:S04]  /*4dfe0*/  @!P0 LDG.E.U16 R2, desc[UR10][R8.64] ;  /* 0x0000000a08028981 */ /* 0x0000e8000c1e1500 */
[----:B--2---:R1:W-:Y:S04]  /*4dff0*/  STL [R1+0x30], R5 ;  /* 0x0000300501007387 */ /* 0x0043e80000100800 */
[----:B------:R-:W2:Y:S04]  /*4e000*/  LDL R28, [R1+0x3aac] ;  /* 0x003aac00011c7983 */ /* 0x000ea80000100800 */
[----:B-1----:R-:W0:Y:S04]  /*4e010*/  LDL R5, [R1+0x3ab0] ;  /* 0x003ab00001057983 */ /* 0x002e280000100800 */
[----:B------:R1:W-:Y:S04]  /*4e020*/  STL [R1+0x34], R27 ;  /* 0x0000341b01007387 */ /* 0x0003e80000100800 */
[----:B------:R-:W3:Y:S04]  /*4e030*/  LDL R18, [R1+0x3ab4] ;  /* 0x003ab40001127983 */ /* 0x000ee80000100800 */
[----:B------:R-:W3:Y:S04]  /*4e040*/  LDL R12, [R1+0x3ac0] ;  /* 0x003ac000010c7983 */ /* 0x000ee80000100800 */
[----:B-1----:R-:W2:Y:S04]  /*4e050*/  LDL R27, [R1+0x3ab8] ;  /* 0x003ab800011b7983 */ /* 0x002ea80000100800 */
[----:B----4-:R1:W-:Y:S04]  /*4e060*/  STL [R1+0x3c00], R3 ;  /* 0x003c000301007387 */ /* 0x0103e80000100800 */
[----:B------:R-:W4:Y:S04]  /*4e070*/  LDL R9, [R1+0x3aa4] ;  /* 0x003aa40001097983 */ /* 0x000f280000100800 */
[----:B------:R-:W3:Y:S04]  /*4e080*/  LDL R15, [R1+0x3b24] ;  /* 0x003b2400010f7983 */ /* 0x000ee80000100800 */
[----:B------:R-:W3:Y:S01]  /*4e090*/  LDL R11, [R1+0x3b30] ;  /* 0x003b3000010b7983 */ /* 0x000ee20000100800 */
[----:B------:R-:W-:-:S02]  /*4e0a0*/  PRMT R4, RZ, 0x7610, R4 ;  /* 0x00007610ff047816 */ /* 0x000fc40000000004 */
[----:B------:R-:W-:Y:S02]  /*4e0b0*/  PRMT R16, RZ, 0x7610, R16 ;  /* 0x00007610ff107816 */ /* 0x000fe40000000010 */
[----:B------:R-:W-:Y:S01]  /*4e0c0*/  PRMT R10, RZ, 0x7610, R10 ;  /* 0x00007610ff0a7816 */ /* 0x000fe2000000000a */
[----:B------:R-:W3:Y:S04]  /*4e0d0*/  LDL R7, [R1+0x3b2c] ;  /* 0x003b2c0001077983 */ /* 0x000ee80000100800 */
[----:B------:R-:W3:Y:S01]  /*4e0e0*/  LDL R6, [R1+0x3b38] ;  /* 0x003b380001067983 */ /* 0x000ee20000100800 */
[----:B0-----:R-:W-:-:S05]  /*4e0f0*/  @!P0 IMAD.MOV.U32 R8, RZ, RZ, R5 ;  /* 0x000000ffff088224 */ /* 0x001fca00078e0005 */
[----:B----4-:R2:W4:Y:S01]  /*4e100*/  @!P0 LDG.E.U16 R4, desc[UR10][R8.64] ;  /* 0x0000000a08048981 */ /* 0x010522000c1e1500 */
[----:B-1----:R-:W-:Y:S01]  /*4e110*/  PRMT R3, RZ, 0x7610, R3 ;  /* 0x00007610ff037816 */ /* 0x002fe20000000003 */
[----:B--2---:R-:W-:Y:S02]  /*4e120*/  @!P1 IMAD.MOV.U32 R8, RZ, RZ, R27 ;  /* 0x000000ffff089224 */ /* 0x004fe400078e001b */
[----:B------:R-:W-:-:S05]  /*4e130*/  @!P1 IMAD.MOV.U32 R9, RZ, RZ, R28 ;  /* 0x000000ffff099224 */ /* 0x000fca00078e001c */
[----:B------:R3:W2:Y:S02]  /*4e140*/  @!P1 LDG.E.U16 R3, desc[UR10][R8.64] ;  /* 0x0000000a08039981 */ /* 0x0006a4000c1e1500 */
[----:B---3--:R-:W-:Y:S02]  /*4e150*/  @!P0 IMAD.MOV.U32 R8, RZ, RZ, R12 ;  /* 0x000000ffff088224 */ /* 0x008fe400078e000c */
[----:B------:R-:W-:-:S05]  /*4e160*/  @!P0 IMAD.MOV.U32 R9, RZ, RZ, R18 ;  /* 0x000000ffff098224 */ /* 0x000fca00078e0012 */
[----:B------:R0:W3:Y:S04]  /*4e170*/  @!P0 LDG.E.U16 R16, desc[UR10][R8.64] ;  /* 0x0000000a08108981 */ /* 0x0000e8000c1e1500 */
[----:B------:R-:W-:Y:S04]  /*4e180*/  STL [R1+0x3bf8], R2 ;  /* 0x003bf80201007387 */ /* 0x000fe80000100800 */
[----:B------:R-:W3:Y:S01]  /*4e190*/  LDL R5, [R1+0x3ba4] ;  /* 0x003ba40001057983 */ /* 0x000ee20000100800 */
[----:B0-----:R-:W-:Y:S02]  /*4e1a0*/  @!P0 IMAD.MOV.U32 R8, RZ, RZ, R11 ;  /* 0x000000ffff088224 */ /* 0x001fe400078e000b */
[----:B------:R-:W-:-:S05]  /*4e1b0*/  @!P0 IMAD.MOV.U32 R9, RZ, RZ, R15 ;  /* 0x000000ffff098224 */ /* 0x000fca00078e000f */
[----:B------:R0:W3:Y:S04]  /*4e1c0*/  @!P0 LDG.E.U16 R10, desc[UR10][R8.64] ;  /* 0x0000000a080a8981 */ /* 0x0000e8000c1e1500 */
[----:B----4-:R1:W-:Y:S04]  /*4e1d0*/  STL [R1+0x24], R4 ;  /* 0x0000240401007387 */ /* 0x0103e80000100800 */
[----:B------:R-:W4:Y:S04]  /*4e1e0*/  LDL R12, [R1+0x3bac] ;  /* 0x003bac00010c7983 */ /* 0x000f280000100800 */
[----:B-1----:R-:W4:Y:S01]  /*4e1f0*/  LDL R4, [R1+0x3bb0] ;  /* 0x003bb00001047983 */ /* 0x002f220000100800 */
[----:B------:R-:W-:Y:S01]  /*4e200*/  PRMT R13, RZ, 0x7610, R13 ;  /* 0x00007610ff0d7816 */ /* 0x000fe2000000000d */
[----:B------:R-:W-:-:S02]  /*4e210*/  @!P1 IMAD.MOV.U32 R11, RZ, RZ, R7 ;  /* 0x000000ffff0b9224 */ /* 0x000fc400078e0007 */
[----:B--2---:R1:W-:Y:S01]  /*4e220*/  STL [R1+0x20], R3 ;  /* 0x0000200301007387 */ /* 0x0043e20000100800 */
[----:B0-----:R-:W-:-:S03]  /*4e230*/  PRMT R8, RZ, 0x7610, R8 ;  /* 0x00007610ff087816 */ /* 0x001fc60000000008 */
[----:B-1----:R-:W2:Y:S04]  /*4e240*/  LDL R3, [R1+0x3bb8] ;  /* 0x003bb80001037983 */ /* 0x002ea80000100800 */
[----:B---3--:R0:W-:Y:S04]  /*4e250*/  STL [R1+0x10], R10 ;  /* 0x0000100a01007387 */ /* 0x0081e80000100800 */
[----:B------:R-:W3:Y:S01]  /*4e260*/  LDL R7, [R1+0x3abc] ;  /* 0x003abc0001077983 */ /* 0x000ee20000100800 */
[----:B0-----:R-:W-:-:S03]  /*4e270*/  @!P1 IMAD.MOV.U32 R10, RZ, RZ, R6 ;  /* 0x000000ffff0a9224 */ /* 0x001fc600078e0006 */
[----:B------:R-:W3:Y:S04]  /*4e280*/  LDL R6, [R1+0x3ac8] ;  /* 0x003ac80001067983 */ /* 0x000ee80000100800 */
[----:B------:R0:W3:Y:S02]  /*4e290*/  @!P1 LDG.E.U16 R13, desc[UR10][R10.64] ;  /* 0x0000000a0a0d9981 */ /* 0x0000e4000c1e1500 */
[----:B0-----:R-:W-:Y:S02]  /*4e2a0*/  @!P0 IMAD.MOV.U32 R11, RZ, RZ, R5 ;  /* 0x000000ffff0b8224 */ /* 0x001fe400078e0005 */
[----:B------:R-:W3:Y:S01]  /*4e2b0*/  LDL R5, [R1+0x3ac4] ;  /* 0x003ac40001057983 */ /* 0x000ee20000100800 */
[----:B----4-:R-:W-:-:S03]  /*4e2c0*/  @!P0 IMAD.MOV.U32 R10, RZ, RZ, R4 ;  /* 0x000000ffff0a8224 */ /* 0x010fc600078e0004 */
[----:B------:R-:W4:Y:S04]  /*4e2d0*/  LDL R4, [R1+0x3ad0] ;  /* 0x003ad00001047983 */ /* 0x000f280000100800 */
[----:B------:R0:W3:Y:S01]  /*4e2e0*/  @!P0 LDG.E.U16 R8, desc[UR10][R10.64] ;  /* 0x0000000a0a088981 */ /* 0x0000e2000c1e1500 */
[----:B------:R-:W-:Y:S01]  /*4e2f0*/  PRMT R9, RZ, 0x7610, R9 ;  /* 0x00007610ff097816 */ /* 0x000fe20000000009 */
[----:B0-----:R-:W-:Y:S02]  /*4e300*/  @!P1 IMAD.MOV.U32 R11, RZ, RZ, R12 ;  /* 0x000000ffff0b9224 */ /* 0x001fe400078e000c */
[----:B--2---:R-:W-:-:S05]  /*4e310*/  @!P1 IMAD.MOV.U32 R10, RZ, RZ, R3 ;  /* 0x000000ffff0a9224 */ /* 0x004fca00078e0003 */
[----:B------:R0:W2:Y:S04]  /*4e320*/  @!P1 LDG.E.U16 R9, desc[UR10][R10.64] ;  /* 0x0000000a0a099981 */ /* 0x0000a8000c1e1500 */
[----:B---3--:R1:W-:Y:S04]  /*4e330*/  STL [R1+0x3c14], R8 ;  /* 0x003c140801007387 */ /* 0x0083e80000100800 */
[----:B------:R3:W-:Y:S04]  /*4e340*/  STL [R1+0xc], R13 ;  /* 0x00000c0d01007387 */ /* 0x0007e80000100800 */
[----:B------:R-:W2:Y:S01]  /*4e350*/  LDL R12, [R1+0x3b3c] ;  /* 0x003b3c00010c7983 */ /* 0x000ea20000100800 */
[----:B------:R-:W-:Y:S01]  /*4e360*/  PRMT R14, RZ, 0x7610, R14 ;  /* 0x00007610ff0e7816 */ /* 0x000fe2000000000e */
[----:B0-----:R-:W-:-:S02]  /*4e370*/  @!P1 IMAD.MOV.U32 R10, RZ, RZ, R6 ;  /* 0x000000ffff0a9224 */ /* 0x001fc400078e0006 */
[----:B------:R-:W-:Y:S01]  /*4e380*/  @!P1 IMAD.MOV.U32 R11, RZ, RZ, R7 ;  /* 0x000000ffff0b9224 */ /* 0x000fe200078e0007 */
[----:B------:R-:W-:Y:S01]  /*4e390*/  PRMT R2, RZ, 0x7610, R2 ;  /* 0x00007610ff027816 */ /* 0x000fe20000000002 */
[----:B------:R-:W2:Y:S04]  /*4e3a0*/  LDL R3, [R1+0x3b40] ;  /* 0x003b400001037983 */ /* 0x000ea80000100800 */
[----:B-1----:R-:W2:Y:S04]  /*4e3b0*/  LDL R8, [R1+0x3b48] ;  /* 0x003b480001087983 */ /* 0x002ea80000100800 */
[----:B---3--:R-:W3:Y:S04]  /*4e3c0*/  LDL R13, [R1+0x3b34] ;  /* 0x003b3400010d7983 */ /* 0x008ee80000100800 */
[----:B------:R4:W3:Y:S02]  /*4e3d0*/  @!P1 LDG.E.U16 R14, desc[UR10][R10.64] ;  /* 0x0000000a0a0e9981 */ /* 0x0008e4000c1e1500 */
[----:B----4-:R-:W-:-:S02]  /*4e3e0*/  @!P0 IMAD.MOV.U32 R10, RZ, RZ, R4 ;  /* 0x000000ffff0a8224 */ /* 0x010fc400078e0004 */
[----:B------:R-:W-:-:S05]  /*4e3f0*/  @!P0 IMAD.MOV.U32 R11, RZ, RZ, R5 ;  /* 0x000000ffff0b8224 */ /* 0x000fca00078e0005 */
[----:B------:R3:W4:Y:S01]  /*4e400*/  @!P0 LDG.E.U16 R2, desc[UR10][R10.64] ;  /* 0x0000000a0a028981 */ /* 0x000722000c1e1500 */
[----:B------:R-:W-:-:S03]  /*4e410*/  PRMT R29, RZ, 0x7610, R29 ;  /* 0x00007610ff1d7816 */ /* 0x000fc6000000001d */
[----:B--2---:R0:W-:Y:S04]  /*4e420*/  STL [R1+0x3c18], R9 ;  /* 0x003c180901007387 */ /* 0x0041e80000100800 */
[----:B------:R-:W2:Y:S04]  /*4e430*/  LDL R7, [R1+0x3bb4] ;  /* 0x003bb40001077983 */ /* 0x000ea80000100800 */
[----:B------:R-:W2:Y:S04]  /*4e440*/  LDL R6, [R1+0x3bc0] ;  /* 0x003bc00001067983 */ /* 0x000ea80000100800 */
[----:B------:R-:W-:Y:S04]  /*4e450*/  STL [R1+0x1c], R16 ;  /* 0x00001c1001007387 */ /* 0x000fe80000100800 */
[----:B------:R-:W2:Y:S04]  /*4e460*/  LDL R5, [R1+0x3bbc] ;  /* 0x003bbc0001057983 */ /* 0x000ea80000100800 */
[----:B------:R-:W2:Y:S01]  /*4e470*/  LDL R4, [R1+0x3bc8] ;  /* 0x003bc80001047983 */ /* 0x000ea20000100800 */
[----:B---3--:R-:W-:-:S02]  /*4e480*/  @!P0 IMAD.MOV.U32 R11, RZ, RZ, R13 ;  /* 0x000000ffff0b8224 */ /* 0x008fc400078e000d */
[----:B------:R-:W-:Y:S02]  /*4e490*/  @!P1 IMAD.MOV.U32 R13, RZ, RZ, R12 ;  /* 0x000000ffff0d9224 */ /* 0x000fe400078e000c */
[----:B------:R-:W-:-:S05]  /*4e4a0*/  @!P1 IMAD.MOV.U32 R12, RZ, RZ, R8 ;  /* 0x000000ffff0c9224 */ /* 0x000fca00078e0008 */
[----:B------:R-:W3:Y:S01]  /*4e4b0*/  @!P1 LDG.E.U16 R29, desc[UR10][R12.64] ;  /* 0x0000000a0c1d9981 */ /* 0x000ee2000c1e1500 */
[----:B------:R-:W-:Y:S01]  /*4e4c0*/  @!P0 IMAD.MOV.U32 R10, RZ, RZ, R3 ;  /* 0x000000ffff0a8224 */ /* 0x000fe200078e0003 */
[----:B0-----:R-:W-:-:S06]  /*4e4d0*/  PRMT R9, RZ, 0x7610, R9 ;  /* 0x00007610ff097816 */ /* 0x001fcc0000000009 */
[----:B------:R0:W3:Y:S04]  /*4e4e0*/  @!P0 LDG.E.U16 R9, desc[UR10][R10.64] ;  /* 0x0000000a0a098981 */ /* 0x0000e8000c1e1500 */
[----:B----4-:R1:W-:Y:S04]  /*4e4f0*/  STL [R1+0x3c04], R2 ;  /* 0x003c040201007387 */ /* 0x0103e80000100800 */
[----:B------:R-:W4:Y:S04]  /*4e500*/  LDL R3, [R1+0x3acc] ;  /* 0x003acc0001037983 */ /* 0x000f280000100800 */
[----:B-1----:R-:W4:Y:S01]  /*4e510*/  LDL R2, [R1+0x3ad8] ;  /* 0x003ad80001027983 */ /* 0x002f220000100800 */
[----:B0-----:R-:W-:Y:S01]  /*4e520*/  PRMT R10, RZ, 0x7610, R10 ;  /* 0x00007610ff0a7816 */ /* 0x001fe2000000000a */
[----:B--2---:R-:W-:-:S02]  /*4e530*/  @!P0 IMAD.MOV.U32 R12, RZ, RZ, R6 ;  /* 0x000000ffff0c8224 */ /* 0x004fc400078e0006 */
[----:B------:R-:W-:-:S05]  /*4e540*/  @!P0 IMAD.MOV.U32 R13, RZ, RZ, R7 ;  /* 0x000000ffff0d8224 */ /* 0x000fca00078e0007 */
[----:B------:R0:W2:Y:S01]  /*4e550*/  @!P0 LDG.E.U16 R10, desc[UR10][R12.64] ;  /* 0x0000000a0c0a8981 */ /* 0x0000a2000c1e1500 */
[----:B------:R-:W-:Y:S01]  /*4e560*/  PRMT R11, RZ, 0x7610, R11 ;  /* 0x00007610ff0b7816 */ /* 0x000fe2000000000b */
[----:B0-----:R-:W-:Y:S02]  /*4e570*/  @!P1 IMAD.MOV.U32 R12, RZ, RZ, R4 ;  /* 0x000000ffff0c9224 */ /* 0x001fe400078e0004 */
[----:B------:R-:W-:-:S05]  /*4e580*/  @!P1 IMAD.MOV.U32 R13, RZ, RZ, R5 ;  /* 0x000000ffff0d9224 */ /* 0x000fca00078e0005 */
[----:B------:R4:W2:Y:S04]  /*4e590*/  @!P1 LDG.E.U16 R11, desc[UR10][R12.64] ;  /* 0x0000000a0c0b9981 */ /* 0x0008a8000c1e1500 */
[----:B---3--:R-:W-:Y:S04]  /*4e5a0*/  STL [R1+0x3c0c], R29 ;  /* 0x003c0c1d01007387 */ /* 0x008fe80000100800 */
[----:B------:R-:W3:Y:S04]  /*4e5b0*/  LDL R7, [R1+0x3b44] ;  /* 0x003b440001077983 */ /* 0x000ee80000100800 */
[----:B------:R-:W3:Y:S01]  /*4e5c0*/  LDL R6, [R1+0x3b50] ;  /* 0x003b500001067983 */ /* 0x000ee20000100800 */
[----:B------:R-:W-:Y:S01]  /*4e5d0*/  PRMT R26, RZ, 0x7610, R26 ;  /* 0x00007610ff1a7816 */ /* 0x000fe2000000001a */
[----:B----4-:R-:W-:-:S02]  /*4e5e0*/  @!P1 IMAD.MOV.U32 R13, RZ, RZ, R3 ;  /* 0x000000ffff0d9224 */ /* 0x010fc400078e0003 */
[----:B------:R-:W-:-:S05]  /*4e5f0*/  @!P1 IMAD.MOV.U32 R12, RZ, RZ, R2 ;  /* 0x000000ffff0c9224 */ /* 0x000fca00078e0002 */
[----:B------:R3:W4:Y:S01]  /*4e600*/  @!P1 LDG.E.U16 R26, desc[UR10][R12.64] ;  /* 0x0000000a0c1a9981 */ /* 0x000722000c1e1500 */
[----:B------:R-:W-:-:S03]  /*4e610*/  PRMT R22, RZ, 0x7610, R22 ;  /* 0x00007610ff167816 */ /* 0x000fc60000000016 */
[----:B--2---:R-:W-:Y:S04]  /*4e620*/  STL [R1+0x3c10], R10 ;  /* 0x003c100a01007387 */ /* 0x004fe80000100800 */
[----:B------:R-:W2:Y:S04]  /*4e630*/  LDL R4, [R1+0x3b58] ;  /* 0x003b580001047983 */ /* 0x000ea80000100800 */
[----:B------:R-:W2:Y:S04]  /*4e640*/  LDL R5, [R1+0x3b4c] ;  /* 0x003b4c0001057983 */ /* 0x000ea80000100800 */
[----:B------:R-:W-:Y:S04]  /*4e650*/  STL [R1+0x3c1c], R11 ;  /* 0x003c1c0b01007387 */ /* 0x000fe80000100800 */
[----:B------:R0:W-:Y:S04]  /*4e660*/  STL [R1], R9 ;  /* 0x0000000901007387 */ /* 0x0001e80000100800 */
[----:B0-----:R-:W2:Y:S04]  /*4e670*/  LDL R9, [R1+0x3bc4] ;  /* 0x003bc40001097983 */ /* 0x001ea80000100800 */
[----:B------:R2:W-:Y:S04]  /*4e680*/  STL [R1+0x8], R14 ;  /* 0x0000080e01007387 */ /* 0x0005e80000100800 */
[----:B------:R-:W2:Y:S04]  /*4e690*/  LDL R8, [R1+0x3bd0] ;  /* 0x003bd00001087983 */ /* 0x000ea80000100800 */
[----:B------:R-:W2:Y:S04]  /*4e6a0*/  LDL R3, [R1+0x3bcc] ;  /* 0x003bcc0001037983 */ /* 0x000ea80000100800 */
[----:B------:R-:W2:Y:S01]  /*4e6b0*/  LDL R2, [R1+0x3bd8] ;  /* 0x003bd80001027983 */ /* 0x000ea20000100800 */
[----:B---3--:R-:W-:-:S02]  /*4e6c0*/  @!P0 IMAD.MOV.U32 R13, RZ, RZ, R7 ;  /* 0x000000ffff0d8224 */ /* 0x008fc400078e0007 */
[----:B------:R-:W-:-:S05]  /*4e6d0*/  @!P0 IMAD.MOV.U32 R12, RZ, RZ, R6 ;  /* 0x000000ffff0c8224 */ /* 0x000fca00078e0006 */
[----:B------:R0:W3:Y:S04]  /*4e6e0*/  @!P0 LDG.E.U16 R22, desc[UR10][R12.64] ;  /* 0x0000000a0c168981 */ /* 0x0000e8000c1e1500 */
[----:B----4-:R1:W-:Y:S04]  /*4e6f0*/  STL [R1+0x3c08], R26 ;  /* 0x003c081a01007387 */ /* 0x0103e80000100800 */
[----:B------:R-:W4:Y:S04]  /*4e700*/  LDL R7, [R1+0x3a5c] ;  /* 0x003a5c0001077983 */ /* 0x000f280000100800 */
[----:B------:R-:W4:Y:S01]  /*4e710*/  LDL R6, [R1+0x3a68] ;  /* 0x003a680001067983 */ /* 0x000f220000100800 */
[----:B--2---:R-:W-:Y:S01]  /*4e720*/  @!P1 IMAD.MOV.U32 R14, RZ, RZ, R4 ;  /* 0x000000ffff0e9224 */ /* 0x004fe200078e0004 */
[----:B------:R-:W-:Y:S01]  /*4e730*/  PRMT R20, RZ, 0x7610, R20 ;  /* 0x00007610ff147816 */ /* 0x000fe20000000014 */
[----:B------:R-:W-:Y:S01]  /*4e740*/  @!P1 IMAD.MOV.U32 R15, RZ, RZ, R5 ;  /* 0x000000ffff0f9224 */ /* 0x000fe200078e0005 */
[----:B0-----:R-:W-:-:S04]  /*4e750*/  PRMT R12, RZ, 0x7610, R12 ;  /* 0x00007610ff0c7816 */ /* 0x001fc8000000000c */
[----:B------:R0:W2:Y:S02]  /*4e760*/  @!P1 LDG.E.U16 R20, desc[UR10][R14.64] ;  /* 0x0000000a0e149981 */ /* 0x0000a4000c1e1500 */
[----:B0-----:R-:W-:Y:S02]  /*4e770*/  @!P0 IMAD.MOV.U32 R15, RZ, RZ, R9 ;  /* 0x000000ffff0f8224 */ /* 0x001fe400078e0009 */
[----:B------:R-:W-:-:S05]  /*4e780*/  @!P0 IMAD.MOV.U32 R14, RZ, RZ, R8 ;  /* 0x000000ffff0e8224 */ /* 0x000fca00078e0008 */
[----:B------:R0:W2:Y:S02]  /*4e790*/  @!P0 LDG.E.U16 R12, desc[UR10][R14.64] ;  /* 0x0000000a0e0c8981 */ /* 0x0000a4000c1e1500 */
[----:B0-----:R-:W-:Y:S02]  /*4e7a0*/  @!P1 IMAD.MOV.U32 R15, RZ, RZ, R3 ;  /* 0x000000ffff0f9224 */ /* 0x001fe400078e0003 */
[----:B---3--:R0:W-:Y:S04]  /*4e7b0*/  STL [R1+0x3c20], R22 ;  /* 0x003c201601007387 */ /* 0x0081e80000100800 */
[----:B------:R-:W3:Y:S04]  /*4e7c0*/  LDL R4, [R1+0x3ae0] ;  /* 0x003ae00001047983 */ /* 0x000ee80000100800 */
[----:B------:R-:W2:Y:S04]  /*4e7d0*/  LDL R5, [R1+0x3ad4] ;  /* 0x003ad40001057983 */ /* 0x000ea80000100800 */
[----:B------:R-:W2:Y:S04]  /*4e7e0*/  LDL R8, [R1+0x3adc] ;  /* 0x003adc0001087983 */ /* 0x000ea80000100800 */
[----:B------:R-:W2:Y:S01]  /*4e7f0*/  LDL R3, [R1+0x3ae8] ;  /* 0x003ae80001037983 */ /* 0x000ea20000100800 */
[----:B------:R-:W-:Y:S01]  /*4e800*/  PRMT R13, RZ, 0x7610, R13 ;  /* 0x00007610ff0d7816 */ /* 0x000fe2000000000d */
[----:B------:R-:W-:-:S02]  /*4e810*/  @!P1 IMAD.MOV.U32 R14, RZ, RZ, R2 ;  /* 0x000000ffff0e9224 */ /* 0x000fc400078e0002 */
[----:B------:R-:W2:Y:S04]  /*4e820*/  LDL.LU R2, [R1+0x4a4] ;  /* 0x0004a40001027983 */ /* 0x000ea80000300800 */
[----:B------:R4:W2:Y:S04]  /*4e830*/  @!P1 LDG.E.U16 R13, desc[UR10][R14.64] ;  /* 0x0000000a0e0d9981 */ /* 0x0008a8000c1e1500 */
[----:B------:R-:W2:Y:S01]  /*4e840*/  LDL.LU R9, [R1+0x49c] ;  /* 0x00049c0001097983 */ /* 0x000ea20000300800 */
[----:B------:R-:W-:Y:S01]  /*4e850*/  PRMT R17, RZ, 0x7610, R17 ;  /* 0x00007610ff117816 */ /* 0x000fe20000000011 */
[----:B----4-:R-:W-:-:S02]  /*4e860*/  @!P1 IMAD.MOV.U32 R15, RZ, RZ, R7 ;  /* 0x000000ffff0f9224 */ /* 0x010fc400078e0007 */
[----:B------:R-:W4:Y:S04]  /*4e870*/  LDL.LU R7, [R1+0x494] ;  /* 0x0004940001077983 */ /* 0x000f280000300800 */
[----:B-1----:R-:W4:Y:S04]  /*4e880*/  LDL R26, [R1+0x3b54] ;  /* 0x003b5400011a7983 */ /* 0x002f280000100800 */
[----:B0-----:R-:W4:Y:S01]  /*4e890*/  LDL R22, [R1+0x3b60] ;  /* 0x003b600001167983 */ /* 0x001f220000100800 */
[----:B------:R-:W-:-:S03]  /*4e8a0*/  @!P1 IMAD.MOV.U32 R14, RZ, RZ, R6 ;  /* 0x000000ffff0e9224 */ /* 0x000fc600078e0006 */
[----:B------:R-:W4:Y:S04]  /*4e8b0*/  LDL R18, [R1+0x3b5c] ;  /* 0x003b5c0001127983 */ /* 0x000f280000100800 */
[----:B------:R-:W4:Y:S04]  /*4e8c0*/  LDL R11, [R1+0x3b68] ;  /* 0x003b6800010b7983 */ /* 0x000f280000100800 */
[----:B------:R3:W4:Y:S04]  /*4e8d0*/  @!P1 LDG.E.U16 R17, desc[UR10][R14.64] ;  /* 0x0000000a0e119981 */ /* 0x000728000c1e1500 */
[----:B------:R-:W4:Y:S01]  /*4e8e0*/  LDL R10, [R1+0x3bdc] ;  /* 0x003bdc00010a7983 */ /* 0x000f220000100800 */
[----:B------:R-:W-:Y:S01]  /*4e8f0*/  PRMT R19, RZ, 0x7610, R19 ;  /* 0x00007610ff137816 */ /* 0x000fe20000000013 */
[----:B------:R-:W0:Y:S01]  /*4e900*/  S2R R0, SR_TID.X ;  /* 0x0000000000007919 */ /* 0x000e220000002100 */
[----:B---3--:R-:W-:-:S02]  /*4e910*/  @!P0 IMAD.MOV.U32 R14, RZ, RZ, R4 ;  /* 0x000000ffff0e8224 */ /* 0x008fc400078e0004 */
[----:B------:R-:W3:Y:S01]  /*4e920*/  LDL R4, [R1+0x3be4] ;  /* 0x003be40001047983 */ /* 0x000ee20000100800 */
[----:B--2---:R-:W-:-:S03]  /*4e930*/  @!P0 IMAD.MOV.U32 R15, RZ, RZ, R5 ;  /* 0x000000ffff0f8224 */ /* 0x004fc600078e0005 */
[----:B------:R-:W2:Y:S04]  /*4e940*/  LDL.LU R6, [R1+0x48c] ;  /* 0x00048c0001067983 */ /* 0x000ea80000300800 */
[----:B------:R-:W2:Y:S04]  /*4e950*/  LDL.LU R5, [R1+0x3ac] ;  /* 0x0003ac0001057983 */ /* 0x000ea80000300800 */
[----:B------:R1:W2:Y:S02]  /*4e960*/  @!P0 LDG.E.U16 R19, desc[UR10][R14.64] ;  /* 0x0000000a0e138981 */ /* 0x0002a4000c1e1500 */
[----:B-1----:R-:W-:-:S02]  /*4e970*/  @!P1 IMAD.MOV.U32 R15, RZ, RZ, R8 ;  /* 0x000000ffff0f9224 */ /* 0x002fc400078e0008 */
[----:B------:R-:W-:Y:S01]  /*4e980*/  @!P1 IMAD.MOV.U32 R14, RZ, RZ, R3 ;  /* 0x000000ffff0e9224 */ /* 0x000fe200078e0003 */
[----:B------:R-:W2:Y:S04]  /*4e990*/  LDL.LU R8, [R1+0x3a4] ;  /* 0x0003a40001087983 */ /* 0x000ea80000300800 */
[----:B------:R-:W2:Y:S04]  /*4e9a0*/  LDL.LU R3, [R1+0x39c] ;  /* 0x00039c0001037983 */ /* 0x000ea80000300800 */
[----:B------:R-:W2:Y:S04]  /*4e9b0*/  LDL.LU R16, [R1+0x394] ;  /* 0x0003940001107983 */ /* 0x000ea80000300800 */
[----:B------:R-:W2:Y:S04]  /*4e9c0*/  LDL.LU R27, [R1+0x38c] ;  /* 0x00038c00011b7983 */ /* 0x000ea80000300800 */
[----:B------:R-:W2:Y:S01]  /*4e9d0*/  LDL.LU R28, [R1+0x384] ;  /* 0x00038400011c7983 */ /* 0x000ea20000300800 */
[----:B------:R-:W-:-:S02]  /*4e9e0*/  PRMT R21, RZ, 0x7610, R21 ;  /* 0x00007610ff157816 */ /* 0x000fc40000000015 */
[----:B------:R-:W-:-:S04]  /*4e9f0*/  PRMT R23, RZ, 0x7610, R23 ;  /* 0x00007610ff177816 */ /* 0x000fc80000000017 */
[----:B------:R4:W2:Y:S01]  /*4ea00*/  @!P1 LDG.E.U16 R21, desc[UR10][R14.64] ;  /* 0x0000000a0e159981 */ /* 0x0008a2000c1e1500 */
[----:B------:R-:W-:Y:S02]  /*4ea10*/  PRMT R24, RZ, 0x7610, R24 ;  /* 0x00007610ff187816 */ /* 0x000fe40000000018 */
[----:B0-----:R-:W-:Y:S01]  /*4ea20*/  LOP3.LUT R0, R0, 0x3f, RZ, 0xc0, !PT ;  /* 0x0000003f00007812 */ /* 0x001fe200078ec0ff */
[----:B----4-:R-:W-:Y:S02]  /*4ea30*/  @!P0 IMAD.MOV.U32 R14, RZ, RZ, R22 ;  /* 0x000000ffff0e8224 */ /* 0x010fe400078e0016 */
[----:B------:R-:W-:-:S05]  /*4ea40*/  @!P0 IMAD.MOV.U32 R15, RZ, RZ, R26 ;  /* 0x000000ffff0f8224 */ /* 0x000fca00078e001a */
[----:B------:R0:W4:Y:S01]  /*4ea50*/  @!P0 LDG.E.U16 R23, desc[UR10][R14.64] ;  /* 0x0000000a0e178981 */ /* 0x000122000c1e1500 */
[----:B------:R-:W-:Y:S01]  /*4ea60*/  PRMT R25, RZ, 0x7610, R25 ;  /* 0x00007610ff197816 */ /* 0x000fe20000000019 */
[----:B------:R-:W-:Y:S02]  /*4ea70*/  IMAD.SHL.U32 R0, R0, 0x2, RZ ;  /* 0x0000000200007824 */ /* 0x000fe400078e00ff */
[----:B0-----:R-:W-:Y:S02]  /*4ea80*/  @!P1 IMAD.MOV.U32 R14, RZ, RZ, R11 ;  /* 0x000000ffff0e9224 */ /* 0x001fe400078e000b */
[----:B------:R-:W-:Y:S02]  /*4ea90*/  @!P1 IMAD.MOV.U32 R15, RZ, RZ, R18 ;  /* 0x000000ffff0f9224 */ /* 0x000fe400078e0012 */
[----:B------:R-:W4:Y:S04]  /*4eaa0*/  LDL.LU R18, [R1+0x37c] ;  /* 0x00037c0001127983 */ /* 0x000f280000300800 */
[----:B------:R0:W4:Y:S02]  /*4eab0*/  @!P1 LDG.E.U16 R24, desc[UR10][R14.64] ;  /* 0x0000000a0e189981 */ /* 0x000124000c1e1500 */
[----:B0-----:R-:W-:-:S02]  /*4eac0*/  @!P1 IMAD.MOV.U32 R15, RZ, RZ, R10 ;  /* 0x000000ffff0f9224 */ /* 0x001fc400078e000a */
[----:B---3--:R-:W-:Y:S02]  /*4ead0*/  @!P1 IMAD.MOV.U32 R14, RZ, RZ, R4 ;  /* 0x000000ffff0e9224 */ /* 0x008fe400078e0004 */
[----:B------:R-:W3:Y:S04]  /*4eae0*/  LDL.LU R4, [R1+0x2a8] ;  /* 0x0002a80001047983 */ /* 0x000ee80000300800 */
[----:B------:R0:W3:Y:S04]  /*4eaf0*/  @!P1 LDG.E.U16 R25, desc[UR10][R14.64] ;  /* 0x0000000a0e199981 */ /* 0x0000e8000c1e1500 */
[----:B------:R-:W3:Y:S01]  /*4eb00*/  LDL.LU R22, [R1+0x29c] ;  /* 0x00029c0001167983 */ /* 0x000ee20000300800 */
[----:B0-----:R-:W-:-:S03]  /*4eb10*/  LOP3.LUT R15, R0, 0x70, RZ, 0x3c, !PT ;  /* 0x00000070000f7812 */ /* 0x001fc600078e3cff */
[----:B------:R-:W3:Y:S04]  /*4eb20*/  LDL.LU R14, [R1+0x374] ;  /* 0x00037400010e7983 */ /* 0x000ee80000300800 */
[----:B------:R-:W3:Y:S04]  /*4eb30*/  LDL.LU R11, [R1+0x290] ;  /* 0x00029000010b7983 */ /* 0x000ee80000300800 */
[----:B------:R-:W-:Y:S04]  /*4eb40*/  STS.U16 [R15+UR5+0x1be00], R2 ;  /* 0x01be00020f007988 */ /* 0x000fe80008000405 */
[----:B------:R-:W-:Y:S04]  /*4eb50*/  STS.U16 [R15+UR5+0x1be80], R9 ;  /* 0x01be80090f007988 */ /* 0x000fe80008000405 */
[----:B------:R0:W-:Y:S04]  /*4eb60*/  STS.U16 [R15+UR5+0x1bf00], R7 ;  /* 0x01bf00070f007988 */ /* 0x0001e80008000405 */
[----:B0-----:R-:W3:Y:S04]  /*4eb70*/  LDL.LU R7, [R1+0x284] ;  /* 0x0002840001077983 */ /* 0x001ee80000300800 */
[----:B------:R-:W3:Y:S04]  /*4eb80*/  LDL.LU R0, [R1+0x278] ;  /* 0x0002780001007983 */ /* 0x000ee80000300800 */
[----:B------:R-:W3:Y:S04]  /*4eb90*/  LDL.LU R26, [R1+0x26c] ;  /* 0x00026c00011a7983 */ /* 0x000ee80000300800 */
[----:B------:R-:W3:Y:S04]  /*4eba0*/  LDL.LU R10, [R1+0x260] ;  /* 0x00026000010a7983 */ /* 0x000ee80000300800 */
[----:B------:R-:W3:Y:S04]  /*4ebb0*/  LDL.LU R9, [R1+0x254] ;  /* 0x0002540001097983 */ /* 0x000ee80000300800 */
[----:B--2---:R0:W-:Y:S04]  /*4ebc0*/  STS.U16 [R15+UR5+0x1bf80], R6 ;  /* 0x01bf80060f007988 */ /* 0x0041e80008000405 */
[----:B------:R1:W-:Y:S04]  /*4ebd0*/  STS.U16 [R15+UR5+0x1dc00], R5 ;  /* 0x01dc00050f007988 */ /* 0x0003e80008000405 */
[----:B------:R-:W2:Y:S04]  /*4ebe0*/  LDL.LU R29, [R1+0x194] ;  /* 0x00019400011d7983 */ /* 0x000ea80000300800 */
[----:B------:R-:W2:Y:S04]  /*4ebf0*/  LDL.LU R2, [R1+0x198] ;  /* 0x0001980001027983 */ /* 0x000ea80000300800 */
[----:B------:R-:W-:Y:S04]  /*4ec00*/  STS.U16 [R15+UR5+0x1dc80], R8 ;  /* 0x01dc80080f007988 */ /* 0x000fe80008000405 */
[----:B------:R-:W-:Y:S04]  /*4ec10*/  STS.U16 [R15+UR5+0x1dd00], R3 ;  /* 0x01dd00030f007988 */ /* 0x000fe80008000405 */
[----:B------:R4:W-:Y:S04]  /*4ec20*/  STS.U16 [R15+UR5+0x1dd80], R16 ;  /* 0x01dd80100f007988 */ /* 0x0009e80008000405 */
[----:B------:R4:W-:Y:S04]  /*4ec30*/  STS.U16 [R15+UR5+0x1de00], R27 ;  /* 0x01de001b0f007988 */ /* 0x0009e80008000405 */
[----:B0-----:R-:W2:Y:S04]  /*4ec40*/  LDL.LU R6, [R1+0x190] ;  /* 0x0001900001067983 */ /* 0x001ea80000300800 */
[----:B-1----:R-:W2:Y:S04]  /*4ec50*/  LDL.LU R5, [R1+0x18c] ;  /* 0x00018c0001057983 */ /* 0x002ea80000300800 */
[----:B------:R0:W-:Y:S04]  /*4ec60*/  STS.U16 [R15+UR5+0x1de80], R28 ;  /* 0x01de801c0f007988 */ /* 0x0001e80008000405 */
[----:B----4-:R-:W4:Y:S04]  /*4ec70*/  LDL.LU R16, [R1+0x188] ;  /* 0x0001880001107983 */ /* 0x010f280000300800 */
[----:B------:R-:W4:Y:S04]  /*4ec80*/  LDL.LU R27, [R1+0x184] ;  /* 0x00018400011b7983 */ /* 0x000f280000300800 */
[----:B0-----:R-:W4:Y:S04]  /*4ec90*/  LDL.LU R28, [R1+0x168] ;  /* 0x00016800011c7983 */ /* 0x001f280000300800 */
[----:B------:R0:W-:Y:S04]  /*4eca0*/  STS.U16 [R15+UR5+0x1df00], R18 ;  /* 0x01df00120f007988 */ /* 0x0001e80008000405 */
[----:B------:R-:W4:Y:S04]  /*4ecb0*/  LDL.LU R8, [R1+0x164] ;  /* 0x0001640001087983 */ /* 0x000f280000300800 */
[----:B------:R-:W4:Y:S04]  /*4ecc0*/  LDL.LU R3, [R1+0x158] ;  /* 0x0001580001037983 */ /* 0x000f280000300800 */
[----:B0-----:R-:W4:Y:S04]  /*4ecd0*/  LDL.LU R18, [R1+0x154] ;  /* 0x0001540001127983 */ /* 0x001f280000300800 */
[----:B---3--:R-:W-:Y:S04]  /*4ece0*/  STS.U16 [R15+UR5+0x1df80], R14 ;  /* 0x01df800e0f007988 */ /* 0x008fe80008000405 */
[----:B------:R0:W-:Y:S04]  /*4ecf0*/  STS.U16 [R15+UR5+0x1fc00], R4 ;  /* 0x01fc00040f007988 */ /* 0x0001e80008000405 */
[----:B------:R1:W-:Y:S04]  /*4ed00*/  STS.U16 [R15+UR5+0x1fc80], R22 ;  /* 0x01fc80160f007988 */ /* 0x0003e80008000405 */
[----:B------:R3:W-:Y:S04]  /*4ed10*/  STS.U16 [R15+UR5+0x1fd00], R11 ;  /* 0x01fd000b0f007988 */ /* 0x0007e80008000405 */
[----:B0-----:R-:W4:Y:S04]  /*4ed20*/  LDL.LU R4, [R1+0x148] ;  /* 0x0001480001047983 */ /* 0x001f280000300800 */
[----:B------:R-:W4:Y:S04]  /*4ed30*/  LDL.LU R14, [R1+0x144] ;  /* 0x00014400010e7983 */ /* 0x000f280000300800 */
[----:B-1----:R-:W4:Y:S04]  /*4ed40*/  LDL.LU R22, [R1+0x108] ;  /* 0x0001080001167983 */ /* 0x002f280000300800 */
[----:B---3--:R-:W3:Y:S04]  /*4ed50*/  LDL.LU R11, [R1+0x104] ;  /* 0x00010400010b7983 */ /* 0x008ee80000300800 */
[----:B------:R0:W-:Y:S04]  /*4ed60*/  STS.U16 [R15+UR5+0x1fd80], R7 ;  /* 0x01fd80070f007988 */ /* 0x0001e80008000405 */
[----:B------:R1:W-:Y:S04]  /*4ed70*/  STS.U16 [R15+UR5+0x1fe00], R0 ;  /* 0x01fe00000f007988 */ /* 0x0003e80008000405 */
[----:B0-----:R-:W3:Y:S01]  /*4ed80*/  LDL.LU R7, [R1+0x3c40] ;  /* 0x003c400001077983 */ /* 0x001ee20000300800 */
[----:B-1----:R-:W0:Y:S03]  /*4ed90*/  S2R R0, SR_TID.X ;  /* 0x0000000000007919 */ /* 0x002e260000002100 */
[----:B------:R-:W-:Y:S04]  /*4eda0*/  STS.U16 [R15+UR5+0x1fe80], R26 ;  /* 0x01fe801a0f007988 */ /* 0x000fe80008000405 */
[----:B------:R1:W-:Y:S04]  /*4edb0*/  STS.U16 [R15+UR5+0x1ff00], R10 ;  /* 0x01ff000a0f007988 */ /* 0x0003e80008000405 */
[----:B------:R1:W-:Y:S04]  /*4edc0*/  STS.U16 [R15+UR5+0x1ff80], R9 ;  /* 0x01ff80090f007988 */ /* 0x0003e80008000405 */
[----:B-1----:R-:W3:Y:S04]  /*4edd0*/  LDL.LU R10, [R1+0x180] ;  /* 0x00018000010a7983 */ /* 0x002ee80000300800 */
[----:B------:R-:W3:Y:S04]  /*4ede0*/  LDL.LU R9, [R1+0x17c] ;  /* 0x00017c0001097983 */ /* 0x000ee80000300800 */
[----:B------:R-:W3:Y:S01]  /*4edf0*/  LDL.LU R26, [R1+0x178] ;  /* 0x00017800011a7983 */ /* 0x000ee20000300800 */
[----:B0-----:R-:W-:-:S05]  /*4ee00*/  LOP3.LUT R0, R0, 0x3f, RZ, 0xc0, !PT ;  /* 0x0000003f00007812 */ /* 0x001fca00078ec0ff */
[----:B------:R-:W-:-:S05]  /*4ee10*/  IMAD.SHL.U32 R0, R0, 0x2, RZ ;  /* 0x0000000200007824 */ /* 0x000fca00078e00ff */
[----:B--2---:R0:W-:Y:S04]  /*4ee20*/  STS.U16 [R0+UR5+0x20080], R29 ;  /* 0x0200801d00007988 */ /* 0x0041e80008000405 */
[----:B------:R1:W-:Y:S04]  /*4ee30*/  STS.U16 [R0+UR5+0x20000], R2 ;  /* 0x0200000200007988 */ /* 0x0003e80008000405 */
[----:B------:R2:W-:Y:S04]  /*4ee40*/  STS.U16 [R0+UR5+0x20800], R6 ;  /* 0x0208000600007988 */ /* 0x0005e80008000405 */
[----:B------:R2:W-:Y:S04]  /*4ee50*/  STS.U16 [R0+UR5+0x20880], R5 ;  /* 0x0208800500007988 */ /* 0x0005e80008000405 */
[----:B----4-:R4:W-:Y:S04]  /*4ee60*/  STS.U16 [R0+UR5+0x21000], R16 ;  /* 0x0210001000007988 */ /* 0x0109e80008000405 */
[----:B------:R4:W-:Y:S04]  /*4ee70*/  STS.U16 [R0+UR5+0x21080], R27 ;  /* 0x0210801b00007988 */ /* 0x0009e80008000405 */
[----:B0-----:R-:W3:Y:S04]  /*4ee80*/  LDL.LU R29, [R1+0x174] ;  /* 0x00017400011d7983 */ /* 0x001ee80000300800 */
[----:B-1----:R-:W3:Y:S04]  /*4ee90*/  LDL.LU R2, [R1+0x170] ;  /* 0x0001700001027983 */ /* 0x002ee80000300800 */
[----:B--2---:R-:W2:Y:S04]  /*4eea0*/  LDL.LU R6, [R1+0x16c] ;  /* 0x00016c0001067983 */ /* 0x004ea80000300800 */
[----:B------:R-:W2:Y:S04]  /*4eeb0*/  LDL.LU R5, [R1+0x160] ;  /* 0x0001600001057983 */ /* 0x000ea80000300800 */
[----:B----4-:R-:W4:Y:S04]  /*4eec0*/  LDL.LU R16, [R1+0x3c3c] ;  /* 0x003c3c0001107983 */ /* 0x010f280000300800 */
[----:B------:R-:W2:Y:S04]  /*4eed0*/  LDL.LU R27, [R1+0x3c38] ;  /* 0x003c3800011b7983 */ /* 0x000ea80000300800 */
[----:B------:R0:W-:Y:S04]  /*4eee0*/  STS.U16 [R0+UR5+0x21800], R28 ;  /* 0x0218001c00007988 */ /* 0x0001e80008000405 */
[----:B0-----:R-:W4:Y:S04]  /*4eef0*/  LDL.LU R28, [R1+0x3c34] ;  /* 0x003c3400011c7983 */ /* 0x001f280000300800 */
[----:B------:R0:W-:Y:S04]  /*4ef00*/  STS.U16 [R0+UR5+0x21880], R8 ;  /* 0x0218800800007988 */ /* 0x0001e80008000405 */
[----:B------:R1:W-:Y:S04]  /*4ef10*/  STS.U16 [R0+UR5+0x22080], R18 ;  /* 0x0220801200007988 */ /* 0x0003e80008000405 */
[----:B0-----:R-:W4:Y:S04]  /*4ef20*/  LDL.LU R8, [R1+0x15c] ;  /* 0x00015c0001087983 */ /* 0x001f280000300800 */
[----:B-1----:R-:W4:Y:S04]  /*4ef30*/  LDL.LU R18, [R1+0x150] ;  /* 0x0001500001127983 */ /* 0x002f280000300800 */
[----:B------:R0:W-:Y:S04]  /*4ef40*/  STS.U16 [R0+UR5+0x22000], R3 ;  /* 0x0220000300007988 */ /* 0x0001e80008000405 */
[----:B0-----:R-:W4:Y:S04]  /*4ef50*/  LDL.LU R3, [R1+0x14c] ;  /* 0x00014c0001037983 */ /* 0x001f280000300800 */
[----:B------:R0:W-:Y:S04]  /*4ef60*/  STS.U16 [R0+UR5+0x22800], R4 ;  /* 0x0228000400007988 */ /* 0x0001e80008000405 */
[----:B------:R1:W-:Y:S04]  /*4ef70*/  STS.U16 [R0+UR5+0x22880], R14 ;  /* 0x0228800e00007988 */ /* 0x0003e80008000405 */
[----:B------:R-:W-:Y:S04]  /*4ef80*/  STS.U16 [R0+UR5+0x23000], R22 ;  /* 0x0230001600007988 */ /* 0x000fe80008000405 */
[----:B---3--:R-:W-:Y:S04]  /*4ef90*/  STS.U16 [R0+UR5+0x23080], R11 ;  /* 0x0230800b00007988 */ /* 0x008fe80008000405 */
[----:B0-----:R-:W3:Y:S01]  /*4efa0*/  LDL.LU R4, [R1+0x114] ;  /* 0x0001140001047983 */ /* 0x001ee20000300800 */
[----:B-1----:R-:W-:-:S03]  /*4efb0*/  LOP3.LUT R14, R0, 0x10, RZ, 0x3c, !PT ;  /* 0x00000010000e7812 */ /* 0x002fc600078e3cff */
[----:B--2---:R-:W-:Y:S04]  /*4efc0*/  STS.U16 [R0+UR5+0x23880], R27 ;  /* 0x0238801b00007988 */ /* 0x004fe80008000405 */
[----:B----4-:R0:W-:Y:S04]  /*4efd0*/  STS.U16 [R0+UR5+0x23800], R28 ;  /* 0x0238001c00007988 */ /* 0x0101e80008000405 */
[----:B0-----:R-:W2:Y:S04]  /*4efe0*/  LDL.LU R28, [R1+0xcc] ;  /* 0x0000cc00011c7983 */ /* 0x001ea80000300800 */
[----:B------:R-:W4:Y:S04]  /*4eff0*/  LDL.LU R0, [R1+0x118] ;  /* 0x0001180001007983 */ /* 0x000f280000300800 */
[----:B------:R0:W-:Y:S04]  /*4f000*/  STS.U16 [R14+UR5+0x20100], R10 ;  /* 0x0201000a0e007988 */ /* 0x0001e80008000405 */
[----:B------:R-:W2:Y:S04]  /*4f010*/  LDL.LU R27, [R1+0xd0] ;  /* 0x0000d000011b7983 */ /* 0x000ea80000300800 */
[----:B------:R1:W-:Y:S04]  /*4f020*/  STS.U16 [R14+UR5+0x20180], R9 ;  /* 0x020180090e007988 */ /* 0x0003e80008000405 */
[----:B------:R-:W2:Y:S04]  /*4f030*/  LDL.LU R22, [R1+0x140] ;  /* 0x0001400001167983 */ /* 0x000ea80000300800 */
[----:B------:R-:W-:Y:S04]  /*4f040*/  STS.U16 [R14+UR5+0x20900], R26 ;  /* 0x0209001a0e007988 */ /* 0x000fe80008000405 */
[----:B------:R-:W2:Y:S04]  /*4f050*/  LDL.LU R11, [R1+0x13c] ;  /* 0x00013c00010b7983 */ /* 0x000ea80000300800 */
[----:B------:R-:W-:Y:S04]  /*4f060*/  STS.U16 [R14+UR5+0x20980], R29 ;  /* 0x0209801d0e007988 */ /* 0x000fe80008000405 */
[----:B------:R-:W-:Y:S04]  /*4f070*/  STS.U16 [R14+UR5+0x21100], R2 ;  /* 0x021100020e007988 */ /* 0x000fe80008000405 */
[----:B0-----:R-:W2:Y:S04]  /*4f080*/  LDL.LU R10, [R1+0x138] ;  /* 0x00013800010a7983 */ /* 0x001ea80000300800 */
[----:B------:R0:W-:Y:S04]  /*4f090*/  STS.U16 [R14+UR5+0x21180], R6 ;  /* 0x021180060e007988 */ /* 0x0001e80008000405 */
[----:B------:R0:W-:Y:S04]  /*4f0a0*/  STS.U16 [R14+UR5+0x21900], R5 ;  /* 0x021900050e007988 */ /* 0x0001e80008000405 */
[----:B-1----:R-:W2:Y:S04]  /*4f0b0*/  LDL.LU R9, [R1+0x134] ;  /* 0x0001340001097983 */ /* 0x002ea80000300800 */
[----:B------:R1:W-:Y:S04]  /*4f0c0*/  STS.U16 [R14+UR5+0x21980], R8 ;  /* 0x021980080e007988 */ /* 0x0003e80008000405 */
[----:B------:R1:W-:Y:S04]  /*4f0d0*/  STS.U16 [R14+UR5+0x22100], R18 ;  /* 0x022100120e007988 */ /* 0x0003e80008000405 */
[----:B0-----:R-:W2:Y:S04]  /*4f0e0*/  LDL.LU R6, [R1+0x130] ;  /* 0x0001300001067983 */ /* 0x001ea80000300800 */
[----:B------:R-:W2:Y:S04]  /*4f0f0*/  LDL.LU R5, [R1+0x12c] ;  /* 0x00012c0001057983 */ /* 0x000ea80000300800 */
[----:B------:R-:W2:Y:S04]  /*4f100*/  LDL.LU R26, [R1+0x128] ;  /* 0x00012800011a7983 */ /* 0x000ea80000300800 */
[----:B------:R-:W2:Y:S04]  /*4f110*/  LDL.LU R29, [R1+0x124] ;  /* 0x00012400011d7983 */ /* 0x000ea80000300800 */
[----:B------:R-:W2:Y:S04]  /*4f120*/  LDL.LU R2, [R1+0x120] ;  /* 0x0001200001027983 */ /* 0x000ea80000300800 */
[----:B-1----:R-:W2:Y:S04]  /*4f130*/  LDL.LU R8, [R1+0x11c] ;  /* 0x00011c0001087983 */ /* 0x002ea80000300800 */
[----:B------:R-:W2:Y:S04]  /*4f140*/  LDL.LU R18, [R1+0x3c30] ;  /* 0x003c300001127983 */ /* 0x000ea80000300800 */
[----:B------:R0:W-:Y:S04]  /*4f150*/  STS.U16 [R14+UR5+0x22180], R3 ;  /* 0x022180030e007988 */ /* 0x0001e80008000405 */
[----:B0-----:R-:W2:Y:S04]  /*4f160*/  LDL.LU R3, [R1+0x110] ;  /* 0x0001100001037983 */ /* 0x001ea80000300800 */
[----:B----4-:R-:W-:Y:S04]  /*4f170*/  STS.U16 [R14+UR5+0x22900], R0 ;  /* 0x022900000e007988 */ /* 0x010fe80008000405 */
[----:B---3--:R0:W-:Y:S04]  /*4f180*/  STS.U16 [R14+UR5+0x22980], R4 ;  /* 0x022980040e007988 */ /* 0x0081e80008000405 */
[----:B0-----:R-:W3:Y:S01]  /*4f190*/  LDL.LU R4, [R1+0x10c] ;  /* 0x00010c0001047983 */ /* 0x001ee20000300800 */
[----:B------:R-:W0:Y:S03]  /*4f1a0*/  S2R R0, SR_TID.X ;  /* 0x0000000000007919 */ /* 0x000e260000002100 */
[----:B--2---:R-:W-:Y:S04]  /*4f1b0*/  STS.U16 [R14+UR5+0x23100], R27 ;  /* 0x0231001b0e007988 */ /* 0x004fe80008000405 */
[----:B------:R-:W-:Y:S04]  /*4f1c0*/  STS.U16 [R14+UR5+0x23180], R28 ;  /* 0x0231801c0e007988 */ /* 0x000fe80008000405 */
[----:B------:R1:W-:Y:S01]  /*4f1d0*/  STS.U16 [R14+UR5+0x23900], R18 ;  /* 0x023900120e007988 */ /* 0x0003e20008000405 */
[----:B0-----:R-:W-:-:S05]  /*4f1e0*/  LOP3.LUT R0, R0, 0x3f, RZ, 0xc0, !PT ;  /* 0x0000003f00007812 */ /* 0x001fca00078ec0ff */
[----:B------:R-:W-:-:S05]  /*4f1f0*/  IMAD.SHL.U32 R0, R0, 0x2, RZ ;  /* 0x0000000200007824 */ /* 0x000fca00078e00ff */
[----:B-1----:R-:W-:Y:S02]  /*4f200*/  LOP3.LUT R18, R0, 0x20, RZ, 0x3c, !PT ;  /* 0x0000002000127812 */ /* 0x002fe400078e3cff */
[----:B------:R-:W2:Y:S04]  /*4f210*/  LDL.LU R0, [R1+0xc8] ;  /* 0x0000c80001007983 */ /* 0x000ea80000300800 */
[----:B------:R0:W-:Y:S04]  /*4f220*/  STS.U16 [R14+UR5+0x23980], R16 ;  /* 0x023980100e007988 */ /* 0x0001e80008000405 */
[----:B------:R1:W-:Y:S04]  /*4f230*/  STS.U16 [R18+UR5+0x20200], R22 ;  /* 0x0202001612007988 */ /* 0x0003e80008000405 */
[----:B------:R4:W-:Y:S04]  /*4f240*/  STS.U16 [R18+UR5+0x20280], R11 ;  /* 0x0202800b12007988 */ /* 0x0009e80008000405 */
[----:B------:R4:W-:Y:S04]  /*4f250*/  STS.U16 [R18+UR5+0x20a00], R10 ;  /* 0x020a000a12007988 */ /* 0x0009e80008000405 */
[----:B------:R4:W-:Y:S04]  /*4f260*/  STS.U16 [R18+UR5+0x20a80], R9 ;  /* 0x020a800912007988 */ /* 0x0009e80008000405 */
[----:B0-----:R-:W2:Y:S04]  /*4f270*/  LDL.LU R16, [R1+0xc4] ;  /* 0x0000c40001107983 */ /* 0x001ea80000300800 */
[----:B------:R-:W2:Y:S04]  /*4f280*/  LDL.LU R27, [R1+0x100] ;  /* 0x00010000011b7983 */ /* 0x000ea80000300800 */
[----:B------:R-:W2:Y:S04]  /*4f290*/  LDL.LU R28, [R1+0xfc] ;  /* 0x0000fc00011c7983 */ /* 0x000ea80000300800 */
[----:B------:R-:W2:Y:S04]  /*4f2a0*/  LDL.LU R14, [R1+0xf4] ;  /* 0x0000f400010e7983 */ /* 0x000ea80000300800 */
[----:B-1----:R-:W2:Y:S04]  /*4f2b0*/  LDL.LU R22, [R1+0xf0] ;  /* 0x0000f00001167983 */ /* 0x002ea80000300800 */
[----:B----4-:R-:W4:Y:S04]  /*4f2c0*/  LDL.LU R11, [R1+0xec] ;  /* 0x0000ec00010b7983 */ /* 0x010f280000300800 */
[----:B------:R-:W4:Y:S04]  /*4f2d0*/  LDL.LU R10, [R1+0xe8] ;  /* 0x0000e800010a7983 */ /* 0x000f280000300800 */
[----:B------:R0:W-:Y:S04]  /*4f2e0*/  STS.U16 [R18+UR5+0x21200], R6 ;  /* 0x0212000612007988 */ /* 0x0001e80008000405 */
[----:B------:R-:W4:Y:S04]  /*4f2f0*/  LDL.LU R9, [R1+0xe4] ;  /* 0x0000e40001097983 */ /* 0x000f280000300800 */
[----:B------:R1:W-:Y:S04]  /*4f300*/  STS.U16 [R18+UR5+0x21280], R5 ;  /* 0x0212800512007988 */ /* 0x0003e80008000405 */
[----:B------:R-:W-:Y:S04]  /*4f310*/  STS.U16 [R18+UR5+0x21a00], R26 ;  /* 0x021a001a12007988 */ /* 0x000fe80008000405 */
        /* <DEDUP_REMOVED lines=13> */
[----:B--2---:R0:W-:Y:S02]  /*4f3f0*/  STS.U16 [R18+UR5+0x23200], R0 ;  /* 0x0232000012007988 */ /* 0x0041e40008000405 */
[----:B0-----:R-:W0:Y:S02]  /*4f400*/  S2R R0, SR_TID.X ;  /* 0x0000000000007919 */ /* 0x001e240000002100 */
[----:B------:R-:W-:Y:S01]  /*4f410*/  STS.U16 [R18+UR5+0x23280], R16 ;  /* 0x0232801012007988 */ /* 0x000fe20008000405 */
[----:B0-----:R-:W-:-:S05]  /*4f420*/  LOP3.LUT R0, R0, 0x3f, RZ, 0xc0, !PT ;  /* 0x0000003f00007812 */ /* 0x001fca00078ec0ff */
[----:B------:R-:W-:Y:S01]  /*4f430*/  IMAD.SHL.U32 R0, R0, 0x2, RZ ;  /* 0x0000000200007824 */ /* 0x000fe200078e00ff */
[----:B---3--:R0:W-:Y:S04]  /*4f440*/  STS.U16 [R18+UR5+0x23a00], R4 ;  /* 0x023a000412007988 */ /* 0x0081e80008000405 */
[----:B0-----:R-:W-:Y:S02]  /*4f450*/  LOP3.LUT R4, R0, 0x30, RZ, 0x3c, !PT ;  /* 0x0000003000047812 */ /* 0x001fe400078e3cff */
[----:B------:R-:W2:Y:S04]  /*4f460*/  LDL.LU R0, [R1+0xf8] ;  /* 0x0000f80001007983 */ /* 0x000ea80000300800 */
[----:B----4-:R0:W-:Y:S04]  /*4f470*/  STS.U16 [R18+UR5+0x23a80], R5 ;  /* 0x023a800512007988 */ /* 0x0101e80008000405 */
[----:B0-----:R-:W3:Y:S04]  /*4f480*/  LDL.LU R5, [R1+0xdc] ;  /* 0x0000dc0001057983 */ /* 0x001ee80000300800 */
[----:B------:R0:W-:Y:S04]  /*4f490*/  STS.U16 [R4+UR5+0x20300], R27 ;  /* 0x0203001b04007988 */ /* 0x0001e80008000405 */
[----:B------:R1:W-:Y:S04]  /*4f4a0*/  STS.U16 [R4+UR5+0x20380], R28 ;  /* 0x0203801c04007988 */ /* 0x0003e80008000405 */
[----:B------:R-:W4:Y:S04]  /*4f4b0*/  LDL.LU R16, [R1+0xc0] ;  /* 0x0000c00001107983 */ /* 0x000f280000300800 */
[----:B------:R-:W4:Y:S04]  /*4f4c0*/  LDL.LU R18, [R1+0xbc] ;  /* 0x0000bc0001127983 */ /* 0x000f280000300800 */
[----:B0-----:R-:W4:Y:S04]  /*4f4d0*/  LDL.LU R27, [R1+0xb8] ;  /* 0x0000b800011b7983 */ /* 0x001f280000300800 */
[----:B-1----:R-:W4:Y:S04]  /*4f4e0*/  LDL.LU R28, [R1+0xb4] ;  /* 0x0000b400011c7983 */ /* 0x002f280000300800 */
[----:B--2---:R0:W-:Y:S02]  /*4f4f0*/  STS.U16 [R4+UR5+0x20b00], R0 ;  /* 0x020b000004007988 */ /* 0x0041e40008000405 */
[----:B0-----:R-:W0:Y:S02]  /*4f500*/  S2R R0, SR_TID.X ;  /* 0x0000000000007919 */ /* 0x001e240000002100 */
[----:B------:R-:W-:Y:S04]  /*4f510*/  STS.U16 [R4+UR5+0x20b80], R14 ;  /* 0x020b800e04007988 */ /* 0x000fe80008000405 */
[----:B------:R1:W-:Y:S04]  /*4f520*/  STS.U16 [R4+UR5+0x21300], R22 ;  /* 0x0213001604007988 */ /* 0x0003e80008000405 */
[----:B------:R2:W-:Y:S04]  /*4f530*/  STS.U16 [R4+UR5+0x21380], R11 ;  /* 0x0213800b04007988 */ /* 0x0005e80008000405 */
[----:B------:R-:W-:Y:S04]  /*4f540*/  STS.U16 [R4+UR5+0x21b00], R10 ;  /* 0x021b000a04007988 */ /* 0x000fe80008000405 */
[----:B------:R4:W-:Y:S04]  /*4f550*/  STS.U16 [R4+UR5+0x21b80], R9 ;  /* 0x021b800904007988 */ /* 0x0009e80008000405 */
[----:B------:R0:W-:Y:S04]  /*4f560*/  STS.U16 [R4+UR5+0x22300], R29 ;  /* 0x0223001d04007988 */ /* 0x0001e80008000405 */
[----:B---3--:R-:W-:Y:S04]  /*4f570*/  STS.U16 [R4+UR5+0x22380], R5 ;  /* 0x0223800504007988 */ /* 0x008fe80008000405 */
[----:B------:R3:W-:Y:S04]  /*4f580*/  STS.U16 [R4+UR5+0x22b00], R26 ;  /* 0x022b001a04007988 */ /* 0x0007e80008000405 */
[----:B-1----:R-:W3:Y:S04]  /*4f590*/  LDL.LU R22, [R1+0x80] ;  /* 0x0000800001167983 */ /* 0x002ee80000300800 */
[----:B--2---:R-:W2:Y:S04]  /*4f5a0*/  LDL.LU R11, [R1+0x7c] ;  /* 0x00007c00010b7983 */ /* 0x004ea80000300800 */
[----:B----4-:R-:W4:Y:S04]  /*4f5b0*/  LDL.LU R9, [R1+0x60] ;  /* 0x0000600001097983 */ /* 0x010f280000300800 */
[----:B------:R-:W4:Y:S04]  /*4f5c0*/  LDL.LU R14, [R1+0x5c] ;  /* 0x00005c00010e7983 */ /* 0x000f280000300800 */
[----:B------:R-:W4:Y:S04]  /*4f5d0*/  LDL.LU R10, [R1+0x3c] ;  /* 0x00003c00010a7983 */ /* 0x000f280000300800 */
[----:B0-----:R-:W4:Y:S04]  /*4f5e0*/  LDL.LU R29, [R1+0x24] ;  /* 0x00002400011d7983 */ /* 0x001f280000300800 */
[----:B------:R-:W-:Y:S04]  /*4f5f0*/  STS.U16 [R4+UR5+0x22b80], R2 ;  /* 0x022b800204007988 */ /* 0x000fe80008000405 */
[----:B---3--:R-:W3:Y:S04]  /*4f600*/  LDL.LU R26, [R1+0x10] ;  /* 0x00001000011a7983 */ /* 0x008ee80000300800 */
[----:B------:R0:W-:Y:S04]  /*4f610*/  STS.U16 [R4+UR5+0x23300], R8 ;  /* 0x0233000804007988 */ /* 0x0001e80008000405 */
[----:B------:R1:W-:Y:S04]  /*4f620*/  STS.U16 [R4+UR5+0x23380], R3 ;  /* 0x0233800304007988 */ /* 0x0003e80008000405 */
[----:B------:R1:W-:Y:S04]  /*4f630*/  STS.U16 [R4+UR5+0x23b00], R6 ;  /* 0x023b000604007988 */ /* 0x0003e80008000405 */
[----:B------:R1:W-:Y:S04]  /*4f640*/  STS.U16 [R4+UR5+0x23b80], R7 ;  /* 0x023b800704007988 */ /* 0x0003e80008000405 */
[----:B0-----:R-:W3:Y:S04]  /*4f650*/  LDL.LU R8, [R1+0xc] ;  /* 0x00000c0001087983 */ /* 0x001ee80000300800 */
[----:B------:R-:W3:Y:S01]  /*4f660*/  LDL.LU R2, [R1+0xb0] ;  /* 0x0000b00001027983 */ /* 0x000ee20000300800 */
[----:B------:R-:W-:-:S03]  /*4f670*/  LOP3.LUT R0, R0, 0x3f, RZ, 0xc0, !PT ;  /* 0x0000003f00007812 */ /* 0x000fc600078ec0ff */
[----:B-1----:R-:W3:Y:S04]  /*4f680*/  LDL.LU R3, [R1+0xac] ;  /* 0x0000ac0001037983 */ /* 0x002ee80000300800 */
[----:B------:R-:W3:Y:S01]  /*4f690*/  LDL.LU R6, [R1+0x40] ;  /* 0x0000400001067983 */ /* 0x000ee20000300800 */
[----:B------:R-:W-:-:S05]  /*4f6a0*/  IMAD.SHL.U32 R0, R0, 0x2, RZ ;  /* 0x0000000200007824 */ /* 0x000fca00078e00ff */
[----:B------:R-:W-:Y:S02]  /*4f6b0*/  LOP3.LUT R7, R0, 0x40, RZ, 0x3c, !PT ;  /* 0x0000004000077812 */ /* 0x000fe400078e3cff */
[----:B------:R-:W3:Y:S04]  /*4f6c0*/  LDL.LU R0, [R1+0x20] ;  /* 0x0000200001007983 */ /* 0x000ee80000300800 */
[----:B------:R0:W-:Y:S04]  /*4f6d0*/  STS.U16 [R7+UR5+0x20400], R16 ;  /* 0x0204001007007988 */ /* 0x0001e80008000405 */
[----:B------:R1:W-:Y:S04]  /*4f6e0*/  STS.U16 [R7+UR5+0x20480], R18 ;  /* 0x0204801207007988 */ /* 0x0003e80008000405 */
[----:B------:R1:W-:Y:S04]  /*4f6f0*/  STS.U16 [R7+UR5+0x20c00], R27 ;  /* 0x020c001b07007988 */ /* 0x0003e80008000405 */
[----:B------:R1:W-:Y:S04]  /*4f700*/  STS.U16 [R7+UR5+0x20c80], R28 ;  /* 0x020c801c07007988 */ /* 0x0003e80008000405 */
[----:B------:R-:W3:Y:S04]  /*4f710*/  LDL.LU R5, [R1+0x98] ;  /* 0x0000980001057983 */ /* 0x000ee80000300800 */
[----:B------:R-:W3:Y:S04]  /*4f720*/  LDL.LU R4, [R1+0x94] ;  /* 0x0000940001047983 */ /* 0x000ee80000300800 */
[----:B0-----:R-:W3:Y:S04]  /*4f730*/  LDL.LU R16, [R1+0x78] ;  /* 0x0000780001107983 */ /* 0x001ee80000300800 */
[----:B-1----:R-:W3:Y:S04]  /*4f740*/  LDL.LU R18, [R1+0x74] ;  /* 0x0000740001127983 */ /* 0x002ee80000300800 */
[----:B------:R-:W3:Y:S04]  /*4f750*/  LDL.LU R27, [R1+0x58] ;  /* 0x00005800011b7983 */ /* 0x000ee80000300800 */
[----:B------:R-:W3:Y:S04]  /*4f760*/  LDL.LU R28, [R1+0x54] ;  /* 0x00005400011c7983 */ /* 0x000ee80000300800 */
[----:B------:R0:W-:Y:S04]  /*4f770*/  STS.U16 [R7+UR5+0x21400], R22 ;  /* 0x0214001607007988 */ /* 0x0001e80008000405 */
[----:B--2---:R1:W-:Y:S04]  /*4f780*/  STS.U16 [R7+UR5+0x21480], R11 ;  /* 0x0214800b07007988 */ /* 0x0043e80008000405 */
[----:B----4-:R2:W-:Y:S04]  /*4f790*/  STS.U16 [R7+UR5+0x21c00], R9 ;  /* 0x021c000907007988 */ /* 0x0105e80008000405 */
[----:B------:R4:W-:Y:S04]  /*4f7a0*/  STS.U16 [R7+UR5+0x21c80], R14 ;  /* 0x021c800e07007988 */ /* 0x0009e80008000405 */
[----:B0-----:R-:W3:Y:S04]  /*4f7b0*/  LDL.LU R22, [R1+0x3c20] ;  /* 0x003c200001167983 */ /* 0x001ee80000300800 */
[----:B-1----:R-:W3:Y:S04]  /*4f7c0*/  LDL.LU R11, [R1+0x3c1c] ;  /* 0x003c1c00010b7983 */ /* 0x002ee80000300800 */
[----:B--2---:R-:W2:Y:S04]  /*4f7d0*/  LDL.LU R9, [R1+0x3c18] ;  /* 0x003c180001097983 */ /* 0x004ea80000300800 */
[----:B----4-:R-:W4:Y:S04]  /*4f7e0*/  LDL.LU R14, [R1+0x38] ;  /* 0x00003800010e7983 */ /* 0x010f280000300800 */
[----:B---3--:R-:W-:Y:S04]  /*4f7f0*/  STS.U16 [R7+UR5+0x22400], R6 ;  /* 0x0224000607007988 */ /* 0x008fe80008000405 */
[----:B------:R0:W-:Y:S04]  /*4f800*/  STS.U16 [R7+UR5+0x22480], R10 ;  /* 0x0224800a07007988 */ /* 0x0001e80008000405 */
[----:B------:R1:W-:Y:S04]  /*4f810*/  STS.U16 [R7+UR5+0x22c00], R29 ;  /* 0x022c001d07007988 */ /* 0x0003e80008000405 */
[----:B------:R3:W-:Y:S04]  /*4f820*/  STS.U16 [R7+UR5+0x22c80], R0 ;  /* 0x022c800007007988 */ /* 0x0007e80008000405 */
[----:B0-----:R-:W4:Y:S04]  /*4f830*/  LDL.LU R10, [R1+0x34] ;  /* 0x00003400010a7983 */ /* 0x001f280000300800 */
[----:B-1----:R-:W4:Y:S01]  /*4f840*/  LDL.LU R29, [R1+0x1c] ;  /* 0x00001c00011d7983 */ /* 0x002f220000300800 */
[----:B---3--:R-:W0:Y:S03]  /*4f850*/  S2R R0, SR_TID.X ;  /* 0x0000000000007919 */ /* 0x008e260000002100 */
[----:B------:R1:W-:Y:S04]  /*4f860*/  STS.U16 [R7+UR5+0x23400], R26 ;  /* 0x0234001a07007988 */ /* 0x0003e80008000405 */
[----:B------:R-:W3:Y:S04]  /*4f870*/  LDL.LU R6, [R1] ;  /* 0x0000000001067983 */ /* 0x000ee80000300800 */
[----:B------:R1:W-:Y:S01]  /*4f880*/  STS.U16 [R7+UR5+0x23480], R8 ;  /* 0x0234800807007988 */ /* 0x0003e20008000405 */
[----:B0-----:R-:W-:-:S05]  /*4f890*/  LOP3.LUT R0, R0, 0x3f, RZ, 0xc0, !PT ;  /* 0x0000003f00007812 */ /* 0x001fca00078ec0ff */
[----:B------:R-:W-:-:S05]  /*4f8a0*/  IMAD.SHL.U32 R0, R0, 0x2, RZ ;  /* 0x0000000200007824 */ /* 0x000fca00078e00ff */
[----:B-1----:R-:W-:Y:S02]  /*4f8b0*/  LOP3.LUT R26, R0, 0x50, RZ, 0x3c, !PT ;  /* 0x00000050001a7812 */ /* 0x002fe400078e3cff */
[----:B------:R-:W3:Y:S04]  /*4f8c0*/  LDL.LU R0, [R1+0x8] ;  /* 0x0000080001007983 */ /* 0x000ee80000300800 */
[----:B------:R-:W2:Y:S04]  /*4f8d0*/  LDL.LU R8, [R1+0x3c14] ;  /* 0x003c140001087983 */ /* 0x000ea80000300800 */
[----:B--2---:R-:W-:Y:S04]  /*4f8e0*/  STS.U16 [R7+UR5+0x23c00], R8 ;  /* 0x023c000807007988 */ /* 0x004fe80008000405 */
[----:B------:R-:W-:Y:S04]  /*4f8f0*/  STS.U16 [R7+UR5+0x23c80], R9 ;  /* 0x023c800907007988 */ /* 0x000fe80008000405 */
        /* <DEDUP_REMOVED lines=10> */
[----:B--2---:R-:W2:Y:S04]  /*4f9a0*/  LDL.LU R5, [R1+0xa0] ;  /* 0x0000a00001057983 */ /* 0x004ea80000300800 */
[----:B----4-:R-:W4:Y:S04]  /*4f9b0*/  LDL.LU R4, [R1+0x9c] ;  /* 0x00009c0001047983 */ /* 0x010f280000300800 */
[----:B------:R0:W-:Y:S04]  /*4f9c0*/  STS.U16 [R26+UR5+0x21580], R18 ;  /* 0x021580121a007988 */ /* 0x0001e80008000405 */
[----:B---3--:R-:W3:Y:S04]  /*4f9d0*/  LDL.LU R16, [R1+0x88] ;  /* 0x0000880001107983 */ /* 0x008ee80000300800 */
        /* <DEDUP_REMOVED lines=9> */
[----:B------:R-:W2:Y:S04]  /*4fa70*/  LDL.LU R10, [R1+0x3c10] ;  /* 0x003c1000010a7983 */ /* 0x000ea80000300800 */
[----:B------:R-:W4:Y:S04]  /*4fa80*/  LDL.LU R29, [R1+0x3c0c] ;  /* 0x003c0c00011d7983 */ /* 0x000f280000300800 */
[----:B------:R0:W-:Y:S02]  /*4fa90*/  STS.U16 [R26+UR5+0x22d80], R0 ;  /* 0x022d80001a007988 */ /* 0x0001e40008000405 */
[----:B0-----:R-:W0:Y:S02]  /*4faa0*/  S2R R0, SR_TID.X ;  /* 0x0000000000007919 */ /* 0x001e240000002100 */
[----:B------:R1:W-:Y:S01]  /*4fab0*/  STS.U16 [R26+UR5+0x23500], R6 ;  /* 0x023500061a007988 */ /* 0x0003e20008000405 */
[----:B0-----:R-:W-:-:S05]  /*4fac0*/  LOP3.LUT R0, R0, 0x3f, RZ, 0xc0, !PT ;  /* 0x0000003f00007812 */ /* 0x001fca00078ec0ff */
[----:B------:R-:W-:-:S05]  /*4fad0*/  IMAD.SHL.U32 R0, R0, 0x2, RZ ;  /* 0x0000000200007824 */ /* 0x000fca00078e00ff */
[----:B-1----:R-:W-:Y:S02]  /*4fae0*/  LOP3.LUT R6, R0, 0x60, RZ, 0x3c, !PT ;  /* 0x0000006000067812 */ /* 0x002fe400078e3cff */
[----:B------:R-:W3:Y:S04]  /*4faf0*/  LDL.LU R0, [R1+0x90] ;  /* 0x0000900001007983 */ /* 0x000ee80000300800 */
[----:B----4-:R0:W-:Y:S04]  /*4fb00*/  STS.U16 [R26+UR5+0x23580], R29 ;  /* 0x0235801d1a007988 */ /* 0x0101e80008000405 */
[----:B--2---:R1:W-:Y:S04]  /*4fb10*/  STS.U16 [R26+UR5+0x23d00], R10 ;  /* 0x023d000a1a007988 */ /* 0x0043e80008000405 */
[----:B------:R2:W-:Y:S04]  /*4fb20*/  STS.U16 [R26+UR5+0x23d80], R11 ;  /* 0x023d800b1a007988 */ /* 0x0005e80008000405 */
[----:B------:R4:W-:Y:S04]  /*4fb30*/  STS.U16 [R6+UR5+0x20600], R2 ;  /* 0x0206000206007988 */ /* 0x0009e80008000405 */
[----:B0-----:R-:W3:Y:S04]  /*4fb40*/  LDL.LU R29, [R1+0x6c] ;  /* 0x00006c00011d7983 */ /* 0x001ee80000300800 */
[----:B-1----:R-:W3:Y:S04]  /*4fb50*/  LDL.LU R10, [R1+0x70] ;  /* 0x00007000010a7983 */ /* 0x002ee80000300800 */
[----:B--2---:R-:W2:Y:S04]  /*4fb60*/  LDL.LU R26, [R1+0x3c08] ;  /* 0x003c0800011a7983 */ /* 0x004ea80000300800 */
[----:B------:R-:W2:Y:S04]  /*4fb70*/  LDL.LU R11, [R1+0x8c] ;  /* 0x00008c00010b7983 */ /* 0x000ea80000300800 */
[----:B----4-:R-:W4:Y:S04]  /*4fb80*/  LDL.LU R2, [R1+0x3c04] ;  /* 0x003c040001027983 */ /* 0x010f280000300800 */
[----:B------:R0:W-:Y:S04]  /*4fb90*/  STS.U16 [R6+UR5+0x20680], R3 ;  /* 0x0206800306007988 */ /* 0x0001e80008000405 */
[----:B0-----:R-:W4:Y:S04]  /*4fba0*/  LDL.LU R3, [R1+0x3c00] ;  /* 0x003c000001037983 */ /* 0x001f280000300800 */
[----:B---3--:R-:W-:Y:S04]  /*4fbb0*/  STS.U16 [R6+UR5+0x20e00], R0 ;  /* 0x020e000006007988 */ /* 0x008fe80008000405 */
[----:B--2---:R-:W-:Y:S04]  /*4fbc0*/  STS.U16 [R6+UR5+0x20e80], R11 ;  /* 0x020e800b06007988 */ /* 0x004fe80008000405 */
[----:B------:R-:W-:Y:S04]  /*4fbd0*/  STS.U16 [R6+UR5+0x21600], R10 ;  /* 0x0216000a06007988 */ /* 0x000fe80008000405 */
[----:B------:R-:W-:Y:S04]  /*4fbe0*/  STS.U16 [R6+UR5+0x21680], R29 ;  /* 0x0216801d06007988 */ /* 0x000fe80008000405 */
[----:B------:R-:W-:Y:S04]  /*4fbf0*/  STS.U16 [R6+UR5+0x21e00], R9 ;  /* 0x021e000906007988 */ /* 0x000fe80008000405 */
[----:B------:R-:W-:Y:S04]  /*4fc00*/  STS.U16 [R6+UR5+0x21e80], R8 ;  /* 0x021e800806007988 */ /* 0x000fe80008000405 */
[----:B------:R-:W-:Y:S04]  /*4fc10*/  STS.U16 [R6+UR5+0x22600], R7 ;  /* 0x0226000706007988 */ /* 0x000fe80008000405 */
[----:B----4-:R0:W-:Y:S04]  /*4fc20*/  STS.U16 [R6+UR5+0x22680], R3 ;  /* 0x0226800306007988 */ /* 0x0101e80008000405 */
[----:B0-----:R-:W2:Y:S04]  /*4fc30*/  LDL.LU R3, [R1+0x3bfc] ;  /* 0x003bfc0001037983 */ /* 0x001ea80000300800 */
[----:B------:R0:W-:Y:S04]  /*4fc40*/  STS.U16 [R6+UR5+0x22e00], R2 ;  /* 0x022e000206007988 */ /* 0x0001e80008000405 */
        /* <DEDUP_REMOVED lines=10> */
[----:B--2---:R0:W-:Y:S04]  /*4fcf0*/  STS.U16 [R15+UR5+0x21700], R3 ;  /* 0x021700030f007988 */ /* 0x0041e80008000405 */
[----:B0-----:R-:W2:Y:S04]  /*4fd00*/  LDL.LU R3, [R1+0x3bf4] ;  /* 0x003bf40001037983 */ /* 0x001ea80000300800 */
[----:B------:R-:W-:Y:S04]  /*4fd10*/  STS.U16 [R15+UR5+0x21780], R27 ;  /* 0x0217801b0f007988 */ /* 0x000fe80008000405 */
[----:B------:R-:W-:Y:S04]  /*4fd20*/  STS.U16 [R15+UR5+0x21f00], R28 ;  /* 0x021f001c0f007988 */ /* 0x000fe80008000405 */
[----:B------:R-:W-:Y:S04]  /*4fd30*/  STS.U16 [R15+UR5+0x21f80], R14 ;  /* 0x021f800e0f007988 */ /* 0x000fe80008000405 */
[----:B---3--:R0:W-:Y:S04]  /*4fd40*/  STS.U16 [R15+UR5+0x22700], R2 ;  /* 0x022700020f007988 */ /* 0x0081e80008000405 */
[----:B0-----:R-:W3:Y:S01]  /*4fd50*/  LDL.LU R2, [R1+0x3bf0] ;  /* 0x003bf00001027983 */ /* 0x001ee20000300800 */
[----:B------:R-:W0:Y:S03]  /*4fd60*/  S2R R0, SR_TID.X ;  /* 0x0000000000007919 */ /* 0x000e260000002100 */
[----:B------:R-:W-:Y:S04]  /*4fd70*/  STS.U16 [R15+UR5+0x22780], R17 ;  /* 0x022780110f007988 */ /* 0x000fe80008000405 */
[----:B------:R-:W-:Y:S04]  /*4fd80*/  STS.U16 [R15+UR5+0x22f00], R19 ;  /* 0x022f00130f007988 */ /* 0x000fe80008000405 */
[----:B------:R-:W-:Y:S04]  /*4fd90*/  STS.U16 [R15+UR5+0x22f80], R21 ;  /* 0x022f80150f007988 */ /* 0x000fe80008000405 */
[----:B------:R-:W-:Y:S04]  /*4fda0*/  STS.U16 [R15+UR5+0x23700], R23 ;  /* 0x023700170f007988 */ /* 0x000fe80008000405 */
[----:B------:R-:W-:Y:S01]  /*4fdb0*/  STS.U16 [R15+UR5+0x23780], R24 ;  /* 0x023780180f007988 */ /* 0x000fe20008000405 */
[----:B0-----:R-:W-:-:S05]  /*4fdc0*/  LOP3.LUT R0, R0, 0x3f, RZ, 0xc0, !PT ;  /* 0x0000003f00007812 */ /* 0x001fca00078ec0ff */
[----:B------:R-:W-:Y:S01]  /*4fdd0*/  IMAD.SHL.U32 R0, R0, 0x2, RZ ;  /* 0x0000000200007824 */ /* 0x000fe200078e00ff */
[----:B--2---:R-:W-:Y:S04]  /*4fde0*/  STS.U16 [R15+UR5+0x23f00], R3 ;  /* 0x023f00030f007988 */ /* 0x004fe80008000405 */
[----:B------:R-:W-:Y:S04]  /*4fdf0*/  STS.U16 [R15+UR5+0x23f80], R25 ;  /* 0x023f80190f007988 */ /* 0x000fe80008000405 */
[----:B------:R-:W2:Y:S01]  /*4fe00*/  LDL R0, [R1+0xd60] ;  /* 0x000d600001007983 */ /* 0x000ea20000100800 */
[----:B------:R-:W-:Y:S06]  /*4fe10*/  BAR.SYNC.DEFER_BLOCKING 0x0 ;  /* 0x0000000000007b1d */ /* 0x000fec0000010000 */
[----:B---3--:R-:W-:Y:S04]  /*4fe20*/  LDSM.16.MT88.4 R20, [R2+UR5] ;  /* 0x000000050214783b */ /* 0x008fe80008004200 */
[----:B------:R-:W-:Y:S04]  /*4fe30*/  LDSM.16.MT88.4 R24, [R2+UR5+0x80] ;  /* 0x000080050218783b */ /* 0x000fe80008004200 */
[----:B--2---:R-:W0:Y:S04]  /*4fe40*/  LDSM.16.M88.4 R12, [R0+UR5+0x20000] ;  /* 0x02000005000c783b */ /* 0x004e280008000200 */
[----:B------:R-:W1:Y:S04]  /*4fe50*/  LDSM.16.M88.4 R8, [R0+UR5+0x20800] ;  /* 0x020800050008783b */ /* 0x000e680008000200 */
[----:B------:R-:W-:Y:S04]  /*4fe60*/  LDSM.16.M88.4 R16, [R0+UR5+0x23000] ;  /* 0x023000050010783b */ /* 0x000fe80008000200 */
[----:B0-----:R-:W-:Y:S04]  /*4fe70*/  STL.64 [R1+0x40], R12 ;  /* 0x0000400c01007387 */ /* 0x001fe80000100a00 */
[----:B------:R-:W-:Y:S01]  /*4fe80*/  STL.64 [R1+0x48], R14 ;  /* 0x0000480e01007387 */ /* 0x000fe20000100a00 */
[----:B-1----:R-:W-:-:S02]  /*4fe90*/  IMAD.MOV.U32 R4, RZ, RZ, R8 ;  /* 0x000000ffff047224 */ /* 0x002fc400078e0008 */
[----:B------:R-:W-:Y:S01]  /*4fea0*/  IMAD.MOV.U32 R3, RZ, RZ, R9 ;  /* 0x000000ffff037224 */ /* 0x000fe200078e0009 */
[----:B------:R-:W-:Y:S04]  /*4feb0*/  STL.64 [R1+0x30], R8 ;  /* 0x0000300801007387 */ /* 0x000fe80000100a00 */
[----:B------:R-:W-:Y:S04]  /*4fec0*/  STL.64 [R1+0x38], R10 ;  /* 0x0000380a01007387 */ /* 0x000fe80000100a00 */
[----:B------:R-:W0:Y:S04]  /*4fed0*/  LDSM.16.M88.4 R8, [R0+UR5+0x21000] ;  /* 0x021000050008783b */ /* 0x000e280008000200 */
[----:B------:R-:W-:Y:S04]  /*4fee0*/  LDSM.16.M88.4 R12, [R0+UR5+0x23800] ;  /* 0x02380005000c783b */ /* 0x000fe80008000200 */
[----:B0-----:R-:W-:Y:S01]  /*4fef0*/  STL.64 [R1+0x20], R8 ;  /* 0x0000200801007387 */ /* 0x001fe20000100a00 */
[----:B------:R-:W-:-:S02]  /*4ff00*/  IMAD.MOV.U32 R6, RZ, RZ, R8 ;  /* 0x000000ffff067224 */ /* 0x000fc400078e0008 */
[----:B------:R-:W-:Y:S01]  /*4ff10*/  IMAD.MOV.U32 R5, RZ, RZ, R9 ;  /* 0x000000ffff057224 */ /* 0x000fe200078e0009 */
[----:B------:R-:W-:Y:S04]  /*4ff20*/  STL.64 [R1+0x28], R10 ;  /* 0x0000280a01007387 */ /* 0x000fe80000100a00 */
[----:B------:R-:W0:Y:S04]  /*4ff30*/  LDSM.16.M88.4 R8, [R0+UR5+0x21800] ;  /* 0x021800050008783b */ /* 0x000e280008000200 */
[----:B0-----:R-:W-:Y:S04]  /*4ff40*/  STL.64 [R1+0x7d78], R10 ;  /* 0x007d780a01007387 */ /* 0x001fe80000100a00 */
[----:B------:R0:W-:Y:S02]  /*4ff50*/  STL.64 [R1+0x7d70], R8 ;  /* 0x007d700801007387 */ /* 0x0001e40000100a00 */
[----:B0-----:R-:W-:-:S02]  /*4ff60*/  IMAD.MOV.U32 R8, RZ, RZ, R6 ;  /* 0x000000ffff087224 */ /* 0x001fc400078e0006 */
[----:B------:R-:W-:-:S05]  /*4ff70*/  IMAD.MOV.U32 R9, RZ, RZ, R5 ;  /* 0x000000ffff097224 */ /* 0x000fca00078e0005 */
[----:B------:R0:W-:Y:S02]  /*4ff80*/  STL.64 [R1+0x7d90], R8 ;  /* 0x007d900801007387 */ /* 0x0001e40000100a00 */
[----:B0-----:R-:W-:Y:S02]  /*4ff90*/  IMAD.MOV.U32 R8, RZ, RZ, R4 ;  /* 0x000000ffff087224 */ /* 0x001fe400078e0004 */
[----:B------:R-:W0:Y:S01]  /*4ffa0*/  LDSM.16.M88.4 R4, [R0+UR5+0x22000] ;  /* 0x022000050004783b */ /* 0x000e220008000200 */
[----:B------:R-:W-:-:S05]  /*4ffb0*/  IMAD.MOV.U32 R9, RZ, RZ, R3 ;  /* 0x000000ffff097224 */ /* 0x000fca00078e0003 */
[----:B------:R1:W-:Y:S04]  /*4ffc0*/  STL.64 [R1+0x7da8], R8 ;  /* 0x007da80801007387 */ /* 0x0003e80000100a00 */
[----:B-1----:R-:W2:Y:S04]  /*4ffd0*/  LDL.64 R8, [R1+0x40] ;  /* 0x0000400001087983 */ /* 0x002ea80000100a00 */
[----:B0-----:R-:W-:Y:S04]  /*4ffe0*/  STL.64 [R1+0x7d68], R6 ;  /* 0x007d680601007387 */ /* 0x001fe80000100a00 */
[----:B------:R-:W-:Y:S04]  /*4fff0*/  STL.64 [R1+0x7d60], R4 ;  /* 0x007d600401007387 */ /* 0x000fe80000100a00 */
[----:B------:R-:W0:Y:S04]  /*50000*/  LDSM.16.M88.4 R4, [R0+UR5+0x22800] ;  /* 0x022800050004783b */ /* 0x000e280008000200 */
[----:B0-----:R0:W-:Y:S04]  /*50010*/  STL.64 [R1+0x70], R4 ;  /* 0x0000700401007387 */ /* 0x0011e80000100a00 */
[----:B------:R1:W-:Y:S04]  /*50020*/  STL.64 [R1+0x78], R6 ;  /* 0x0000780601007387 */ /* 0x0003e80000100a00 */
[----:B0-----:R-:W3:Y:S04]  /*50030*/  LDL.LU.64 R4, [R1+0xa60] ;  /* 0x000a600001047983 */ /* 0x001ee80000300a00 */
[----:B------:R-:W-:Y:S04]  /*50040*/  STL.64 [R1+0x60], R16 ;  /* 0x0000601001007387 */ /* 0x000fe80000100a00 */
[----:B------:R-:W-:Y:S04]  /*50050*/  STL.64 [R1+0x68], R18 ;  /* 0x0000681201007387 */ /* 0x000fe80000100a00 */
[----:B-1----:R-:W4:Y:S04]  /*50060*/  LDL.LU.64 R6, [R1+0xa68] ;  /* 0x000a680001067983 */ /* 0x002f280000300a00 */
[----:B------:R-:W-:Y:S04]  /*50070*/  STL.64 [R1+0x50], R12 ;  /* 0x0000500c01007387 */ /* 0x000fe80000100a00 */
[----:B------:R-:W-:Y:S04]  /*50080*/  STL.64 [R1+0x58], R14 ;  /* 0x0000580e01007387 */ /* 0x000fe80000100a00 */
[----:B------:R-:W0:Y:S04]  /*50090*/  LDSM.16.MT88.4 R12, [R2+UR5+0x100] ;  /* 0x00010005020c783b */ /* 0x000e280008004200 */
[----:B----4-:R-:W-:Y:S04]  /*500a0*/  STL.64 [R1+0x7d88], R6 ;  /* 0x007d880601007387 */ /* 0x010fe80000100a00 */
[----:B---3--:R1:W-:Y:S04]  /*500b0*/  STL.64 [R1+0x7d80], R4 ;  /* 0x007d800401007387 */ /* 0x0083e80000100a00 */
[----:B-1----:R-:W3:Y:S04]  /*500c0*/  LDL.LU.64 R4, [R1+0xb60] ;  /* 0x000b600001047983 */ /* 0x002ee80000300a00 */
[----:B------:R-:W4:Y:S04]  /*500d0*/  LDL.LU.64 R6, [R1+0xb68] ;  /* 0x000b680001067983 */ /* 0x000f280000300a00 */
[----:B----4-:R-:W-:Y:S04]  /*500e0*/  STL.64 [R1+0x7da0], R6 ;  /* 0x007da00601007387 */ /* 0x010fe80000100a00 */
[----:B---3--:R1:W-:Y:S04]  /*500f0*/  STL.64 [R1+0x7d98], R4 ;  /* 0x007d980401007387 */ /* 0x0083e80000100a00 */
[----:B-1----:R-:W3:Y:S04]  /*50100*/  LDL.LU.64 R4, [R1+0xc60] ;  /* 0x000c600001047983 */ /* 0x002ee80000300a00 */
[----:B------:R-:W4:Y:S04]  /*50110*/  LDL.LU.64 R6, [R1+0xc68] ;  /* 0x000c680001067983 */ /* 0x000f280000300a00 */
[----:B----4-:R-:W-:Y:S04]  /*50120*/  STL.64 [R1+0x7db8], R6 ;  /* 0x007db80601007387 */ /* 0x010fe80000100a00 */
[----:B---3--:R1:W-:Y:S04]  /*50130*/  STL.64 [R1+0x7db0], R4 ;  /* 0x007db00401007387 */ /* 0x0083e80000100a00 */
[----:B-1----:R-:W3:Y:S04]  /*50140*/  LDL.LU.64 R4, [R1+0xdb0] ;  /* 0x000db00001047983 */ /* 0x002ee80000300a00 */
[----:B------:R-:W3:Y:S04]  /*50150*/  LDL.LU.64 R6, [R1+0xdb8] ;  /* 0x000db80001067983 */ /* 0x000ee80000300a00 */
[----:B------:R-:W4:Y:S04]  /*50160*/  LDL.LU.64 R16, [R1+0x6c0] ;  /* 0x0006c00001107983 */ /* 0x000f280000300a00 */
[----:B------:R-:W4:Y:S04]  /*50170*/  LDL.LU.64 R18, [R1+0x6c8] ;  /* 0x0006c80001127983 */ /* 0x000f280000300a00 */
[----:B------:R-:W-:Y:S04]  /*50180*/  STL [R1+0x6040], R0 ;  /* 0x0060400001007387 */ /* 0x000fe80000100800 */
[----:B------:R-:W-:Y:S04]  /*50190*/  STL.64 [R1+0x7d58], R26 ;  /* 0x007d581a01007387 */ /* 0x000fe80000100a00 */
[----:B------:R1:W-:Y:S04]  /*501a0*/  STL.64 [R1+0x7d50], R24 ;  /* 0x007d501801007387 */ /* 0x0003e80000100a00 */
[----:B-1----:R-:W4:Y:S04]  /*501b0*/  LDL.64 R24, [R1+0x70] ;  /* 0x0000700001187983 */ /* 0x002f280000100a00 */
[----:B0-----:R2:W-:Y:S04]  /*501c0*/  STL.64 [R1+0x7cf8], R14 ;  /* 0x007cf80e01007387 */ /* 0x0015e80000100a00 */
[----:B------:R0:W-:Y:S01]  /*501d0*/  STL.64 [R1+0x7cf0], R12 ;  /* 0x007cf00c01007387 */ /* 0x0001e20000100a00 */
[----:B--2---:R-:W-:-:S03]  /*501e0*/  IMAD.MOV.U32 R15, RZ, RZ, R8 ;  /* 0x000000ffff0f7224 */ /* 0x004fc600078e0008 */
[----:B0-----:R-:W2:Y:S01]  /*501f0*/  LDL.64 R12, [R1+0x50] ;  /* 0x00005000010c7983 */ /* 0x001ea20000100a00 */
[----:B------:R-:W-:Y:S01]  /*50200*/  IMAD.MOV.U32 R14, RZ, RZ, R9 ;  /* 0x000000ffff0e7224 */ /* 0x000fe200078e0009 */
[----:B---3--:R-:W-:-:S15]  /*50210*/  HMMA.16816.F32.BF16 R4, R20, R8, R4 ;  /* 0x000000081404723c */ /* 0x008fde0000041804 */
[----:B------:R-:W-:-:S08]  /*50220*/  NOP ;  /* 0x0000000000007918 */ /* 0x000fd00000000000 */
[----:B------:R-:W-:Y:S04]  /*50230*/  STL.64 [R1+0x3c0], R4 ;  /* 0x0003c00401007387 */ /* 0x000fe80000100a00 */
[----:B------:R0:W-:Y:S04]  /*50240*/  STL.64 [R1+0x3c8], R6 ;  /* 0x0003c80601007387 */ /* 0x0001e80000100a00 */
[----:B0-----:R-:W3:Y:S04]  /*50250*/  LDL.LU.64 R6, [R1+0x7db8] ;  /* 0x007db80001067983 */ /* 0x001ee80000300a00 */
[----:B------:R-:W3:Y:S04]  /*50260*/  LDL.LU.64 R4, [R1+0x7db0] ;  /* 0x007db00001047983 */ /* 0x000ee80000300a00 */
[----:B------:R-:W3:Y:S02]  /*50270*/  LDL.LU.64 R8, [R1+0x7da8] ;  /* 0x007da80001087983 */ /* 0x000ee40000300a00 */
[----:B---3--:R-:W-:Y:S02]  /*50280*/  HMMA.16816.F32.BF16 R8, R20, R8, R4 ;  /* 0x000000081408723c */ /* 0x008fe40000041804 */
[----:B------:R-:W3:Y:S04]  /*50290*/  LDL.LU.64 R6, [R1+0x7da0] ;  /* 0x007da00001067983 */ /* 0x000ee80000300a00 */
[----:B------:R-:W3:-:S15]  /*502a0*/  LDL.LU.64 R4, [R1+0x7d98] ;  /* 0x007d980001047983 */ /* 0x000ede0000300a00 */
[----:B------:R-:W-:-:S02]  /*502b0*/  NOP ;  /* 0x0000000000007918 */ /* 0x000fc40000000000 */
[----:B------:R0:W-:Y:S04]  /*502c0*/  STL.64 [R1+0x3b0], R8 ;  /* 0x0003b00801007387 */ /* 0x0001e80000100a00 */
[----:B------:R3:W-:Y:S04]  /*502d0*/  STL.64 [R1+0x3b8], R10 ;  /* 0x0003b80a01007387 */ /* 0x0007e80000100a00 */
[----:B0-----:R-:W3:Y:S02]  /*502e0*/  LDL.LU.64 R8, [R1+0x7d90] ;  /* 0x007d900001087983 */ /* 0x001ee40000300a00 */
[----:B---3--:R-:W-:Y:S02]  /*502f0*/  HMMA.16816.F32.BF16 R8, R20, R8, R4 ;  /* 0x000000081408723c */ /* 0x008fe40000041804 */
[----:B------:R-:W3:Y:S04]  /*50300*/  LDL.LU.64 R6, [R1+0x7d88] ;  /* 0x007d880001067983 */ /* 0x000ee80000300a00 */
[----:B------:R-:W3:-:S15]  /*50310*/  LDL.LU.64 R4, [R1+0x7d80] ;  /* 0x007d800001047983 */ /* 0x000ede0000300a00 */
[----:B------:R-:W-:-:S02]  /*50320*/  NOP ;  /* 0x0000000000007918 */ /* 0x000fc40000000000 */
[----:B------:R-:W-:Y:S04]  /*50330*/  STL.64 [R1+0x3a0], R8 ;  /* 0x0003a00801007387 */ /* 0x000fe80000100a00 */
[----:B------:R0:W-:Y:S04]  /*50340*/  STL.64 [R1+0x3a8], R10 ;  /* 0x0003a80a01007387 */ /* 0x0001e80000100a00 */
[----:B0-----:R-:W4:Y:S04]  /*50350*/  LDL.LU.64 R10, [R1+0x7d78] ;  /* 0x007d7800010a7983 */ /* 0x001f280000300a00 */
[----:B------:R-:W3:Y:S02]  /*50360*/  LDL.LU.64 R8, [R1+0x7d70] ;  /* 0x007d700001087983 */ /* 0x000ee40000300a00 */
[----:B---3--:R-:W-:-:S15]  /*50370*/  HMMA.16816.F32.BF16 R4, R20, R8, R4 ;  /* 0x000000081404723c */ /* 0x008fde0000041804 */
[----:B------:R-:W-:-:S08]  /*50380*/  NOP ;  /* 0x0000000000007918 */ /* 0x000fd00000000000 */
[----:B------:R-:W-:Y:S04]  /*50390*/  STL.64 [R1+0x390], R4 ;  /* 0x0003900401007387 */ /* 0x000fe80000100a00 */
[----:B------:R0:W-:Y:S04]  /*503a0*/  STL.64 [R1+0x398], R6 ;  /* 0x0003980601007387 */ /* 0x0001e80000100a00 */
[----:B0-----:R-:W3:Y:S04]  /*503b0*/  LDL.LU.64 R6, [R1+0x7d68] ;  /* 0x007d680001067983 */ /* 0x001ee80000300a00 */
[----:B------:R-:W2:Y:S04]  /*503c0*/  LDL.LU.64 R4, [R1+0x7d60] ;  /* 0x007d600001047983 */ /* 0x000ea80000300a00 */
[----:B----4-:R-:W-:Y:S04]  /*503d0*/  STL.64 [R1+0x7d28], R10 ;  /* 0x007d280a01007387 */ /* 0x010fe80000100a00 */
[----:B------:R0:W-:Y:S04]  /*503e0*/  STL.64 [R1+0x7d20], R8 ;  /* 0x007d200801007387 */ /* 0x0001e80000100a00 */
[----:B0-----:R-:W4:Y:S04]  /*503f0*/  LDL.LU.64 R8, [R1+0x6a0] ;  /* 0x0006a00001087983 */ /* 0x001f280000300a00 */
[----:B------:R-:W4:Y:S04]  /*50400*/  LDL.LU.64 R10, [R1+0x6a8] ;  /* 0x0006a800010a7983 */ /* 0x000f280000300a00 */
[----:B---3--:R-:W-:Y:S01]  /*50410*/  STL.64 [R1+0x7d18], R6 ;  /* 0x007d180601007387 */ /* 0x008fe20000100a00 */
[----:B--2---:R-:W-:Y:S06]  /*50420*/  HMMA.16816.F32.BF16 R16, R20, R4, R16 ;  /* 0x000000041410723c */ /* 0x004fec0000041810 */
[----:B------:R0:W-:-:S15]  /*50430*/  STL.64 [R1+0x7d10], R4 ;  /* 0x007d100401007387 */ /* 0x0001de0000100a00 */
[----:B------:R-:W-:-:S02]  /*50440*/  NOP ;  /* 0x0000000000007918 */ /* 0x000fc40000000000 */
[----:B------:R-:W-:Y:S04]  /*50450*/  STL.64 [R1+0x6c0], R16 ;  /* 0x0006c01001007387 */ /* 0x000fe80000100a00 */
[----:B------:R-:W-:Y:S04]  /*50460*/  STL.64 [R1+0x6c8], R18 ;  /* 0x0006c81201007387 */ /* 0x000fe80000100a00 */
[----:B------:R-:W1:Y:S04]  /*50470*/  LDSM.16.MT88.4 R16, [R2+UR5+0x180] ;  /* 0x000180050210783b */ /* 0x000e680008004200 */
[----:B0-----:R-:W2:Y:S04]  /*50480*/  LDL.LU.64 R4, [R1+0x6b0] ;  /* 0x0006b00001047983 */ /* 0x001ea80000300a00 */
[----:B------:R-:W2:Y:S04]  /*50490*/  LDL.LU.64 R6, [R1+0x6b8] ;  /* 0x0006b80001067983 */ /* 0x000ea80000300a00 */
[----:B-1----:R-:W-:Y:S04]  /*504a0*/  STL.64 [R1+0x7c80], R18 ;  /* 0x007c801201007387 */ /* 0x002fe80000100a00 */
[----:B------:R0:W-:Y:S04]  /*504b0*/  STL.64 [R1+0x7c78], R16 ;  /* 0x007c781001007387 */ /* 0x0001e80000100a00 */
[----:B0-----:R-:W4:Y:S01]  /*504c0*/  LDL.64 R16, [R1+0x60] ;  /* 0x0000600001107983 */ /* 0x001f220000100a00 */
[----:B------:R-:W-:-:S02]  /*504d0*/  IMAD.MOV.U32 R3, RZ, RZ, R24 ;  /* 0x000000ffff037224 */ /* 0x000fc400078e0018 */
[----:B------:R-:W-:Y:S01]  /*504e0*/  IMAD.MOV.U32 R0, RZ, RZ, R25 ;  /* 0x000000ffff007224 */ /* 0x000fe200078e0019 */
[----:B------:R-:W3:Y:S01]  /*504f0*/  LDL.LU.64 R26, [R1+0x7d58] ;  /* 0x007d5800011a7983 */ /* 0x000ee20000300a00 */
[----:B--2---:R-:W-:Y:S03]  /*50500*/  HMMA.16816.F32.BF16 R4, R20, R24, R4 ;  /* 0x000000181404723c */ /* 0x004fe60000041804 */
[----:B------:R-:W3:-:S15]  /*50510*/  LDL.LU.64 R24, [R1+0x7d50] ;  /* 0x007d500001187983 */ /* 0x000ede0000300a00 */
[----:B------:R-:W-:-:S05]  /*50520*/  NOP ;  /* 0x0000000000007918 */ /* 0x000fca0000000000 */
[----:B------:R0:W-:Y:S01]  /*50530*/  STL.64 [R1+0x6b0], R4 ;  /* 0x0006b00401007387 */ /* 0x0001e20000100a00 */
[----:B------:R-:W-:-:S03]  /*50540*/  IMAD.MOV.U32 R28, RZ, RZ, R7 ;  /* 0x000000ffff1c7224 */ /* 0x000fc600078e0007 */
[----:B------:R1:W-:Y:S04]  /*50550*/  STL [R1+0x6b8], R6 ;  /* 0x0006b80601007387 */ /* 0x0003e80000100800 */
[----:B0-----:R-:W2:Y:S04]  /*50560*/  LDL.LU.64 R4, [R1+0x5b0] ;  /* 0x0005b00001047983 */ /* 0x001ea80000300a00 */
[----:B-1----:R-:W2:Y:S01]  /*50570*/  LDL.LU.64 R6, [R1+0x5b8] ;  /* 0x0005b80001067983 */ /* 0x002ea20000300a00 */
[----:B----4-:R-:W-:Y:S03]  /*50580*/  HMMA.16816.F32.BF16 R8, R20, R16, R8 ;  /* 0x000000101408723c */ /* 0x010fe60000041808 */
[----:B------:R-:W-:-:S15]  /*50590*/  STL [R1+0x7730], R28 ;  /* 0x0077301c01007387 */ /* 0x000fde0000100800 */
[----:B------:R-:W-:-:S05]  /*505a0*/  NOP ;  /* 0x0000000000007918 */ /* 0x000fca0000000000 */
[----:B------:R0:W-:Y:S04]  /*505b0*/  STL.64 [R1+0x6a0], R8 ;  /* 0x0006a00801007387 */ /* 0x0001e80000100a00 */
[----:B------:R1:W-:Y:S04]  /*505c0*/  STL.64 [R1+0x6a8], R10 ;  /* 0x0006a80a01007387 */ /* 0x0003e80000100a00 */
[----:B0-----:R-:W4:Y:S04]  /*505d0*/  LDL.LU.64 R8, [R1+0xb70] ;  /* 0x000b700001087983 */ /* 0x001f280000300a00 */
[----:B-1----:R-:W3:Y:S04]  /*505e0*/  LDL.LU.64 R10, [R1+0xb78] ;  /* 0x000b7800010a7983 */ /* 0x002ee80000300a00 */
[----:B---3--:R-:W-:Y:S04]  /*505f0*/  STL.64 [R1+0x7d38], R10 ;  /* 0x007d380a01007387 */ /* 0x008fe80000100a00 */
[----:B----4-:R0:W-:Y:S04]  /*50600*/  STL.64 [R1+0x7d30], R8 ;  /* 0x007d300801007387 */ /* 0x0101e80000100a00 */
[----:B0-----:R-:W3:Y:S01]  /*50610*/  LDL.64 R8, [R1+0x30] ;  /* 0x0000300001087983 */ /* 0x001ee20000100a00 */
[----:B--2---:R-:W-:Y:S03]  /*50620*/  HMMA.16816.F32.BF16 R20, R20, R12, R4 ;  /* 0x0000000c1414723c */ /* 0x004fe60000041804 */
[----:B---3--:R0:W-:Y:S04]  /*50630*/  STL.64 [R1+0x7d48], R8 ;  /* 0x007d480801007387 */ /* 0x0081e80000100a00 */
[----:B0-----:R-:W2:Y:S04]  /*50640*/  LDL.LU.64 R8, [R1+0xdc0] ;  /* 0x000dc00001087983 */ /* 0x001ea80000300a00 */
[----:B------:R-:W2:Y:S04]  /*50650*/  LDL.LU.64 R10, [R1+0xdc8] ;  /* 0x000dc800010a7983 */ /* 0x000ea80000300a00 */
[----:B------:R0:W-:Y:S04]  /*50660*/  STL.64 [R1+0x7d00], R16 ;  /* 0x007d001001007387 */ /* 0x0001e80000100a00 */
[----:B0-----:R-:W3:Y:S04]  /*50670*/  LDL.64 R16, [R1+0x20] ;  /* 0x0000200001107983 */ /* 0x001ee80000100a00 */
[----:B---3--:R0:W-:Y:S04]  /*50680*/  STL.64 [R1+0x7d40], R16 ;  /* 0x007d401001007387 */ /* 0x0081e80000100a00 */
[----:B0-----:R-:W3:Y:S04]  /*50690*/  LDL.LU.64 R16, [R1+0xc70] ;  /* 0x000c700001107983 */ /* 0x001ee80000300a00 */
[----:B------:R-:W3:Y:S04]  /*506a0*/  LDL.LU.64 R18, [R1+0xc78] ;  /* 0x000c780001127983 */ /* 0x000ee80000300a00 */
[----:B------:R-:W4:Y:S04]  /*506b0*/  LDL.LU.64 R4, [R1+0xa70] ;  /* 0x000a700001047983 */ /* 0x000f280000300a00 */
[----:B------:R-:W4:Y:S04]  /*506c0*/  LDL.LU.64 R6, [R1+0xa78] ;  /* 0x000a780001067983 */ /* 0x000f280000300a00 */
[----:B------:R-:W-:Y:S04]  /*506d0*/  STL.64 [R1+0x380], R20 ;  /* 0x0003801401007387 */ /* 0x000fe80000100a00 */
[----:B------:R-:W-:Y:S04]  /*506e0*/  STL.64 [R1+0x388], R22 ;  /* 0x0003881601007387 */ /* 0x000fe80000100a00 */
[----:B------:R-:W0:Y:S04]  /*506f0*/  LDSM.16.MT88.4 R20, [R2+UR5+0x200] ;  /* 0x000200050214783b */ /* 0x000e280008004200 */
[----:B------:R1:W-:Y:S04]  /*50700*/  STL.64 [R1+0x7d08], R12 ;  /* 0x007d080c01007387 */ /* 0x0003e80000100a00 */
[----:B0-----:R-:W-:Y:S04]  /*50710*/  STL.64 [R1+0x7c08], R22 ;  /* 0x007c081601007387 */ /* 0x001fe80000100a00 */
[----:B------:R0:W-:Y:S04]  /*50720*/  STL.64 [R1+0x7c00], R20 ;  /* 0x007c001401007387 */ /* 0x0001e80000100a00 */
[----:B-1----:R-:W4:Y:S01]  /*50730*/  LDL.LU.64 R12, [R1+0x980] ;  /* 0x00098000010c7983 */ /* 0x002f220000300a00 */
[----:B0-----:R-:W-:-:S02]  /*50740*/  IMAD.MOV.U32 R20, RZ, RZ, R15 ;  /* 0x000000ffff147224 */ /* 0x001fc400078e000f */
[----:B------:R-:W-:Y:S02]  /*50750*/  IMAD.MOV.U32 R21, RZ, RZ, R14 ;  /* 0x000000ffff157224 */ /* 0x000fe400078e000e */
[----:B------:R-:W4:Y:S05]  /*50760*/  LDL.LU.64 R14, [R1+0x988] ;  /* 0x00098800010e7983 */ /* 0x000f2a0000300a00 */
[----:B--2---:R-:W-:-:S15]  /*50770*/  HMMA.16816.F32.BF16 R8, R24, R20, R8 ;  /* 0x000000141808723c */ /* 0x004fde0000041808 */
[----:B------:R-:W-:-:S08]  /*50780*/  NOP ;  /* 0x0000000000007918 */ /* 0x000fd00000000000 */
[----:B------:R0:W-:Y:S04]  /*50790*/  STL.64 [R1+0x310], R8 ;  /* 0x0003100801007387 */ /* 0x0001e80000100a00 */
[----:B------:R-:W-:Y:S04]  /*507a0*/  STL.64 [R1+0x318], R10 ;  /* 0x0003180a01007387 */ /* 0x000fe80000100a00 */
[----:B0-----:R-:W3:Y:S02]  /*507b0*/  LDL.LU.64 R8, [R1+0x7d48] ;  /* 0x007d480001087983 */ /* 0x001ee40000300a00 */
[----:B---3--:R-:W-:Y:S06]  /*507c0*/  HMMA.16816.F32.BF16 R16, R24, R8, R16 ;  /* 0x000000081810723c */ /* 0x008fec0000041810 */
[----:B------:R-:W-:-:S02]  /*507d0*/  IMAD.MOV.U32 R23, RZ, RZ, R8 ;  /* 0x000000ffff177224 */ /* 0x000fc400078e0008 */
[----:B------:R-:W-:-:S15]  /*507e0*/  IMAD.MOV.U32 R22, RZ, RZ, R9 ;  /* 0x000000ffff167224 */ /* 0x000fde00078e0009 */
[----:B------:R0:W-:Y:S04]  /*507f0*/  STL.64 [R1+0x300], R16 ;  /* 0x0003001001007387 */ /* 0x0001e80000100a00 */
[----:B------:R-:W-:Y:S04]  /*50800*/  STL.64 [R1+0x308], R18 ;  /* 0x0003081201007387 */ /* 0x000fe80000100a00 */
[----:B0-----:R-:W2:Y:S04]  /*50810*/  LDL.LU.64 R16, [R1+0x7d40] ;  /* 0x007d400001107983 */ /* 0x001ea80000300a00 */
[----:B------:R-:W2:Y:S04]  /*50820*/  LDL.LU.64 R10, [R1+0x7d38] ;  /* 0x007d3800010a7983 */ /* 0x000ea80000300a00 */
[----:B------:R-:W2:Y:S02]  /*50830*/  LDL.LU.64 R8, [R1+0x7d30] ;  /* 0x007d300001087983 */ /* 0x000ea40000300a00 */
[----:B--2---:R-:W-:-:S15]  /*50840*/  HMMA.16816.F32.BF16 R8, R24, R16, R8 ;  /* 0x000000101808723c */ /* 0x004fde0000041808 */
[----:B------:R-:W-:-:S08]  /*50850*/  NOP ;  /* 0x0000000000007918 */ /* 0x000fd00000000000 */
[----:B------:R-:W-:Y:S04]  /*50860*/  STL.64 [R1+0x2f0], R8 ;  /* 0x0002f00801007387 */ /* 0x000fe80000100a00 */
[----:B------:R0:W-:Y:S04]  /*50870*/  STL.64 [R1+0x2f8], R10 ;  /* 0x0002f80a01007387 */ /* 0x0001e80000100a00 */
[----:B0-----:R-:W2:Y:S04]  /*50880*/  LDL.LU.64 R10, [R1+0x7d28] ;  /* 0x007d2800010a7983 */ /* 0x001ea80000300a00 */
[----:B------:R-:W4:Y:S01]  /*50890*/  LDL.LU.64 R8, [R1+0x7d20] ;  /* 0x007d200001087983 */ /* 0x000f220000300a00 */
[----:B------:R-:W-:-:S02]  /*508a0*/  IMAD.MOV.U32 R29, RZ, RZ, R16 ;  /* 0x000000ffff1d7224 */ /* 0x000fc400078e0010 */
[----:B------:R-:W-:Y:S02]  /*508b0*/  IMAD.MOV.U32 R28, RZ, RZ, R17 ;  /* 0x000000ffff1c7224 */ /* 0x000fe400078e0011 */
[----:B------:R-:W3:Y:S04]  /*508c0*/  LDL.LU.64 R16, [R1+0x8b0] ;  /* 0x0008b00001107983 */ /* 0x000ee80000300a00 */
[----:B------:R-:W3:Y:S01]  /*508d0*/  LDL.LU.64 R18, [R1+0x8b8] ;  /* 0x0008b80001127983 */ /* 0x000ee20000300a00 */
[----:B----4-:R-:W-:-:S15]  /*508e0*/  HMMA.16816.F32.BF16 R4, R24, R8, R4 ;  /* 0x000000081804723c */ /* 0x010fde0000041804 */
[----:B------:R-:W-:-:S08]  /*508f0*/  NOP ;  /* 0x0000000000007918 */ /* 0x000fd00000000000 */
[----:B------:R-:W-:Y:S04]  /*50900*/  STL.64 [R1+0x2e0], R4 ;  /* 0x0002e00401007387 */ /* 0x000fe80000100a00 */
[----:B------:R0:W-:Y:S04]  /*50910*/  STL.64 [R1+0x2e8], R6 ;  /* 0x0002e80601007387 */ /* 0x0001e80000100a00 */
[----:B0-----:R-:W4:Y:S04]  /*50920*/  LDL.LU.64 R6, [R1+0x7d18] ;  /* 0x007d180001067983 */ /* 0x001f280000300a00 */
[----:B------:R-:W3:Y:S04]  /*50930*/  LDL.LU.64 R4, [R1+0x7d10] ;  /* 0x007d100001047983 */ /* 0x000ee80000300a00 */
[----:B--2---:R-:W-:Y:S04]  /*50940*/  STL.64 [R1+0x7cb8], R10 ;  /* 0x007cb80a01007387 */ /* 0x004fe80000100a00 */
[----:B------:R0:W-:Y:S02]  /*50950*/  STL.64 [R1+0x7cb0], R8 ;  /* 0x007cb00801007387 */ /* 0x0001e40000100a00 */
[----:B0-----:R-:W-:-:S02]  /*50960*/  IMAD.MOV.U32 R8, RZ, RZ, R29 ;  /* 0x000000ffff087224 */ /* 0x001fc400078e001d */
[----:B------:R-:W-:-:S05]  /*50970*/  IMAD.MOV.U32 R9, RZ, RZ, R28 ;  /* 0x000000ffff097224 */ /* 0x000fca00078e001c */
[----:B------:R0:W-:Y:S02]  /*50980*/  STL.64 [R1+0x7cd0], R8 ;  /* 0x007cd00801007387 */ /* 0x0001e40000100a00 */
[----:B0-----:R-:W-:Y:S02]  /*50990*/  IMAD.MOV.U32 R8, RZ, RZ, R23 ;  /* 0x000000ffff087224 */ /* 0x001fe400078e0017 */
[----:B------:R-:W-:-:S05]  /*509a0*/  IMAD.MOV.U32 R9, RZ, RZ, R22 ;  /* 0x000000ffff097224 */ /* 0x000fca00078e0016 */
[----:B------:R0:W-:Y:S04]  /*509b0*/  STL.64 [R1+0x7ce8], R8 ;  /* 0x007ce80801007387 */ /* 0x0001e80000100a00 */
[----:B0-----:R-:W2:Y:S04]  /*509c0*/  LDL.LU.64 R8, [R1+0x7f0] ;  /* 0x0007f00001087983 */ /* 0x001ea80000300a00 */
[----:B------:R-:W2:Y:S01]  /*509d0*/  LDL.LU.64 R10, [R1+0x7f8] ;  /* 0x0007f800010a7983 */ /* 0x000ea20000300a00 */
[----:B---3--:R-:W-:-:S15]  /*509e0*/  HMMA.16816.F32.BF16 R12, R24, R4, R12 ;  /* 0x00000004180c723c */ /* 0x008fde000004180c */
[----:B------:R-:W-:-:S08]  /*509f0*/  NOP ;  /* 0x0000000000007918 */ /* 0x000fd00000000000 */
[----:B------:R0:W-:Y:S04]  /*50a00*/  STL.64 [R1+0x670], R12 ;  /* 0x0006700c01007387 */ /* 0x0001e80000100a00 */
[----:B------:R-:W-:Y:S04]  /*50a10*/  STL.64 [R1+0x678], R14 ;  /* 0x0006780e01007387 */ /* 0x000fe80000100a00 */
[----:B0-----:R-:W3:Y:S04]  /*50a20*/  LDL.LU.64 R12, [R1+0x7d08] ;  /* 0x007d0800010c7983 */ /* 0x001ee80000300a00 */
[----:B----4-:R-:W-:Y:S04]  /*50a30*/  STL.64 [R1+0x7ca8], R6 ;  /* 0x007ca80601007387 */ /* 0x010fe80000100a00 */
[----:B------:R0:W-:Y:S02]  /*50a40*/  STL.64 [R1+0x7ca0], R4 ;  /* 0x007ca00401007387 */ /* 0x0001e40000100a00 */
[----:B0-----:R-:W-:-:S02]  /*50a50*/  IMAD.MOV.U32 R4, RZ, RZ, R3 ;  /* 0x000000ffff047224 */ /* 0x001fc400078e0003 */
[----:B------:R-:W-:-:S07]  /*50a60*/  IMAD.MOV.U32 R5, RZ, RZ, R0 ;  /* 0x000000ffff057224 */ /* 0x000fce00078e0000 */
[----:B------:R-:W-:Y:S01]  /*50a70*/  HMMA.16816.F32.BF16 R4, R24, R4, R16 ;  /* 0x000000041804723c */ /* 0x000fe20000041810 */
[----:B------:R-:W2:-:S15]  /*50a80*/  LDL.LU.64 R16, [R1+0x7d00] ;  /* 0x007d000001107983 */ /* 0x000e9e0000300a00 */
[----:B------:R-:W-:-:S07]  /*50a90*/  NOP ;  /* 0x0000000000007918 */ /* 0x000fce0000000000 */
[----:B------:R-:W-:Y:S01]  /*50aa0*/  STL.64 [R1+0x660], R4 ;  /* 0x0006600401007387 */ /* 0x000fe20000100a00 */
[----:B------:R-:W-:-:S03]  /*50ab0*/  IMAD.MOV.U32 R29, RZ, RZ, R7 ;  /* 0x000000ffff1d7224 */ /* 0x000fc600078e0007 */
[----:B------:R2:W-:Y:S04]  /*50ac0*/  STL [R1+0x668], R6 ;  /* 0x0006680601007387 */ /* 0x0005e80000100800 */
[----:B------:R-:W-:Y:S01]  /*50ad0*/  STL [R1+0x7734], R29 ;  /* 0x0077341d01007387 */ /* 0x000fe20000100800 */
[----:B--2---:R-:W-:Y:S03]  /*50ae0*/  HMMA.16816.F32.BF16 R4, R24, R16, R8 ;  /* 0x000000101804723c */ /* 0x004fe60000041808 */
[----:B------:R-:W2:Y:S04]  /*50af0*/  LDL.LU.64 R8, [R1+0xd80] ;  /* 0x000d800001087983 */ /* 0x000ea80000300a00 */
[----:B------:R-:W2:-:S15]  /*50b00*/  LDL.LU.64 R10, [R1+0xd88] ;  /* 0x000d8800010a7983 */ /* 0x000e9e0000300a00 */
[----:B------:R-:W-:-:S01]  /*50b10*/  NOP ;  /* 0x0000000000007918 */ /* 0x000fc20000000000 */
[----:B------:R0:W-:Y:S04]  /*50b20*/  STL.64 [R1+0x650], R4 ;  /* 0x0006500401007387 */ /* 0x0001e80000100a00 */
[----:B------:R1:W-:Y:S04]  /*50b30*/  STL.64 [R1+0x658], R6 ;  /* 0x0006580601007387 */ /* 0x0003e80000100a00 */
[----:B0-----:R-:W4:Y:S04]  /*50b40*/  LDL.LU.64 R4, [R1+0xa30] ;  /* 0x000a300001047983 */ /* 0x001f280000300a00 */
[----:B-1----:R-:W3:Y:S04]  /*50b50*/  LDL.LU.64 R6, [R1+0xa38] ;  /* 0x000a380001067983 */ /* 0x002ee80000300a00 */
[----:B---3--:R-:W-:Y:S04]  /*50b60*/  STL.64 [R1+0x7cc8], R6 ;  /* 0x007cc80601007387 */ /* 0x008fe80000100a00 */
[----:B----4-:R0:W-:Y:S04]  /*50b70*/  STL.64 [R1+0x7cc0], R4 ;  /* 0x007cc00401007387 */ /* 0x0101e80000100a00 */
[----:B0-----:R-:W3:Y:S04]  /*50b80*/  LDL.LU.64 R4, [R1+0xb30] ;  /* 0x000b300001047983 */ /* 0x001ee80000300a00 */
[----:B------:R-:W4:Y:S04]  /*50b90*/  LDL.LU.64 R6, [R1+0xb38] ;  /* 0x000b380001067983 */ /* 0x000f280000300a00 */
[----:B----4-:R-:W-:Y:S04]  /*50ba0*/  STL.64 [R1+0x7ce0], R6 ;  /* 0x007ce00601007387 */ /* 0x010fe80000100a00 */
[----:B---3--:R0:W-:Y:S04]  /*50bb0*/  STL.64 [R1+0x7cd8], R4 ;  /* 0x007cd80401007387 */ /* 0x0081e80000100a00 */
[----:B0-----:R-:W3:Y:S04]  /*50bc0*/  LDL.LU.64 R4, [R1+0xc30] ;  /* 0x000c300001047983 */ /* 0x001ee80000300a00 */
[----:B------:R-:W3:Y:S04]  /*50bd0*/  LDL.LU.64 R6, [R1+0xc38] ;  /* 0x000c380001067983 */ /* 0x000ee80000300a00 */
[----:B------:R0:W-:Y:S04]  /*50be0*/  STL.64 [R1+0x7c88], R16 ;  /* 0x007c881001007387 */ /* 0x0001e80000100a00 */
[----:B0-----:R-:W4:Y:S04]  /*50bf0*/  LDL.64 R16, [R1+0x70] ;  /* 0x0000700001107983 */ /* 0x001f280000100a00 */
[----:B----4-:R0:W-:Y:S04]  /*50c00*/  STL.64 [R1+0x7c98], R16 ;  /* 0x007c981001007387 */ /* 0x0101e80000100a00 */
[----:B0-----:R-:W4:Y:S04]  /*50c10*/  LDL.LU.64 R16, [R1+0x570] ;  /* 0x0005700001107983 */ /* 0x001f280000300a00 */
[----:B------:R-:W4:Y:S01]  /*50c20*/  LDL.LU.64 R18, [R1+0x578] ;  /* 0x0005780001127983 */ /* 0x000f220000300a00 */
[----:B------:R-:W-:-:S02]  /*50c30*/  IMAD.MOV.U32 R3, RZ, RZ, R12 ;  /* 0x000000ffff037224 */ /* 0x000fc400078e000c */
[----:B------:R-:W-:Y:S01]  /*50c40*/  IMAD.MOV.U32 R0, RZ, RZ, R13 ;  /* 0x000000ffff007224 */ /* 0x000fe200078e000d */
[----:B----4-:R-:W-:Y:S01]  /*50c50*/  HMMA.16816.F32.BF16 R16, R24, R12, R16 ;  /* 0x0000000c1810723c */ /* 0x010fe20000041810 */
[----:B------:R-:W0:-:S15]  /*50c60*/  LDSM.16.MT88.4 R24, [R2+UR5+0x280] ;  /* 0x000280050218783b */ /* 0x000e1e0008004200 */
[----:B------:R-:W-:-:S07]  /*50c70*/  NOP ;  /* 0x0000000000007918 */ /* 0x000fce0000000000 */
[----:B------:R1:W-:Y:S04]  /*50c80*/  STL.64 [R1+0x2d0], R16 ;  /* 0x0002d01001007387 */ /* 0x0003e80000100a00 */
[----:B------:R4:W-:Y:S04]  /*50c90*/  STL.64 [R1+0x2d8], R18 ;  /* 0x0002d81201007387 */ /* 0x0009e80000100a00 */
[----:B------:R-:W2:Y:S04]  /*50ca0*/  LDL.LU.64 R14, [R1+0x7cf8] ;  /* 0x007cf800010e7983 */ /* 0x000ea80000300a00 */
[----:B------:R-:W2:Y:S04]  /*50cb0*/  LDL.LU.64 R12, [R1+0x7cf0] ;  /* 0x007cf000010c7983 */ /* 0x000ea80000300a00 */
[----:B-1----:R-:W3:Y:S04]  /*50cc0*/  LDL.LU.64 R16, [R1+0x940] ;  /* 0x0009400001107983 */ /* 0x002ee80000300a00 */
[----:B----4-:R-:W4:Y:S04]  /*50cd0*/  LDL.LU.64 R18, [R1+0x948] ;  /* 0x0009480001127983 */ /* 0x010f280000300a00 */
[----:B0-----:R-:W-:Y:S04]  /*50ce0*/  STL.64 [R1+0x7b78], R26 ;  /* 0x007b781a01007387 */ /* 0x001fe80000100a00 */
[----:B------:R0:W-:Y:S02]  /*50cf0*/  STL.64 [R1+0x7b70], R24 ;  /* 0x007b701801007387 */ /* 0x0001e40000100a00 */
[----:B0-----:R-:W-:-:S02]  /*50d00*/  IMAD.MOV.U32 R24, RZ, RZ, R3 ;  /* 0x000000ffff187224 */ /* 0x001fc400078e0003 */
[----:B------:R-:W-:-:S05]  /*50d10*/  IMAD.MOV.U32 R25, RZ, RZ, R0 ;  /* 0x000000ffff197224 */ /* 0x000fca00078e0000 */
[----:B------:R0:W-:Y:S04]  /*50d20*/  STL.64 [R1+0x7c90], R24 ;  /* 0x007c901801007387 */ /* 0x0001e80000100a00 */
[----:B0-----:R-:W4:Y:S04]  /*50d30*/  LDL.LU.64 R24, [R1+0x8a0] ;  /* 0x0008a00001187983 */ /* 0x001f280000300a00 */
[----:B------:R-:W4:Y:S01]  /*50d40*/  LDL.LU.64 R26, [R1+0x8a8] ;  /* 0x0008a800011a7983 */ /* 0x000f220000300a00 */
[----:B--2---:R-:W-:-:S15]  /*50d50*/  HMMA.16816.F32.BF16 R8, R12, R20, R8 ;  /* 0x000000140c08723c */ /* 0x004fde0000041808 */
[----:B------:R-:W-:-:S08]  /*50d60*/  NOP ;  /* 0x0000000000007918 */ /* 0x000fd00000000000 */
[----:B------:R0:W-:Y:S04]  /*50d70*/  STL.64 [R1+0x2c0], R8 ;  /* 0x0002c00801007387 */ /* 0x0001e80000100a00 */
[----:B------:R3:W-:Y:S04]  /*50d80*/  STL.64 [R1+0x2c8], R10 ;  /* 0x0002c80a01007387 */ /* 0x0007e80000100a00 */
[----:B0-----:R-:W3:Y:S02]  /*50d90*/  LDL.LU.64 R8, [R1+0x7ce8] ;  /* 0x007ce80001087983 */ /* 0x001ee40000300a00 */
[----:B---3--:R-:W-:Y:S02]  /*50da0*/  HMMA.16816.F32.BF16 R8, R12, R8, R4 ;  /* 0x000000080c08723c */ /* 0x008fe40000041804 */
[----:B------:R-:W2:Y:S04]  /*50db0*/  LDL.LU.64 R6, [R1+0x7ce0] ;  /* 0x007ce00001067983 */ /* 0x000ea80000300a00 */
[----:B------:R-:W2:-:S15]  /*50dc0*/  LDL.LU.64 R4, [R1+0x7cd8] ;  /* 0x007cd80001047983 */ /* 0x000e9e0000300a00 */
[----:B------:R-:W-:-:S02]  /*50dd0*/  NOP ;  /* 0x0000000000007918 */ /* 0x000fc40000000000 */
[----:B------:R0:W-:Y:S04]  /*50de0*/  STL.64 [R1+0x2b0], R8 ;  /* 0x0002b00801007387 */ /* 0x0001e80000100a00 */
[----:B------:R2:W-:Y:S04]  /*50df0*/  STL.64 [R1+0x2b8], R10 ;  /* 0x0002b80a01007387 */ /* 0x0005e80000100a00 */
[----:B0-----:R-:W2:Y:S02]  /*50e00*/  LDL.LU.64 R8, [R1+0x7cd0] ;  /* 0x007cd00001087983 */ /* 0x001ea40000300a00 */
[----:B--2---:R-:W-:Y:S02]  /*50e10*/  HMMA.16816.F32.BF16 R8, R12, R8, R4 ;  /* 0x000000080c08723c */ /* 0x004fe40000041804 */
[----:B------:R-:W2:Y:S04]  /*50e20*/  LDL.LU.64 R6, [R1+0x7cc8] ;  /* 0x007cc80001067983 */ /* 0x000ea80000300a00 */
[----:B------:R-:W2:-:S15]  /*50e30*/  LDL.LU.64 R4, [R1+0x7cc0] ;  /* 0x007cc00001047983 */ /* 0x000e9e0000300a00 */
[----:B------:R-:W-:-:S02]  /*50e40*/  NOP ;  /* 0x0000000000007918 */ /* 0x000fc40000000000 */
[----:B------:R-:W-:Y:S04]  /*50e50*/  STL.64 [R1+0x2a0], R8 ;  /* 0x0002a00801007387 */ /* 0x000fe80000100a00 */
[----:B------:R0:W-:Y:S04]  /*50e60*/  STL.64 [R1+0x2a8], R10 ;  /* 0x0002a80a01007387 */ /* 0x0001e80000100a00 */
[----:B0-----:R-:W3:Y:S04]  /*50e70*/  LDL.LU.64 R10, [R1+0x7cb8] ;  /* 0x007cb800010a7983 */ /* 0x001ee80000300a00 */
[----:B------:R-:W2:Y:S02]  /*50e80*/  LDL.LU.64 R8, [R1+0x7cb0] ;  /* 0x007cb00001087983 */ /* 0x000ea40000300a00 */
[----:B--2---:R-:W-:-:S15]  /*50e90*/  HMMA.16816.F32.BF16 R4, R12, R8, R4 ;  /* 0x000000080c04723c */ /* 0x004fde0000041804 */
[----:B------:R-:W-:-:S08]  /*50ea0*/  NOP ;  /* 0x0000000000007918 */ /* 0x000fd00000000000 */
[----:B------:R-:W-:Y:S04]  /*50eb0*/  STL.64 [R1+0x290], R4 ;  /* 0x0002900401007387 */ /* 0x000fe80000100a00 */
[----:B------:R0:W-:Y:S04]  /*50ec0*/  STL.64 [R1+0x298], R6 ;  /* 0x0002980601007387 */ /* 0x0001e80000100a00 */
[----:B0-----:R-:W2:Y:S04]  /*50ed0*/  LDL.LU.64 R6, [R1+0x7ca8] ;  /* 0x007ca80001067983 */ /* 0x001ea80000300a00 */
[----:B------:R-:W4:Y:S04]  /*50ee0*/  LDL.LU.64 R4, [R1+0x7ca0] ;  /* 0x007ca00001047983 */ /* 0x000f280000300a00 */
[----:B---3--:R-:W-:Y:S04]  /*50ef0*/  STL.64 [R1+0x7c60], R10 ;  /* 0x007c600a01007387 */ /* 0x008fe80000100a00 */
[----:B------:R0:W-:Y:S04]  /*50f00*/  STL.64 [R1+0x7c58], R8 ;  /* 0x007c580801007387 */ /* 0x0001e80000100a00 */
[----:B0-----:R-:W3:Y:S04]  /*50f10*/  LDL.LU.64 R8, [R1+0x720] ;  /* 0x0007200001087983 */ /* 0x001ee80000300a00 */
[----:B------:R-:W3:Y:S01]  /*50f20*/  LDL.LU.64 R10, [R1+0x728] ;  /* 0x00072800010a7983 */ /* 0x000ee20000300a00 */
[----:B----4-:R-:W-:-:S15]  /*50f30*/  HMMA.16816.F32.BF16 R16, R12, R4, R16 ;  /* 0x000000040c10723c */ /* 0x010fde0000041810 */
[----:B------:R-:W-:-:S08]  /*50f40*/  NOP ;  /* 0x0000000000007918 */ /* 0x000fd00000000000 */
[----:B------:R0:W-:Y:S04]  /*50f50*/  STL.64 [R1+0x280], R16 ;  /* 0x0002801001007387 */ /* 0x0001e80000100a00 */
[----:B------:R-:W-:Y:S04]  /*50f60*/  STL.64 [R1+0x288], R18 ;  /* 0x0002881201007387 */ /* 0x000fe80000100a00 */
[----:B0-----:R-:W4:Y:S04]  /*50f70*/  LDL.LU.64 R16, [R1+0x7c98] ;  /* 0x007c980001107983 */ /* 0x001f280000300a00 */
[----:B--2---:R-:W-:Y:S04]  /*50f80*/  STL.64 [R1+0x7c50], R6 ;  /* 0x007c500601007387 */ /* 0x004fe80000100a00 */
[----:B------:R0:W-:Y:S04]  /*50f90*/  STL.64 [R1+0x7c48], R4 ;  /* 0x007c480401007387 */ /* 0x0001e80000100a00 */
[----:B0-----:R-:W2:Y:S04]  /*50fa0*/  LDL.LU.64 R4, [R1+0x540] ;  /* 0x0005400001047983 */ /* 0x001ea80000300a00 */
[----:B------:R-:W2:Y:S01]  /*50fb0*/  LDL.LU.64 R6, [R1+0x548] ;  /* 0x0005480001067983 */ /* 0x000ea20000300a00 */
[----:B----4-:R-:W-:Y:S06]  /*50fc0*/  HMMA.16816.F32.BF16 R24, R12, R16, R24 ;  /* 0x000000100c18723c */ /* 0x010fec0000041818 */
[----:B------:R-:W-:-:S02]  /*50fd0*/  IMAD.MOV.U32 R3, RZ, RZ, R16 ;  /* 0x000000ffff037224 */ /* 0x000fc400078e0010 */
[----:B------:R-:W-:-:S15]  /*50fe0*/  IMAD.MOV.U32 R0, RZ, RZ, R17 ;  /* 0x000000ffff007224 */ /* 0x000fde00078e0011 */
[----:B------:R0:W-:Y:S04]  /*50ff0*/  STL.64 [R1+0x610], R24 ;  /* 0x0006101801007387 */ /* 0x0001e80000100a00 */
[----:B------:R-:W-:Y:S04]  /*51000*/  STL.64 [R1+0x618], R26 ;  /* 0x0006181a01007387 */ /* 0x000fe80000100a00 */
[----:B0-----:R-:W2:Y:S04]  /*51010*/  LDL.LU.64 R24, [R1+0x7c90] ;  /* 0x007c900001187983 */ /* 0x001ea80000300a00 */
[----:B------:R-:W3:Y:S02]  /*51020*/  LDL.LU.64 R16, [R1+0x7c88] ;  /* 0x007c880001107983 */ /* 0x000ee40000300a00 */
[C---:B---3--:R-:W-:Y:S06]  /*51030*/  HMMA.16816.F32.BF16 R8, R12.reuse, R16, R8 ;  /* 0x000000100c08723c */ /* 0x048fec0000041808 */
[----:B--2---:R-:W-:-:S15]  /*51040*/  HMMA.16816.F32.BF16 R12, R12, R24, R4 ;  /* 0x000000180c0c723c */ /* 0x004fde0000041804 */
[----:B------:R-:W-:-:S02]  /*51050*/  NOP ;  /* 0x0000000000007918 */ /* 0x000fc40000000000 */
[----:B------:R0:W-:Y:S04]  /*51060*/  STL.64 [R1+0x600], R8 ;  /* 0x0006000801007387 */ /* 0x0001e80000100a00 */
[----:B------:R-:W-:Y:S04]  /*51070*/  STL.64 [R1+0x608], R10 ;  /* 0x0006080a01007387 */ /* 0x000fe80000100a00 */
[----:B------:R-:W2:Y:S01]  /*51080*/  LDL.LU.64 R18, [R1+0x7c80] ;  /* 0x007c800001127983 */ /* 0x000ea20000300a00 */
[----:B0-----:R-:W-:Y:S02]  /*51090*/  IMAD.MOV.U32 R9, RZ, RZ, R16 ;  /* 0x000000ffff097224 */ /* 0x001fe400078e0010 */
[----:B------:R-:W-:-:S02]  /*510a0*/  IMAD.MOV.U32 R8, RZ, RZ, R17 ;  /* 0x000000ffff087224 */ /* 0x000fc400078e0011 */
[----:B------:R-:W2:Y:S04]  /*510b0*/  LDL.LU.64 R16, [R1+0x7c78] ;  /* 0x007c780001107983 */ /* 0x000ea80000300a00 */
[----:B------:R-:W3:Y:S04]  /*510c0*/  LDL.LU.64 R4, [R1+0xc20] ;  /* 0x000c200001047983 */ /* 0x000ee80000300a00 */
[----:B------:R-:W3:Y:S04]  /*510d0*/  LDL.LU.64 R6, [R1+0xc28] ;  /* 0x000c280001067983 */ /* 0x000ee80000300a00 */
[----:B------:R-:W-:Y:S04]  /*510e0*/  STL.64 [R1+0x270], R12 ;  /* 0x0002700c01007387 */ /* 0x000fe80000100a00 */
[----:B------:R-:W-:Y:S04]  /*510f0*/  STL.64 [R1+0x278], R14 ;  /* 0x0002780e01007387 */ /* 0x000fe80000100a00 */
[----:B------:R-:W0:Y:S04]  /*51100*/  LDSM.16.MT88.4 R12, [R2+UR5+0x300] ;  /* 0x00030005020c783b */ /* 0x000e280008004200 */
[----:B------:R1:W-:Y:S02]  /*51110*/  STL.64 [R1+0x7c10], R24 ;  /* 0x007c101801007387 */ /* 0x0003e40000100a00 */
[----:B-1----:R-:W-:-:S02]  /*51120*/  IMAD.MOV.U32 R24, RZ, RZ, R9 ;  /* 0x000000ffff187224 */ /* 0x002fc400078e0009 */
[----:B------:R-:W-:Y:S02]  /*51130*/  IMAD.MOV.U32 R25, RZ, RZ, R8 ;  /* 0x000000ffff197224 */ /* 0x000fe400078e0008 */
[----:B------:R-:W4:Y:S04]  /*51140*/  LDL.64 R8, [R1+0x20] ;  /* 0x0000200001087983 */ /* 0x000f280000100a00 */
[----:B------:R1:W-:Y:S02]  /*51150*/  STL.64 [R1+0x7c28], R24 ;  /* 0x007c281801007387 */ /* 0x0003e40000100a00 */
[----:B-1----:R-:W-:Y:S02]  /*51160*/  IMAD.MOV.U32 R24, RZ, RZ, R3 ;  /* 0x000000ffff187224 */ /* 0x002fe400078e0003 */
[----:B------:R-:W-:-:S05]  /*51170*/  IMAD.MOV.U32 R25, RZ, RZ, R0 ;  /* 0x000000ffff197224 */ /* 0x000fca00078e0000 */
[----:B------:R1:W-:Y:S04]  /*51180*/  STL.64 [R1+0x7c40], R24 ;  /* 0x007c401801007387 */ /* 0x0003e80000100a00 */
[----:B-1----:R-:W2:Y:S04]  /*51190*/  LDL.LU.64 R24, [R1+0xd70] ;  /* 0x000d700001187983 */ /* 0x002ea80000300a00 */
[----:B------:R-:W2:Y:S04]  /*511a0*/  LDL.LU.64 R26, [R1+0xd78] ;  /* 0x000d7800011a7983 */ /* 0x000ea80000300a00 */
[----:B0-----:R-:W-:Y:S04]  /*511b0*/  STL.64 [R1+0x7b10], R14 ;  /* 0x007b100e01007387 */ /* 0x001fe80000100a00 */
[----:B------:R0:W-:Y:S04]  /*511c0*/  STL.64 [R1+0x7b08], R12 ;  /* 0x007b080c01007387 */ /* 0x0001e80000100a00 */
[----:B0-----:R-:W3:Y:S04]  /*511d0*/  LDL.LU.64 R12, [R1+0x9f0] ;  /* 0x0009f000010c7983 */ /* 0x001ee80000300a00 */
[----:B------:R-:W4:Y:S01]  /*511e0*/  LDL.LU.64 R14, [R1+0x9f8] ;  /* 0x0009f800010e7983 */ /* 0x000f220000300a00 */
[----:B--2---:R-:W-:-:S15]  /*511f0*/  HMMA.16816.F32.BF16 R20, R16, R20, R24 ;  /* 0x000000141014723c */ /* 0x004fde0000041818 */
[----:B------:R-:W-:-:S08]  /*51200*/  NOP ;  /* 0x0000000000007918 */ /* 0x000fd00000000000 */
[----:B------:R-:W-:Y:S04]  /*51210*/  STL.64 [R1+0x5c0], R20 ;  /* 0x0005c01401007387 */ /* 0x000fe80000100a00 */
[----:B------:R-:W-:Y:S04]  /*51220*/  STL.64 [R1+0x5c8], R22 ;  /* 0x0005c81601007387 */ /* 0x000fe80000100a00 */
[----:B----4-:R-:W-:Y:S04]  /*51230*/  STL.64 [R1+0x7bd0], R14 ;  /* 0x007bd00e01007387 */ /* 0x010fe80000100a00 */
[----:B---3--:R0:W-:Y:S04]  /*51240*/  STL.64 [R1+0x7bc8], R12 ;  /* 0x007bc80c01007387 */ /* 0x0081e80000100a00 */
[----:B0-----:R-:W2:Y:S02]  /*51250*/  LDL.64 R12, [R1+0x30] ;  /* 0x00003000010c7983 */ /* 0x001ea40000100a00 */
[----:B--2---:R-:W-:Y:S02]  /*51260*/  HMMA.16816.F32.BF16 R20, R16, R12, R4 ;  /* 0x0000000c1014723c */ /* 0x004fe40000041804 */
[----:B------:R-:W2:Y:S04]  /*51270*/  LDL.LU.64 R4, [R1+0xa20] ;  /* 0x000a200001047983 */ /* 0x000ea80000300a00 */
[----:B------:R-:W3:-:S15]  /*51280*/  LDL.LU.64 R6, [R1+0xa28] ;  /* 0x000a280001067983 */ /* 0x000ede0000300a00 */
[----:B------:R-:W-:-:S02]  /*51290*/  NOP ;  /* 0x0000000000007918 */ /* 0x000fc40000000000 */
[----:B------:R-:W-:Y:S04]  /*512a0*/  STL.64 [R1+0x5b0], R20 ;  /* 0x0005b01401007387 */ /* 0x000fe80000100a00 */
[----:B------:R-:W-:Y:S04]  /*512b0*/  STL.64 [R1+0x5b8], R22 ;  /* 0x0005b81601007387 */ /* 0x000fe80000100a00 */
[----:B---3--:R-:W-:Y:S04]  /*512c0*/  STL.64 [R1+0x7c70], R6 ;  /* 0x007c700601007387 */ /* 0x008fe80000100a00 */
[----:B--2---:R0:W-:Y:S04]  /*512d0*/  STL.64 [R1+0x7c68], R4 ;  /* 0x007c680401007387 */ /* 0x0041e80000100a00 */
[----:B0-----:R-:W2:Y:S04]  /*512e0*/  LDL.LU.64 R4, [R1+0xb20] ;  /* 0x000b200001047983 */ /* 0x001ea80000300a00 */
[----:B------:R-:W2:Y:S04]  /*512f0*/  LDL.LU.64 R6, [R1+0xb28] ;  /* 0x000b280001067983 */ /* 0x000ea80000300a00 */
[----:B------:R-:W3:Y:S04]  /*51300*/  LDL.LU.64 R24, [R1+0x930] ;  /* 0x0009300001187983 */ /* 0x000ee80000300a00 */
[----:B------:R-:W3:Y:S04]  /*51310*/  LDL.LU.64 R26, [R1+0x938] ;  /* 0x00093800011a7983 */ /* 0x000ee80000300a00 */
[----:B------:R-:W4:Y:S04]  /*51320*/  LDL.LU.64 R20, [R1+0x4b0] ;  /* 0x0004b00001147983 */ /* 0x000f280000300a00 */
[----:B------:R-:W2:Y:S04]  /*51330*/  LDL.LU.64 R22, [R1+0x4b8] ;  /* 0x0004b80001167983 */ /* 0x000ea80000300a00 */
[----:B--2---:R-:W-:Y:S04]  /*51340*/  STL.64 [R1+0x7c20], R22 ;  /* 0x007c201601007387 */ /* 0x004fe80000100a00 */
[----:B----4-:R0:W-:Y:S04]  /*51350*/  STL.64 [R1+0x7c18], R20 ;  /* 0x007c181401007387 */ /* 0x0101e80000100a00 */
[----:B0-----:R-:W2:Y:S04]  /*51360*/  LDL.LU.64 R20, [R1+0x6f0] ;  /* 0x0006f00001147983 */ /* 0x001ea80000300a00 */
[----:B------:R-:W4:Y:S01]  /*51370*/  LDL.LU.64 R22, [R1+0x6f8] ;  /* 0x0006f80001167983 */ /* 0x000f220000300a00 */
[----:B------:R-:W-:Y:S06]  /*51380*/  HMMA.16816.F32.BF16 R4, R16, R8, R4 ;  /* 0x000000081004723c */ /* 0x000fec0000041804 */
[----:B------:R-:W-:-:S02]  /*51390*/  IMAD.MOV.U32 R3, RZ, RZ, R8 ;  /* 0x000000ffff037224 */ /* 0x000fc400078e0008 */
[----:B------:R-:W-:Y:S01]  /*513a0*/  IMAD.MOV.U32 R0, RZ, RZ, R9 ;  /* 0x000000ffff007224 */ /* 0x000fe200078e0009 */
[----:B----4-:R-:W-:Y:S04]  /*513b0*/  STL.64 [R1+0x7c38], R22 ;  /* 0x007c381601007387 */ /* 0x010fe80000100a00 */
[----:B--2---:R0:W-:Y:S04]  /*513c0*/  STL.64 [R1+0x7c30], R20 ;  /* 0x007c301401007387 */ /* 0x0041e80000100a00 */
[----:B0-----:R-:W2:Y:S04]  /*513d0*/  LDL.LU.64 R20, [R1+0x890] ;  /* 0x0008900001147983 */ /* 0x001ea80000300a00 */
[----:B------:R-:W2:Y:S04]  /*513e0*/  LDL.LU.64 R22, [R1+0x898] ;  /* 0x0008980001167983 */ /* 0x000ea80000300a00 */
[----:B------:R0:W-:Y:S04]  /*513f0*/  STL.64 [R1+0x7be8], R12 ;  /* 0x007be80c01007387 */ /* 0x0001e80000100a00 */
[----:B0-----:R-:W4:Y:S04]  /*51400*/  LDL.64 R12, [R1+0x40] ;  /* 0x00004000010c7983 */ /* 0x001f280000100a00 */
[----:B------:R-:W-:Y:S04]  /*51410*/  STL.64 [R1+0x5a0], R4 ;  /* 0x0005a00401007387 */ /* 0x000fe80000100a00 */
[----:B------:R0:W-:Y:S04]  /*51420*/  STL.64 [R1+0x5a8], R6 ;  /* 0x0005a80601007387 */ /* 0x0001e80000100a00 */
[----:B0-----:R-:W3:Y:S04]  /*51430*/  LDL.LU.64 R6, [R1+0x7c70] ;  /* 0x007c700001067983 */ /* 0x001ee80000300a00 */
[----:B------:R-:W3:Y:S04]  /*51440*/  LDL.LU.64 R4, [R1+0x7c68] ;  /* 0x007c680001047983 */ /* 0x000ee80000300a00 */
[----:B------:R-:W2:Y:S04]  /*51450*/  LDL.LU.64 R10, [R1+0x7c60] ;  /* 0x007c6000010a7983 */ /* 0x000ea80000300a00 */
[----:B------:R-:W3:Y:S02]  /*51460*/  LDL.LU.64 R8, [R1+0x7c58] ;  /* 0x007c580001087983 */ /* 0x000ee40000300a00 */
[----:B---3--:R-:W-:-:S15]  /*51470*/  HMMA.16816.F32.BF16 R4, R16, R8, R4 ;  /* 0x000000081004723c */ /* 0x008fde0000041804 */
[----:B------:R-:W-:-:S08]  /*51480*/  NOP ;  /* 0x0000000000007918 */ /* 0x000fd00000000000 */
[----:B------:R-:W-:Y:S04]  /*51490*/  STL.64 [R1+0x590], R4 ;  /* 0x0005900401007387 */ /* 0x000fe80000100a00 */
[----:B------:R0:W-:Y:S04]  /*514a0*/  STL.64 [R1+0x598], R6 ;  /* 0x0005980601007387 */ /* 0x0001e80000100a00 */
[----:B0-----:R-:W3:Y:S04]  /*514b0*/  LDL.LU.64 R6, [R1+0x7c50] ;  /* 0x007c500001067983 */ /* 0x001ee80000300a00 */
[----:B------:R-:W4:Y:S04]  /*514c0*/  LDL.LU.64 R4, [R1+0x7c48] ;  /* 0x007c480001047983 */ /* 0x000f280000300a00 */
[----:B--2---:R-:W-:Y:S04]  /*514d0*/  STL.64 [R1+0x7be0], R10 ;  /* 0x007be00a01007387 */ /* 0x004fe80000100a00 */
[----:B------:R0:W-:Y:S04]  /*514e0*/  STL.64 [R1+0x7bd8], R8 ;  /* 0x007bd80801007387 */ /* 0x0001e80000100a00 */
[----:B0-----:R-:W2:Y:S04]  /*514f0*/  LDL.LU.64 R8, [R1+0xbf0] ;  /* 0x000bf00001087983 */ /* 0x001ea80000300a00 */
[----:B------:R-:W3:Y:S01]  /*51500*/  LDL.LU.64 R10, [R1+0xbf8] ;  /* 0x000bf800010a7983 */ /* 0x000ee20000300a00 */
[C---:B----4-:R-:W-:Y:S03]  /*51510*/  HMMA.16816.F32.BF16 R24, R16.reuse, R4, R24 ;  /* 0x000000041018723c */ /* 0x050fe60000041818 */
[----:B---3--:R-:W-:Y:S04]  /*51520*/  STL.64 [R1+0x7bf8], R10 ;  /* 0x007bf80a01007387 */ /* 0x008fe80000100a00 */
[----:B--2---:R0:W-:Y:S04]  /*51530*/  STL.64 [R1+0x7bf0], R8 ;  /* 0x007bf00801007387 */ /* 0x0041e80000100a00 */
[----:B0-----:R-:W2:Y:S04]  /*51540*/  LDL.LU.64 R8, [R1+0xcf0] ;  /* 0x000cf00001087983 */ /* 0x001ea80000300a00 */
[----:B------:R-:W2:Y:S08]  /*51550*/  LDL.LU.64 R10, [R1+0xcf8] ;  /* 0x000cf800010a7983 */ /* 0x000eb00000300a00 */
[----:B------:R0:W-:Y:S04]  /*51560*/  STL.64 [R1+0x580], R24 ;  /* 0x0005801801007387 */ /* 0x0001e80000100a00 */
[----:B------:R1:W-:Y:S04]  /*51570*/  STL.64 [R1+0x588], R26 ;  /* 0x0005881a01007387 */ /* 0x0003e80000100a00 */
[----:B0-----:R-:W1:Y:S02]  /*51580*/  LDL.LU.64 R24, [R1+0x7c40] ;  /* 0x007c400001187983 */ /* 0x001e640000300a00 */
[----:B-1----:R-:W-:Y:S02]  /*51590*/  HMMA.16816.F32.BF16 R24, R16, R24, R20 ;  /* 0x000000181018723c */ /* 0x002fe40000041814 */
        /* <DEDUP_REMOVED lines=14> */
[----:B------:R-:W2:Y:S04]  /*51680*/  LDL.LU.64 R22, [R1+0x7c08] ;  /* 0x007c080001167983 */ /* 0x000ea80000300a00 */
[----:B------:R-:W2:Y:S01]  /*51690*/  LDL.LU.64 R20, [R1+0x7c00] ;  /* 0x007c000001147983 */ /* 0x000ea20000300a00 */
[----:B-1----:R-:W-:-:S02]  /*516a0*/  IMAD.MOV.U32 R27, RZ, RZ, R12 ;  /* 0x000000ffff1b7224 */ /* 0x002fc400078e000c */
[----:B------:R-:W-:-:S14]  /*516b0*/  IMAD.MOV.U32 R26, RZ, RZ, R13 ;  /* 0x000000ffff1a7224 */ /* 0x000fdc00078e000d */
[----:B------:R-:W-:Y:S04]  /*516c0*/  STL.64 [R1+0x260], R16 ;  /* 0x0002601001007387 */ /* 0x000fe80000100a00 */
[----:B------:R-:W-:Y:S01]  /*516d0*/  STL.64 [R1+0x268], R18 ;  /* 0x0002681201007387 */ /* 0x000fe20000100a00 */
[----:B--2---:R-:W-:-:S15]  /*516e0*/  HMMA.16816.F32.BF16 R8, R20, R12, R8 ;  /* 0x0000000c1408723c */ /* 0x004fde0000041808 */
[----:B------:R-:W-:-:S08]  /*516f0*/  NOP ;  /* 0x0000000000007918 */ /* 0x000fd00000000000 */
[----:B------:R-:W-:Y:S04]  /*51700*/  STL.64 [R1+0x4e0], R8 ;  /* 0x0004e00801007387 */ /* 0x000fe80000100a00 */
[----:B------:R0:W-:Y:S04]  /*51710*/  STL.64 [R1+0x4e8], R10 ;  /* 0x0004e80a01007387 */ /* 0x0001e80000100a00 */
[----:B0-----:R-:W2:Y:S04]  /*51720*/  LDL.LU.64 R10, [R1+0x7bf8] ;  /* 0x007bf800010a7983 */ /* 0x001ea80000300a00 */
[----:B------:R-:W2:Y:S04]  /*51730*/  LDL.LU.64 R8, [R1+0x7bf0] ;  /* 0x007bf00001087983 */ /* 0x000ea80000300a00 */
[----:B------:R-:W2:Y:S04]  /*51740*/  LDL.LU.64 R12, [R1+0x7be8] ;  /* 0x007be800010c7983 */ /* 0x000ea80000300a00 */
[----:B------:R-:W-:Y:S04]  /*51750*/  STL.64 [R1+0x7b98], R26 ;  /* 0x007b981a01007387 */ /* 0x000fe80000100a00 */
[----:B------:R0:W-:Y:S01]  /*51760*/  STL.64 [R1+0x7b90], R24 ;  /* 0x007b901801007387 */ /* 0x0001e20000100a00 */
[----:B------:R-:W-:-:S02]  /*51770*/  IMAD.MOV.U32 R16, RZ, RZ, R3 ;  /* 0x000000ffff107224 */ /* 0x000fc400078e0003 */
[----:B------:R-:W-:Y:S01]  /*51780*/  IMAD.MOV.U32 R17, RZ, RZ, R0 ;  /* 0x000000ffff117224 */ /* 0x000fe200078e0000 */
[----:B0-----:R-:W3:Y:S04]  /*51790*/  LDL.LU.64 R24, [R1+0xaf0] ;  /* 0x000af00001187983 */ /* 0x001ee80000300a00 */
[----:B------:R-:W3:Y:S01]  /*517a0*/  LDL.LU.64 R26, [R1+0xaf8] ;  /* 0x000af800011a7983 */ /* 0x000ee20000300a00 */
[----:B--2---:R-:W-:Y:S06]  /*517b0*/  HMMA.16816.F32.BF16 R8, R20, R12, R8 ;  /* 0x0000000c1408723c */ /* 0x004fec0000041808 */
[----:B------:R-:W-:-:S02]  /*517c0*/  IMAD.MOV.U32 R3, RZ, RZ, R12 ;  /* 0x000000ffff037224 */ /* 0x000fc400078e000c */
[----:B------:R-:W-:-:S15]  /*517d0*/  IMAD.MOV.U32 R0, RZ, RZ, R13 ;  /* 0x000000ffff007224 */ /* 0x000fde00078e000d */
[----:B------:R-:W-:Y:S04]  /*517e0*/  STL.64 [R1+0x4d0], R8 ;  /* 0x0004d00801007387 */ /* 0x000fe80000100a00 */
[----:B------:R0:W-:Y:S04]  /*517f0*/  STL.64 [R1+0x4d8], R10 ;  /* 0x0004d80a01007387 */ /* 0x0001e80000100a00 */
[----:B0-----:R-:W2:Y:S04]  /*51800*/  LDL.LU.64 R10, [R1+0x7be0] ;  /* 0x007be000010a7983 */ /* 0x001ea80000300a00 */
[----:B------:R-:W4:Y:S04]  /*51810*/  LDL.LU.64 R8, [R1+0x7bd8] ;  /* 0x007bd80001087983 */ /* 0x000f280000300a00 */
[----:B------:R-:W4:Y:S04]  /*51820*/  LDL.LU.64 R14, [R1+0x7bd0] ;  /* 0x007bd000010e7983 */ /* 0x000f280000300a00 */
[----:B------:R-:W4:Y:S01]  /*51830*/  LDL.LU.64 R12, [R1+0x7bc8] ;  /* 0x007bc800010c7983 */ /* 0x000f220000300a00 */
[C---:B---3--:R-:W-:Y:S06]  /*51840*/  HMMA.16816.F32.BF16 R16, R20.reuse, R16, R24 ;  /* 0x000000101410723c */ /* 0x048fec0000041818 */
[----:B----4-:R-:W-:Y:S01]  /*51850*/  HMMA.16816.F32.BF16 R12, R20, R8, R12 ;  /* 0x00000008140c723c */ /* 0x010fe2000004180c */
[----:B--2---:R-:W-:-:S15]  /*51860*/  STL.64 [R1+0x7b50], R10 ;  /* 0x007b500a01007387 */ /* 0x004fde0000100a00 */
[----:B------:R-:W-:-:S01]  /*51870*/  NOP ;  /* 0x0000000000007918 */ /* 0x000fc20000000000 */
[----:B------:R-:W-:Y:S04]  /*51880*/  STL.64 [R1+0x4c0], R16 ;  /* 0x0004c01001007387 */ /* 0x000fe80000100a00 */
[----:B------:R-:W-:Y:S04]  /*51890*/  STL.64 [R1+0x4c8], R18 ;  /* 0x0004c81201007387 */ /* 0x000fe80000100a00 */
[----:B------:R-:W-:Y:S04]  /*518a0*/  STL.64 [R1+0x7b48], R8 ;  /* 0x007b480801007387 */ /* 0x000fe80000100a00 */
[----:B------:R-:W0:Y:S04]  /*518b0*/  LDSM.16.MT88.4 R16, [R2+UR5+0x380] ;  /* 0x000380050210783b */ /* 0x000e280008004200 */
[----:B------:R-:W-:Y:S04]  /*518c0*/  STL.64 [R1+0x4b0], R12 ;  /* 0x0004b00c01007387 */ /* 0x000fe80000100a00 */
[----:B------:R-:W-:Y:S04]  /*518d0*/  STL.64 [R1+0x4b8], R14 ;  /* 0x0004b80e01007387 */ /* 0x000fe80000100a00 */
[----:B------:R-:W2:Y:S04]  /*518e0*/  LDL.LU.64 R24, [R1+0x640] ;  /* 0x0006400001187983 */ /* 0x000ea80000300a00 */
[----:B------:R-:W3:Y:S04]  /*518f0*/  LDL.LU.64 R26, [R1+0x648] ;  /* 0x00064800011a7983 */ /* 0x000ee80000300a00 */
[----:B---3--:R-:W-:Y:S04]  /*51900*/  STL.64 [R1+0x7ba8], R26 ;  /* 0x007ba81a01007387 */ /* 0x008fe80000100a00 */
[----:B--2---:R1:W-:Y:S04]  /*51910*/  STL.64 [R1+0x7ba0], R24 ;  /* 0x007ba01801007387 */ /* 0x0043e80000100a00 */
[----:B-1----:R-:W2:Y:S01]  /*51920*/  LDL.64 R24, [R1+0x70] ;  /* 0x0000700001187983 */ /* 0x002ea20000100a00 */
[----:B------:R-:W-:-:S02]  /*51930*/  IMAD.MOV.U32 R8, RZ, RZ, R3 ;  /* 0x000000ffff087224 */ /* 0x000fc400078e0003 */
[----:B------:R-:W-:Y:S01]  /*51940*/  IMAD.MOV.U32 R9, RZ, RZ, R0 ;  /* 0x000000ffff097224 */ /* 0x000fe200078e0000 */
[----:B--2---:R1:W-:Y:S04]  /*51950*/  STL.64 [R1+0x7bc0], R24 ;  /* 0x007bc01801007387 */ /* 0x0043e80000100a00 */
[----:B-1----:R-:W2:Y:S04]  /*51960*/  LDL.LU.64 R24, [R1+0x900] ;  /* 0x0009000001187983 */ /* 0x002ea80000300a00 */
[----:B------:R-:W2:Y:S04]  /*51970*/  LDL.LU.64 R26, [R1+0x908] ;  /* 0x00090800011a7983 */ /* 0x000ea80000300a00 */
[----:B------:R1:W-:Y:S04]  /*51980*/  STL.64 [R1+0x7b68], R8 ;  /* 0x007b680801007387 */ /* 0x0003e80000100a00 */
[----:B-1----:R-:W3:Y:S04]  /*51990*/  LDL.LU.64 R8, [R1+0xce0] ;  /* 0x000ce00001087983 */ /* 0x002ee80000300a00 */
[----:B------:R-:W4:Y:S04]  /*519a0*/  LDL.LU.64 R10, [R1+0xce8] ;  /* 0x000ce800010a7983 */ /* 0x000f280000300a00 */
[----:B----4-:R-:W-:Y:S04]  /*519b0*/  STL.64 [R1+0x7b88], R10 ;  /* 0x007b880a01007387 */ /* 0x010fe80000100a00 */
[----:B---3--:R1:W-:Y:S04]  /*519c0*/  STL.64 [R1+0x7b80], R8 ;  /* 0x007b800801007387 */ /* 0x0083e80000100a00 */
[----:B-1----:R-:W3:Y:S04]  /*519d0*/  LDL.LU.64 R8, [R1+0x520] ;  /* 0x0005200001087983 */ /* 0x002ee80000300a00 */
[----:B------:R-:W4:Y:S01]  /*519e0*/  LDL.LU.64 R10, [R1+0x528] ;  /* 0x00052800010a7983 */ /* 0x000f220000300a00 */
[C---:B--2---:R-:W-:Y:S03]  /*519f0*/  HMMA.16816.F32.BF16 R24, R20.reuse, R4, R24 ;  /* 0x000000041418723c */ /* 0x044fe60000041818 */
[----:B----4-:R-:W-:Y:S04]  /*51a00*/  STL.64 [R1+0x7bb8], R10 ;  /* 0x007bb80a01007387 */ /* 0x010fe80000100a00 */
[----:B---3--:R1:W-:Y:S04]  /*51a10*/  STL.64 [R1+0x7bb0], R8 ;  /* 0x007bb00801007387 */ /* 0x0083e80000100a00 */
[----:B-1----:R-:W2:Y:S04]  /*51a20*/  LDL.LU.64 R8, [R1+0x710] ;  /* 0x0007100001087983 */ /* 0x002ea80000300a00 */
[----:B------:R-:W2:Y:S04]  /*51a30*/  LDL.LU.64 R10, [R1+0x718] ;  /* 0x00071800010a7983 */ /* 0x000ea80000300a00 */
[----:B------:R-:W3:Y:S04]  /*51a40*/  LDL.LU.64 R12, [R1+0xae0] ;  /* 0x000ae000010c7983 */ /* 0x000ee80000300a00 */
[----:B------:R-:W4:Y:S04]  /*51a50*/  LDL.LU.64 R14, [R1+0xae8] ;  /* 0x000ae800010e7983 */ /* 0x000f280000300a00 */
[----:B----4-:R-:W-:Y:S04]  /*51a60*/  STL.64 [R1+0x7b60], R14 ;  /* 0x007b600e01007387 */ /* 0x010fe80000100a00 */
[----:B---3--:R1:W-:Y:S04]  /*51a70*/  STL.64 [R1+0x7b58], R12 ;  /* 0x007b580c01007387 */ /* 0x0083e80000100a00 */
[----:B-1----:R-:W3:Y:S04]  /*51a80*/  LDL.LU.64 R12, [R1+0xbe0] ;  /* 0x000be000010c7983 */ /* 0x002ee80000300a00 */
[----:B------:R-:W3:Y:S04]  /*51a90*/  LDL.LU.64 R14, [R1+0xbe8] ;  /* 0x000be800010e7983 */ /* 0x000ee80000300a00 */
[----:B0-----:R-:W-:Y:S04]  /*51aa0*/  STL.64 [R1+0x7ab0], R18 ;  /* 0x007ab01201007387 */ /* 0x001fe80000100a00 */
[----:B------:R0:W-:Y:S04]  /*51ab0*/  STL.64 [R1+0x7aa8], R16 ;  /* 0x007aa81001007387 */ /* 0x0001e80000100a00 */
[----:B0-----:R-:W4:Y:S04]  /*51ac0*/  LDL.64 R16, [R1+0x60] ;  /* 0x0000600001107983 */ /* 0x001f280000100a00 */
[----:B------:R0:W-:Y:S04]  /*51ad0*/  STL.64 [R1+0x4a0], R24 ;  /* 0x0004a01801007387 */ /* 0x0001e80000100a00 */
[----:B------:R-:W-:Y:S04]  /*51ae0*/  STL.64 [R1+0x4a8], R26 ;  /* 0x0004a81a01007387 */ /* 0x000fe80000100a00 */
[----:B0-----:R-:W2:Y:S02]  /*51af0*/  LDL.LU.64 R24, [R1+0x7bc0] ;  /* 0x007bc00001187983 */ /* 0x001ea40000300a00 */
[----:B--2---:R-:W-:Y:S06]  /*51b00*/  HMMA.16816.F32.BF16 R8, R20, R24, R8 ;  /* 0x000000181408723c */ /* 0x004fec0000041808 */
[----:B------:R-:W-:-:S02]  /*51b10*/  IMAD.MOV.U32 R3, RZ, RZ, R24 ;  /* 0x000000ffff037224 */ /* 0x000fc400078e0018 */
[----:B------:R-:W-:-:S15]  /*51b20*/  IMAD.MOV.U32 R0, RZ, RZ, R25 ;  /* 0x000000ffff007224 */ /* 0x000fde00078e0019 */
[----:B------:R-:W-:Y:S04]  /*51b30*/  STL.64 [R1+0x490], R8 ;  /* 0x0004900801007387 */ /* 0x000fe80000100a00 */
[----:B------:R0:W-:Y:S04]  /*51b40*/  STL.64 [R1+0x498], R10 ;  /* 0x0004980a01007387 */ /* 0x0001e80000100a00 */
[----:B0-----:R-:W2:Y:S04]  /*51b50*/  LDL.LU.64 R10, [R1+0x7bb8] ;  /* 0x007bb800010a7983 */ /* 0x001ea80000300a00 */
[----:B------:R-:W2:Y:S04]  /*51b60*/  LDL.LU.64 R8, [R1+0x7bb0] ;  /* 0x007bb00001087983 */ /* 0x000ea80000300a00 */
[----:B------:R-:W4:Y:S04]  /*51b70*/  LDL.LU.64 R26, [R1+0x7ba8] ;  /* 0x007ba800011a7983 */ /* 0x000f280000300a00 */
[----:B------:R-:W4:Y:S02]  /*51b80*/  LDL.LU.64 R24, [R1+0x7ba0] ;  /* 0x007ba00001187983 */ /* 0x000f240000300a00 */
[----:B----4-:R-:W-:-:S15]  /*51b90*/  HMMA.16816.F32.BF16 R24, R20, R16, R24 ;  /* 0x000000101418723c */ /* 0x010fde0000041818 */
[----:B------:R-:W-:-:S08]  /*51ba0*/  NOP ;  /* 0x0000000000007918 */ /* 0x000fd00000000000 */
[----:B------:R-:W-:Y:S04]  /*51bb0*/  STL.64 [R1+0x480], R24 ;  /* 0x0004801801007387 */ /* 0x000fe80000100a00 */
[----:B------:R0:W-:Y:S04]  /*51bc0*/  STL.64 [R1+0x488], R26 ;  /* 0x0004881a01007387 */ /* 0x0001e80000100a00 */
[----:B0-----:R-:W4:Y:S04]  /*51bd0*/  LDL.LU.64 R26, [R1+0x7b98] ;  /* 0x007b9800011a7983 */ /* 0x001f280000300a00 */
[----:B------:R-:W2:Y:S04]  /*51be0*/  LDL.LU.64 R24, [R1+0x7b90] ;  /* 0x007b900001187983 */ /* 0x000ea80000300a00 */
[----:B------:R4:W-:Y:S02]  /*51bf0*/  STL.64 [R1+0x7b28], R16 ;  /* 0x007b281001007387 */ /* 0x0009e40000100a00 */
[----:B----4-:R-:W-:-:S02]  /*51c00*/  IMAD.MOV.U32 R16, RZ, RZ, R27 ;  /* 0x000000ffff107224 */ /* 0x010fc400078e001b */
[----:B------:R-:W-:Y:S01]  /*51c10*/  IMAD.MOV.U32 R17, RZ, RZ, R26 ;  /* 0x000000ffff117224 */ /* 0x000fe200078e001a */
[----:B--2---:R-:W-:Y:S01]  /*51c20*/  HMMA.16816.F32.BF16 R20, R20, R24, R8 ;  /* 0x000000181414723c */ /* 0x004fe20000041808 */
[----:B------:R-:W2:Y:S04]  /*51c30*/  LDL.LU.64 R10, [R1+0x7b88] ;  /* 0x007b8800010a7983 */ /* 0x000ea80000300a00 */
[----:B------:R-:W2:Y:S04]  /*51c40*/  LDL.LU.64 R8, [R1+0x7b80] ;  /* 0x007b800001087983 */ /* 0x000ea80000300a00 */
[----:B------:R-:W2:Y:S04]  /*51c50*/  LDL.LU.64 R26, [R1+0x7b78] ;  /* 0x007b7800011a7983 */ /* 0x000ea80000300a00 */
[----:B------:R-:W2:Y:S10]  /*51c60*/  LDL.LU.64 R24, [R1+0x7b70] ;  /* 0x007b700001187983 */ /* 0x000eb40000300a00 */
[----:B------:R0:W-:Y:S04]  /*51c70*/  STL.64 [R1+0x240], R20 ;  /* 0x0002401401007387 */ /* 0x0001e80000100a00 */
[----:B------:R1:W-:Y:S04]  /*51c80*/  STL.64 [R1+0x248], R22 ;  /* 0x0002481601007387 */ /* 0x0003e80000100a00 */
[----:B0-----:R-:W4:Y:S04]  /*51c90*/  LDL.LU.64 R20, [R1+0x9e0] ;  /* 0x0009e00001147983 */ /* 0x001f280000300a00 */
[----:B-1----:R-:W4:Y:S01]  /*51ca0*/  LDL.LU.64 R22, [R1+0x9e8] ;  /* 0x0009e80001167983 */ /* 0x002f220000300a00 */
[----:B--2---:R-:W-:Y:S03]  /*51cb0*/  HMMA.16816.F32.BF16 R16, R24, R16, R8 ;  /* 0x000000101810723c */ /* 0x004fe60000041808 */
[----:B------:R-:W3:-:S15]  /*51cc0*/  LDL.LU.64 R8, [R1+0x7b68] ;  /* 0x007b680001087983 */ /* 0x000ede0000300a00 */
[----:B------:R-:W-:-:S05]  /*51cd0*/  NOP ;  /* 0x0000000000007918 */ /* 0x000fca0000000000 */
[----:B------:R0:W-:Y:S04]  /*51ce0*/  STL.64 [R1+0x470], R16 ;  /* 0x0004701001007387 */ /* 0x0001e80000100a00 */
[----:B------:R-:W-:Y:S01]  /*51cf0*/  STL.64 [R1+0x478], R18 ;  /* 0x0004781201007387 */ /* 0x000fe20000100a00 */
[----:B0-----:R-:W-:Y:S02]  /*51d00*/  IMAD.MOV.U32 R16, RZ, RZ, R3 ;  /* 0x000000ffff107224 */ /* 0x001fe400078e0003 */
[----:B------:R-:W-:-:S05]  /*51d10*/  IMAD.MOV.U32 R17, RZ, RZ, R0 ;  /* 0x000000ffff117224 */ /* 0x000fca00078e0000 */
[----:B------:R0:W-:Y:S04]  /*51d20*/  STL.64 [R1+0x7b40], R16 ;  /* 0x007b401001007387 */ /* 0x0001e80000100a00 */
[----:B0-----:R-:W2:Y:S01]  /*51d30*/  LDL.64 R16, [R1+0x20] ;  /* 0x0000200001107983 */ /* 0x001ea20000100a00 */
[----:B---3--:R-:W-:Y:S03]  /*51d40*/  HMMA.16816.F32.BF16 R8, R24, R8, R12 ;  /* 0x000000081808723c */ /* 0x008fe6000004180c */
[----:B------:R-:W3:Y:S04]  /*51d50*/  LDL.LU.64 R14, [R1+0x7b60] ;  /* 0x007b6000010e7983 */ /* 0x000ee80000300a00 */
[----:B------:R-:W3:-:S15]  /*51d60*/  LDL.LU.64 R12, [R1+0x7b58] ;  /* 0x007b5800010c7983 */ /* 0x000ede0000300a00 */
[----:B------:R-:W-:-:S01]  /*51d70*/  NOP ;  /* 0x0000000000007918 */ /* 0x000fc20000000000 */
[----:B------:R-:W-:Y:S04]  /*51d80*/  STL.64 [R1+0x460], R8 ;  /* 0x0004600801007387 */ /* 0x000fe80000100a00 */
[----:B------:R0:W-:Y:S04]  /*51d90*/  STL.64 [R1+0x468], R10 ;  /* 0x0004680a01007387 */ /* 0x0001e80000100a00 */
[----:B0-----:R-:W4:Y:S04]  /*51da0*/  LDL.LU.64 R10, [R1+0x7b50] ;  /* 0x007b5000010a7983 */ /* 0x001f280000300a00 */
[----:B------:R-:W4:Y:S01]  /*51db0*/  LDL.LU.64 R8, [R1+0x7b48] ;  /* 0x007b480001087983 */ /* 0x000f220000300a00 */
[----:B--2---:R-:W-:Y:S01]  /*51dc0*/  IMAD.MOV.U32 R0, RZ, RZ, R17 ;  /* 0x000000ffff007224 */ /* 0x004fe200078e0011 */
[C---:B---3--:R-:W-:Y:S06]  /*51dd0*/  HMMA.16816.F32.BF16 R12, R24.reuse, R16, R12 ;  /* 0x00000010180c723c */ /* 0x048fec000004180c */
[----:B----4-:R-:W-:-:S15]  /*51de0*/  HMMA.16816.F32.BF16 R20, R24, R8, R20 ;  /* 0x000000081814723c */ /* 0x010fde0000041814 */
[----:B------:R-:W-:-:S02]  /*51df0*/  NOP ;  /* 0x0000000000007918 */ /* 0x000fc40000000000 */
[----:B------:R0:W-:Y:S04]  /*51e00*/  STL.64 [R1+0x450], R12 ;  /* 0x0004500c01007387 */ /* 0x0001e80000100a00 */
[----:B------:R-:W-:Y:S01]  /*51e10*/  STL.64 [R1+0x458], R14 ;  /* 0x0004580e01007387 */ /* 0x000fe20000100a00 */
[----:B0-----:R-:W-:-:S03]  /*51e20*/  IMAD.MOV.U32 R12, RZ, RZ, R16 ;  /* 0x000000ffff0c7224 */ /* 0x001fc600078e0010 */
[----:B------:R-:W2:Y:S04]  /*51e30*/  LDL.LU.64 R16, [R1+0x8f0] ;  /* 0x0008f00001107983 */ /* 0x000ea80000300a00 */
[----:B------:R-:W2:Y:S04]  /*51e40*/  LDL.LU.64 R18, [R1+0x8f8] ;  /* 0x0008f80001127983 */ /* 0x000ea80000300a00 */
[----:B------:R-:W-:Y:S04]  /*51e50*/  STL.64 [R1+0x440], R20 ;  /* 0x0004401401007387 */ /* 0x000fe80000100a00 */
[----:B------:R-:W-:Y:S04]  /*51e60*/  STL.64 [R1+0x448], R22 ;  /* 0x0004481601007387 */ /* 0x000fe80000100a00 */
[----:B------:R-:W-:Y:S04]  /*51e70*/  STL.64 [R1+0x7ad0], R10 ;  /* 0x007ad00a01007387 */ /* 0x000fe80000100a00 */
[----:B------:R0:W-:Y:S02]  /*51e80*/  STL.64 [R1+0x7ac8], R8 ;  /* 0x007ac80801007387 */ /* 0x0001e40000100a00 */
[----:B0-----:R-:W-:-:S02]  /*51e90*/  IMAD.MOV.U32 R8, RZ, RZ, R12 ;  /* 0x000000ffff087224 */ /* 0x001fc400078e000c */
[----:B------:R-:W3:Y:S04]  /*51ea0*/  LDL.LU.64 R12, [R1+0x510] ;  /* 0x00051000010c7983 */ /* 0x000ee80000300a00 */
[----:B------:R-:W4:Y:S04]  /*51eb0*/  LDL.LU.64 R14, [R1+0x518] ;  /* 0x00051800010e7983 */ /* 0x000f280000300a00 */
[----:B----4-:R-:W-:Y:S04]  /*51ec0*/  STL.64 [R1+0x7b20], R14 ;  /* 0x007b200e01007387 */ /* 0x010fe80000100a00 */
[----:B---3--:R0:W-:Y:S04]  /*51ed0*/  STL.64 [R1+0x7b18], R12 ;  /* 0x007b180c01007387 */ /* 0x0081e80000100a00 */
[----:B0-----:R-:W3:Y:S04]  /*51ee0*/  LDL.LU.64 R12, [R1+0x620] ;  /* 0x00062000010c7983 */ /* 0x001ee80000300a00 */
[----:B------:R-:W4:Y:S01]  /*51ef0*/  LDL.LU.64 R14, [R1+0x628] ;  /* 0x00062800010e7983 */ /* 0x000f220000300a00 */
[----:B------:R-:W-:Y:S01]  /*51f00*/  IMAD.MOV.U32 R9, RZ, RZ, R0 ;  /* 0x000000ffff097224 */ /* 0x000fe200078e0000 */
[----:B------:R-:W-:-:S05]  /*51f10*/  LOP3.LUT R3, R2, 0x40, RZ, 0x3c, !PT ;  /* 0x0000004002037812 */ /* 0x000fca00078e3cff */
[----:B------:R-:W0:Y:S01]  /*51f20*/  LDSM.16.MT88.4 R20, [R3+UR5] ;  /* 0x000000050314783b */ /* 0x000e220008004200 */
[C---:B--2---:R-:W-:Y:S03]  /*51f30*/  HMMA.16816.F32.BF16 R16, R24.reuse, R4, R16 ;  /* 0x000000041810723c */ /* 0x044fe60000041810 */
[----:B----4-:R-:W-:Y:S04]  /*51f40*/  STL.64 [R1+0x7b38], R14 ;  /* 0x007b380e01007387 */ /* 0x010fe80000100a00 */
[----:B---3--:R1:W-:Y:S04]  /*51f50*/  STL.64 [R1+0x7b30], R12 ;  /* 0x007b300c01007387 */ /* 0x0083e80000100a00 */
[----:B-1----:R-:W2:Y:S04]  /*51f60*/  LDL.LU.64 R12, [R1+0x700] ;  /* 0x00070000010c7983 */ /* 0x002ea80000300a00 */
[----:B------:R-:W2:Y:S04]  /*51f70*/  LDL.LU.64 R14, [R1+0x708] ;  /* 0x00070800010e7983 */ /* 0x000ea80000300a00 */
[----:B------:R1:W-:Y:S04]  /*51f80*/  STL.64 [R1+0x7ae8], R8 ;  /* 0x007ae80801007387 */ /* 0x0003e80000100a00 */
[----:B-1----:R-:W3:Y:S04]  /*51f90*/  LDL.64 R8, [R1+0x30] ;  /* 0x0000300001087983 */ /* 0x002ee80000100a00 */
[----:B---3--:R1:W-:Y:S04]  /*51fa0*/  STL.64 [R1+0x7b00], R8 ;  /* 0x007b000801007387 */ /* 0x0083e80000100a00 */
[----:B-1----:R-:W3:Y:S04]  /*51fb0*/  LDL.64 R8, [R1+0x40] ;  /* 0x0000400001087983 */ /* 0x002ee80000100a00 */
[----:B0-----:R-:W-:Y:S04]  /*51fc0*/  STL.64 [R1+0x7a48], R22 ;  /* 0x007a481601007387 */ /* 0x001fe80000100a00 */
[----:B------:R0:W-:Y:S04]  /*51fd0*/  STL.64 [R1+0x7a40], R20 ;  /* 0x007a401401007387 */ /* 0x0001e80000100a00 */
[----:B0-----:R-:W4:Y:S04]  /*51fe0*/  LDL.64 R20, [R1+0x50] ;  /* 0x0000500001147983 */ /* 0x001f280000100a00 */
[----:B------:R0:W-:Y:S04]  /*51ff0*/  STL.64 [R1+0x430], R16 ;  /* 0x0004301001007387 */ /* 0x0001e80000100a00 */
[----:B------:R-:W-:Y:S04]  /*52000*/  STL.64 [R1+0x438], R18 ;  /* 0x0004381201007387 */ /* 0x000fe80000100a00 */
[----:B0-----:R-:W2:Y:S04]  /*52010*/  LDL.LU.64 R16, [R1+0x7b40] ;  /* 0x007b400001107983 */ /* 0x001ea80000300a00 */
[----:B------:R-:W-:Y:S04]  /*52020*/  STL.64 [R1+0x7ae0], R6 ;  /* 0x007ae00601007387 */ /* 0x000fe80000100a00 */
[----:B------:R0:W-:Y:S04]  /*52030*/  STL.64 [R1+0x7ad8], R4 ;  /* 0x007ad80401007387 */ /* 0x0001e80000100a00 */
[----:B0-----:R-:W3:Y:S04]  /*52040*/  LDL.LU.64 R4, [R1+0xaa0] ;  /* 0x000aa00001047983 */ /* 0x001ee80000300a00 */
[----:B------:R-:W4:Y:S01]  /*52050*/  LDL.LU.64 R6, [R1+0xaa8] ;  /* 0x000aa80001067983 */ /* 0x000f220000300a00 */
[C---:B--2---:R-:W-:Y:S03]  /*52060*/  HMMA.16816.F32.BF16 R16, R24.reuse, R16, R12 ;  /* 0x000000101810723c */ /* 0x044fe6000004180c */
[----:B----4-:R-:W-:Y:S04]  /*52070*/  STL.64 [R1+0x7af8], R6 ;  /* 0x007af80601007387 */ /* 0x010fe80000100a00 */
[----:B---3--:R0:W-:Y:S04]  /*52080*/  STL.64 [R1+0x7af0], R4 ;  /* 0x007af00401007387 */ /* 0x0081e80000100a00 */
[----:B0-----:R-:W2:Y:S04]  /*52090*/  LDL.LU.64 R4, [R1+0xba0] ;  /* 0x000ba00001047983 */ /* 0x001ea80000300a00 */
[----:B------:R-:W2:Y:S04]  /*520a0*/  LDL.LU.64 R6, [R1+0xba8] ;  /* 0x000ba80001067983 */ /* 0x000ea80000300a00 */
[----:B------:R-:W3:Y:S04]  /*520b0*/  LDL.LU.64 R14, [R1+0x7b38] ;  /* 0x007b3800010e7983 */ /* 0x000ee80000300a00 */
[----:B------:R-:W3:Y:S04]  /*520c0*/  LDL.LU.64 R12, [R1+0x7b30] ;  /* 0x007b3000010c7983 */ /* 0x000ee80000300a00 */
[----:B------:R0:W-:Y:S04]  /*520d0*/  STL.64 [R1+0x420], R16 ;  /* 0x0004201001007387 */ /* 0x0001e80000100a00 */
[----:B------:R-:W-:Y:S04]  /*520e0*/  STL.64 [R1+0x428], R18 ;  /* 0x0004281201007387 */ /* 0x000fe80000100a00 */
[----:B0-----:R-:W3:Y:S02]  /*520f0*/  LDL.LU.64 R16, [R1+0x7b28] ;  /* 0x007b280001107983 */ /* 0x001ee40000300a00 */
[----:B---3--:R-:W-:-:S15]  /*52100*/  HMMA.16816.F32.BF16 R12, R24, R16, R12 ;  /* 0x00000010180c723c */ /* 0x008fde000004180c */
[----:B------:R-:W-:-:S08]  /*52110*/  NOP ;  /* 0x0000000000007918 */ /* 0x000fd00000000000 */
[----:B------:R-:W-:Y:S04]  /*52120*/  STL.64 [R1+0x410], R12 ;  /* 0x0004100c01007387 */ /* 0x000fe80000100a00 */
[----:B------:R0:W-:Y:S04]  /*52130*/  STL.64 [R1+0x418], R14 ;  /* 0x0004180e01007387 */ /* 0x0001e80000100a00 */
[----:B0-----:R-:W3:Y:S04]  /*52140*/  LDL.LU.64 R14, [R1+0x7b20] ;  /* 0x007b2000010e7983 */ /* 0x001ee80000300a00 */
[----:B------:R-:W3:Y:S04]  /*52150*/  LDL.LU.64 R12, [R1+0x7b18] ;  /* 0x007b1800010c7983 */ /* 0x000ee80000300a00 */
[----:B------:R0:W-:Y:S04]  /*52160*/  STL.64 [R1+0x7ac0], R16 ;  /* 0x007ac01001007387 */ /* 0x0001e80000100a00 */
[----:B0-----:R-:W4:Y:S01]  /*52170*/  LDL.64 R16, [R1+0x70] ;  /* 0x0000700001107983 */ /* 0x001f220000100a00 */
[----:B---3--:R-:W-:Y:S03]  /*52180*/  HMMA.16816.F32.BF16 R24, R24, R20, R12 ;  /* 0x000000141818723c */ /* 0x008fe6000004180c */
[----:B------:R-:W3:Y:S04]  /*52190*/  LDL.LU.64 R14, [R1+0x7b10] ;  /* 0x007b1000010e7983 */ /* 0x000ee80000300a00 */
[----:B------:R-:W3:-:S15]  /*521a0*/  LDL.LU.64 R12, [R1+0x7b08] ;  /* 0x007b0800010c7983 */ /* 0x000ede0000300a00 */
[----:B------:R-:W-:-:S01]  /*521b0*/  NOP ;  /* 0x0000000000007918 */ /* 0x000fc20000000000 */
[----:B------:R0:W-:Y:S04]  /*521c0*/  STL.64 [R1+0x1c0], R24 ;  /* 0x0001c01801007387 */ /* 0x0001e80000100a00 */
[----:B------:R1:W-:Y:S04]  /*521d0*/  STL.64 [R1+0x1c8], R26 ;  /* 0x0001c81a01007387 */ /* 0x0003e80000100a00 */
[----:B0-----:R-:W3:Y:S04]  /*521e0*/  LDL.LU.64 R24, [R1+0xca0] ;  /* 0x000ca00001187983 */ /* 0x001ee80000300a00 */
[----:B-1----:R-:W3:Y:S04]  /*521f0*/  LDL.LU.64 R26, [R1+0xca8] ;  /* 0x000ca800011a7983 */ /* 0x002ee80000300a00 */
[----:B------:R0:W-:Y:S01]  /*52200*/  STL.64 [R1+0x7ab8], R20 ;  /* 0x007ab81401007387 */ /* 0x0001e20000100a00 */
[----:B------:R-:W-:-:S03]  /*52210*/  IMAD.MOV.U32 R19, RZ, RZ, R9 ;  /* 0x000000ffff137224 */ /* 0x000fc600078e0009 */
[----:B0-----:R-:W4:Y:S04]  /*52220*/  LDL.LU.64 R20, [R1+0x9a0] ;  /* 0x0009a00001147983 */ /* 0x001f280000300a00 */
[----:B------:R-:W4:Y:S01]  /*52230*/  LDL.LU.64 R22, [R1+0x9a8] ;  /* 0x0009a80001167983 */ /* 0x000f220000300a00 */
[----:B---3--:R-:W-:-:S15]  /*52240*/  HMMA.16816.F32.BF16 R24, R12, R8, R24 ;  /* 0x000000080c18723c */ /* 0x008fde0000041818 */
[----:B------:R-:W-:-:S08]  /*52250*/  NOP ;  /* 0x0000000000007918 */ /* 0x000fd00000000000 */
[----:B------:R0:W-:Y:S04]  /*52260*/  STL.64 [R1+0x160], R24 ;  /* 0x0001601801007387 */ /* 0x0001e80000100a00 */
[----:B------:R-:W-:Y:S01]  /*52270*/  STL.64 [R1+0x168], R26 ;  /* 0x0001681a01007387 */ /* 0x000fe20000100a00 */
[----:B0-----:R-:W-:-:S03]  /*52280*/  IMAD.MOV.U32 R24, RZ, RZ, R8 ;  /* 0x000000ffff187224 */ /* 0x001fc600078e0008 */
[----:B------:R-:W2:Y:S02]  /*52290*/  LDL.LU.64 R8, [R1+0x7b00] ;  /* 0x007b000001087983 */ /* 0x000ea40000300a00 */
[----:B--2---:R-:W-:Y:S06]  /*522a0*/  HMMA.16816.F32.BF16 R4, R12, R8, R4 ;  /* 0x000000080c04723c */ /* 0x004fec0000041804 */
[----:B------:R-:W-:Y:S02]  /*522b0*/  IMAD.MOV.U32 R18, RZ, RZ, R8 ;  /* 0x000000ffff127224 */ /* 0x000fe400078e0008 */
[----:B------:R-:W-:-:S15]  /*522c0*/  IMAD.MOV.U32 R0, RZ, RZ, R9 ;  /* 0x000000ffff007224 */ /* 0x000fde00078e0009 */
[----:B------:R-:W-:Y:S04]  /*522d0*/  STL.64 [R1+0x150], R4 ;  /* 0x0001500401007387 */ /* 0x000fe80000100a00 */
[----:B------:R0:W-:Y:S04]  /*522e0*/  STL.64 [R1+0x158], R6 ;  /* 0x0001580601007387 */ /* 0x0001e80000100a00 */
[----:B0-----:R-:W2:Y:S04]  /*522f0*/  LDL.LU.64 R6, [R1+0x7af8] ;  /* 0x007af80001067983 */ /* 0x001ea80000300a00 */
[----:B------:R-:W2:Y:S04]  /*52300*/  LDL.LU.64 R4, [R1+0x7af0] ;  /* 0x007af00001047983 */ /* 0x000ea80000300a00 */
[----:B------:R-:W2:Y:S02]  /*52310*/  LDL.LU.64 R8, [R1+0x7ae8] ;  /* 0x007ae80001087983 */ /* 0x000ea40000300a00 */
[----:B--2---:R-:W-:Y:S02]  /*52320*/  HMMA.16816.F32.BF16 R8, R12, R8, R4 ;  /* 0x000000080c08723c */ /* 0x004fe40000041804 */
[----:B------:R-:W2:Y:S04]  /*52330*/  LDL.LU.64 R6, [R1+0x7ae0] ;  /* 0x007ae00001067983 */ /* 0x000ea80000300a00 */
[----:B------:R-:W3:-:S15]  /*52340*/  LDL.LU.64 R4, [R1+0x7ad8] ;  /* 0x007ad80001047983 */ /* 0x000ede0000300a00 */
[----:B------:R-:W-:-:S02]  /*52350*/  NOP ;  /* 0x0000000000007918 */ /* 0x000fc40000000000 */
[----:B------:R-:W-:Y:S04]  /*52360*/  STL.64 [R1+0x140], R8 ;  /* 0x0001400801007387 */ /* 0x000fe80000100a00 */
[----:B------:R0:W-:Y:S04]  /*52370*/  STL.64 [R1+0x148], R10 ;  /* 0x0001480a01007387 */ /* 0x0001e80000100a00 */
[----:B0-----:R-:W2:Y:S04]  /*52380*/  LDL.LU.64 R10, [R1+0x7ad0] ;  /* 0x007ad000010a7983 */ /* 0x001ea80000300a00 */
[----:B------:R-:W4:Y:S02]  /*52390*/  LDL.LU.64 R8, [R1+0x7ac8] ;  /* 0x007ac80001087983 */ /* 0x000f240000300a00 */
[----:B----4-:R-:W-:-:S15]  /*523a0*/  HMMA.16816.F32.BF16 R20, R12, R8, R20 ;  /* 0x000000080c14723c */ /* 0x010fde0000041814 */
[----:B------:R-:W-:-:S08]  /*523b0*/  NOP ;  /* 0x0000000000007918 */ /* 0x000fd00000000000 */
[----:B------:R0:W-:Y:S04]  /*523c0*/  STL.64 [R1+0x130], R20 ;  /* 0x0001301401007387 */ /* 0x0001e80000100a00 */
[----:B------:R1:W-:Y:S04]  /*523d0*/  STL.64 [R1+0x138], R22 ;  /* 0x0001381601007387 */ /* 0x0003e80000100a00 */
[----:B0-----:R-:W4:Y:S04]  /*523e0*/  LDL.LU.64 R20, [R1+0x5f0] ;  /* 0x0005f00001147983 */ /* 0x001f280000300a00 */
[----:B-1----:R-:W4:Y:S04]  /*523f0*/  LDL.LU.64 R22, [R1+0x5f8] ;  /* 0x0005f80001167983 */ /* 0x002f280000300a00 */
[----:B--2---:R-:W-:Y:S04]  /*52400*/  STL.64 [R1+0x7a80], R10 ;  /* 0x007a800a01007387 */ /* 0x004fe80000100a00 */
[----:B------:R0:W-:Y:S04]  /*52410*/  STL.64 [R1+0x7a78], R8 ;  /* 0x007a780801007387 */ /* 0x0001e80000100a00 */
[----:B0-----:R-:W2:Y:S04]  /*52420*/  LDL.64 R8, [R1+0x20] ;  /* 0x0000200001087983 */ /* 0x001ea80000100a00 */
[----:B--2---:R0:W-:Y:S04]  /*52430*/  STL.64 [R1+0x7a98], R8 ;  /* 0x007a980801007387 */ /* 0x0041e80000100a00 */
[----:B0-----:R-:W3:Y:S04]  /*52440*/  LDL.LU.64 R8, [R1+0x750] ;  /* 0x0007500001087983 */ /* 0x001ee80000300a00 */
[----:B------:R-:W3:Y:S02]  /*52450*/  LDL.LU.64 R10, [R1+0x758] ;  /* 0x00075800010a7983 */ /* 0x000ee40000300a00 */
[----:B---3--:R-:W-:-:S15]  /*52460*/  HMMA.16816.F32.BF16 R8, R12, R4, R8 ;  /* 0x000000040c08723c */ /* 0x008fde0000041808 */
[----:B------:R-:W-:-:S08]  /*52470*/  NOP ;  /* 0x0000000000007918 */ /* 0x000fd00000000000 */
[----:B------:R-:W-:Y:S04]  /*52480*/  STL.64 [R1], R8 ;  /* 0x0000000801007387 */ /* 0x000fe80000100a00 */
[----:B------:R-:W-:Y:S04]  /*52490*/  STL.64 [R1+0x8], R10 ;  /* 0x0000080a01007387 */ /* 0x000fe80000100a00 */
[----:B------:R-:W-:Y:S04]  /*524a0*/  STL.64 [R1+0x7a70], R6 ;  /* 0x007a700601007387 */ /* 0x000fe80000100a00 */
[----:B------:R0:W-:Y:S04]  /*524b0*/  STL.64 [R1+0x7a68], R4 ;  /* 0x007a680401007387 */ /* 0x0001e80000100a00 */
[----:B0-----:R-:W2:Y:S04]  /*524c0*/  LDL.LU.64 R4, [R1+0x690] ;  /* 0x0006900001047983 */ /* 0x001ea80000300a00 */
[----:B------:R-:W2:Y:S01]  /*524d0*/  LDL.LU.64 R6, [R1+0x698] ;  /* 0x0006980001067983 */ /* 0x000ea20000300a00 */
[----:B------:R-:W-:-:S03]  /*524e0*/  IMAD.MOV.U32 R8, RZ, RZ, R24 ;  /* 0x000000ffff087224 */ /* 0x000fc600078e0018 */
[----:B------:R-:W0:Y:S04]  /*524f0*/  LDSM.16.MT88.4 R24, [R3+UR5+0x80] ;  /* 0x000080050318783b */ /* 0x000e280008004200 */
[----:B0-----:R-:W-:Y:S04]  /*52500*/  STL.64 [R1+0x79c8], R26 ;  /* 0x0079c81a01007387 */ /* 0x001fe80000100a00 */
[----:B------:R0:W-:Y:S02]  /*52510*/  STL.64 [R1+0x79c0], R24 ;  /* 0x0079c01801007387 */ /* 0x0001e40000100a00 */
[----:B0-----:R-:W-:-:S02]  /*52520*/  IMAD.MOV.U32 R24, RZ, RZ, R18 ;  /* 0x000000ffff187224 */ /* 0x001fc400078e0012 */
[----:B------:R-:W-:-:S05]  /*52530*/  IMAD.MOV.U32 R25, RZ, RZ, R0 ;  /* 0x000000ffff197224 */ /* 0x000fca00078e0000 */
[----:B------:R0:W-:Y:S04]  /*52540*/  STL.64 [R1+0x7aa0], R24 ;  /* 0x007aa01801007387 */ /* 0x0001e80000100a00 */
[----:B0-----:R-:W3:Y:S04]  /*52550*/  LDL.LU.64 R24, [R1+0x500] ;  /* 0x0005000001187983 */ /* 0x001ee80000300a00 */
[----:B------:R-:W3:Y:S01]  /*52560*/  LDL.LU.64 R26, [R1+0x508] ;  /* 0x00050800011a7983 */ /* 0x000ee20000300a00 */
[----:B--2---:R-:W-:-:S15]  /*52570*/  HMMA.16816.F32.BF16 R4, R12, R16, R4 ;  /* 0x000000100c04723c */ /* 0x004fde0000041804 */
[----:B------:R-:W-:-:S08]  /*52580*/  NOP ;  /* 0x0000000000007918 */ /* 0x000fd00000000000 */
[----:B------:R0:W-:Y:S04]  /*52590*/  STL.64 [R1+0x400], R4 ;  /* 0x0004000401007387 */ /* 0x0001e80000100a00 */
[----:B------:R-:W-:Y:S01]  /*525a0*/  STL.64 [R1+0x408], R6 ;  /* 0x0004080601007387 */ /* 0x000fe20000100a00 */
[----:B0-----:R-:W-:Y:S02]  /*525b0*/  IMAD.MOV.U32 R5, RZ, RZ, R16 ;  /* 0x000000ffff057224 */ /* 0x001fe400078e0010 */
[----:B------:R-:W-:Y:S02]  /*525c0*/  IMAD.MOV.U32 R4, RZ, RZ, R17 ;  /* 0x000000ffff047224 */ /* 0x000fe400078e0011 */
[----:B------:R-:W4:Y:S02]  /*525d0*/  LDL.LU.64 R16, [R1+0x7ac0] ;  /* 0x007ac00001107983 */ /* 0x000f240000300a00 */
[----:B----4-:R-:W-:-:S15]  /*525e0*/  HMMA.16816.F32.BF16 R20, R12, R16, R20 ;  /* 0x000000100c14723c */ /* 0x010fde0000041814 */
[----:B------:R-:W-:-:S08]  /*525f0*/  NOP ;  /* 0x0000000000007918 */ /* 0x000fd00000000000 */
[----:B------:R0:W-:Y:S04]  /*52600*/  STL.64 [R1+0x3f0], R20 ;  /* 0x0003f01401007387 */ /* 0x0001e80000100a00 */
[----:B------:R-:W-:Y:S04]  /*52610*/  STL.64 [R1+0x3f8], R22 ;  /* 0x0003f81601007387 */ /* 0x000fe80000100a00 */
[----:B0-----:R-:W3:Y:S01]  /*52620*/  LDL.LU.64 R20, [R1+0x7ab8] ;  /* 0x007ab80001147983 */ /* 0x001ee20000300a00 */
[----:B------:R-:W-:Y:S02]  /*52630*/  IMAD.MOV.U32 R9, RZ, RZ, R19 ;  /* 0x000000ffff097224 */ /* 0x000fe400078e0013 */
[----:B------:R-:W-:Y:S01]  /*52640*/  IMAD.MOV.U32 R10, RZ, RZ, R16 ;  /* 0x000000ffff0a7224 */ /* 0x000fe200078e0010 */
[----:B------:R-:W2:Y:S01]  /*52650*/  LDL.LU.64 R18, [R1+0x7ab0] ;  /* 0x007ab00001127983 */ /* 0x000ea20000300a00 */
[----:B------:R-:W-:-:S03]  /*52660*/  IMAD.MOV.U32 R0, RZ, RZ, R17 ;  /* 0x000000ffff007224 */ /* 0x000fc600078e0011 */
[----:B------:R-:W2:Y:S01]  /*52670*/  LDL.LU.64 R16, [R1+0x7aa8] ;  /* 0x007aa80001107983 */ /* 0x000ea20000300a00 */
[----:B---3--:R-:W-:Y:S03]  /*52680*/  HMMA.16816.F32.BF16 R12, R12, R20, R24 ;  /* 0x000000140c0c723c */ /* 0x008fe60000041818 */
[----:B------:R-:W2:Y:S04]  /*52690*/  LDL.LU.64 R24, [R1+0xcc0] ;  /* 0x000cc00001187983 */ /* 0x000ea80000300a00 */
[----:B------:R-:W2:-:S15]  /*526a0*/  LDL.LU.64 R26, [R1+0xcc8] ;  /* 0x000cc800011a7983 */ /* 0x000e9e0000300a00 */
[----:B------:R-:W-:-:S01]  /*526b0*/  NOP ;  /* 0x0000000000007918 */ /* 0x000fc20000000000 */
[----:B------:R-:W-:Y:S04]  /*526c0*/  STL.64 [R1+0x120], R12 ;  /* 0x0001200c01007387 */ /* 0x000fe80000100a00 */
[----:B------:R-:W-:Y:S04]  /*526d0*/  STL.64 [R1+0x128], R14 ;  /* 0x0001280e01007387 */ /* 0x000fe80000100a00 */
[----:B------:R0:W-:Y:S04]  /*526e0*/  STL.64 [R1+0x7a50], R20 ;  /* 0x007a501401007387 */ /* 0x0001e80000100a00 */
[----:B------:R-:W1:Y:S01]  /*526f0*/  LDSM.16.MT88.4 R12, [R3+UR5+0x100] ;  /* 0x00010005030c783b */ /* 0x000e620008004200 */
[----:B0-----:R-:W-:-:S02]  /*52700*/  IMAD.MOV.U32 R20, RZ, RZ, R5 ;  /* 0x000000ffff147224 */ /* 0x001fc400078e0005 */
[----:B------:R-:W-:Y:S02]  /*52710*/  IMAD.MOV.U32 R21, RZ, RZ, R4 ;  /* 0x000000ffff157224 */ /* 0x000fe400078e0004 */
[----:B------:R-:W3:Y:S04]  /*52720*/  LDL.LU.64 R4, [R1+0x9c0] ;  /* 0x0009c00001047983 */ /* 0x000ee80000300a00 */
[----:B------:R-:W4:Y:S04]  /*52730*/  LDL.LU.64 R6, [R1+0x9c8] ;  /* 0x0009c80001067983 */ /* 0x000f280000300a00 */
[----:B----4-:R-:W-:Y:S04]  /*52740*/  STL.64 [R1+0x7a90], R6 ;  /* 0x007a900601007387 */ /* 0x010fe80000100a00 */
[----:B---3--:R0:W-:Y:S04]  /*52750*/  STL.64 [R1+0x7a88], R4 ;  /* 0x007a880401007387 */ /* 0x0081e80000100a00 */
[----:B0-----:R-:W3:Y:S04]  /*52760*/  LDL.LU.64 R4, [R1+0xac0] ;  /* 0x000ac00001047983 */ /* 0x001ee80000300a00 */
[----:B------:R-:W3:Y:S04]  /*52770*/  LDL.LU.64 R6, [R1+0xac8] ;  /* 0x000ac80001067983 */ /* 0x000ee80000300a00 */
[----:B------:R0:W-:Y:S04]  /*52780*/  STL.64 [R1+0x7a60], R20 ;  /* 0x007a601401007387 */ /* 0x0001e80000100a00 */
[----:B-1----:R-:W-:Y:S04]  /*52790*/  STL.64 [R1+0x7940], R14 ;  /* 0x0079400e01007387 */ /* 0x002fe80000100a00 */
[----:B------:R1:W-:Y:S04]  /*527a0*/  STL.64 [R1+0x7938], R12 ;  /* 0x0079380c01007387 */ /* 0x0003e80000100a00 */
[----:B0-----:R-:W4:Y:S04]  /*527b0*/  LDL.LU.64 R20, [R1+0x760] ;  /* 0x0007600001147983 */ /* 0x001f280000300a00 */
[----:B------:R-:W4:Y:S01]  /*527c0*/  LDL.LU.64 R22, [R1+0x768] ;  /* 0x0007680001167983 */ /* 0x000f220000300a00 */
[----:B-1----:R-:W-:-:S02]  /*527d0*/  IMAD.MOV.U32 R12, RZ, RZ, R10 ;  /* 0x000000ffff0c7224 */ /* 0x002fc400078e000a */
[----:B--2---:R-:W-:Y:S01]  /*527e0*/  HMMA.16816.F32.BF16 R8, R16, R8, R24 ;  /* 0x000000081008723c */ /* 0x004fe20000041818 */
[----:B------:R-:W-:-:S05]  /*527f0*/  IMAD.MOV.U32 R13, RZ, RZ, R0 ;  /* 0x000000ffff0d7224 */ /* 0x000fca00078e0000 */
[----:B------:R0:W-:Y:S04]  /*52800*/  STL.64 [R1+0x7a58], R12 ;  /* 0x007a580c01007387 */ /* 0x0001e80000100a00 */
[----:B0-----:R-:W2:Y:S04]  /*52810*/  LDL.LU.64 R12, [R1+0xbc0] ;  /* 0x000bc000010c7983 */ /* 0x001ea80000300a00 */
[----:B------:R-:W2:Y:S04]  /*52820*/  LDL.LU.64 R14, [R1+0xbc8] ;  /* 0x000bc800010e7983 */ /* 0x000ea80000300a00 */
[----:B------:R-:W2:Y:S05]  /*52830*/  LDL.LU.64 R24, [R1+0x7aa0] ;  /* 0x007aa00001187983 */ /* 0x000eaa0000300a00 */
[----:B------:R0:W-:Y:S04]  /*52840*/  STL.64 [R1+0x110], R8 ;  /* 0x0001100801007387 */ /* 0x0001e80000100a00 */
[----:B------:R-:W-:Y:S04]  /*52850*/  STL.64 [R1+0x118], R10 ;  /* 0x0001180a01007387 */ /* 0x000fe80000100a00 */
[----:B0-----:R-:W3:Y:S01]  /*52860*/  LDL.LU.64 R8, [R1+0x7a98] ;  /* 0x007a980001087983 */ /* 0x001ee20000300a00 */
[C---:B--2---:R-:W-:Y:S03]  /*52870*/  HMMA.16816.F32.BF16 R24, R16.reuse, R24, R12 ;  /* 0x000000181018723c */ /* 0x044fe6000004180c */
[----:B------:R-:W2:Y:S04]  /*52880*/  LDL.LU.64 R12, [R1+0x680] ;  /* 0x00068000010c7983 */ /* 0x000ea80000300a00 */
[----:B------:R-:W2:Y:S01]  /*52890*/  LDL.LU.64 R14, [R1+0x688] ;  /* 0x00068800010e7983 */ /* 0x000ea20000300a00 */
[----:B---3--:R-:W-:-:S15]  /*528a0*/  HMMA.16816.F32.BF16 R4, R16, R8, R4 ;  /* 0x000000081004723c */ /* 0x008fde0000041804 */
[----:B------:R0:W-:Y:S04]  /*528b0*/  STL.64 [R1+0x100], R24 ;  /* 0x0001001801007387 */ /* 0x0001e80000100a00 */
[----:B------:R1:W-:Y:S01]  /*528c0*/  STL.64 [R1+0x108], R26 ;  /* 0x0001081a01007387 */ /* 0x0003e20000100a00 */
[----:B------:R-:W-:-:S03]  /*528d0*/  IMAD.MOV.U32 R28, RZ, RZ, R8 ;  /* 0x000000ffff1c7224 */ /* 0x000fc600078e0008 */
[----:B0-----:R-:W3:Y:S04]  /*528e0*/  LDL.LU.64 R24, [R1+0x4f0] ;  /* 0x0004f00001187983 */ /* 0x001ee80000300a00 */
[----:B-1----:R-:W3:Y:S04]  /*528f0*/  LDL.LU.64 R26, [R1+0x4f8] ;  /* 0x0004f800011a7983 */ /* 0x002ee80000300a00 */
[----:B------:R-:W-:Y:S01]  /*52900*/  STL.64 [R1+0xf0], R4 ;  /* 0x0000f00401007387 */ /* 0x000fe20000100a00 */
[----:B------:R-:W-:-:S03]  /*52910*/  IMAD.MOV.U32 R0, RZ, RZ, R9 ;  /* 0x000000ffff007224 */ /* 0x000fc600078e0009 */
[----:B------:R0:W-:Y:S04]  /*52920*/  STL.64 [R1+0xf8], R6 ;  /* 0x0000f80601007387 */ /* 0x0001e80000100a00 */
[----:B0-----:R-:W4:Y:S04]  /*52930*/  LDL.LU.64 R6, [R1+0x7a90] ;  /* 0x007a900001067983 */ /* 0x001f280000300a00 */
[----:B------:R-:W4:Y:S04]  /*52940*/  LDL.LU.64 R4, [R1+0x7a88] ;  /* 0x007a880001047983 */ /* 0x000f280000300a00 */
[----:B------:R-:W2:Y:S04]  /*52950*/  LDL.LU.64 R10, [R1+0x7a80] ;  /* 0x007a8000010a7983 */ /* 0x000ea80000300a00 */
[----:B------:R-:W4:Y:S02]  /*52960*/  LDL.LU.64 R8, [R1+0x7a78] ;  /* 0x007a780001087983 */ /* 0x000f240000300a00 */
        /* <DEDUP_REMOVED lines=10> */
[----:B------:R0:W-:Y:S04]  /*52a10*/  STL.64 [R1+0x7a20], R8 ;  /* 0x007a200801007387 */ /* 0x0001e80000100a00 */
[----:B0-----:R-:W2:Y:S01]  /*52a20*/  LDL.64 R8, [R1+0x30] ;  /* 0x0000300001087983 */ /* 0x001ea20000100a00 */
[----:B---3--:R-:W-:Y:S03]  /*52a30*/  HMMA.16816.F32.BF16 R20, R16, R4, R20 ;  /* 0x000000041014723c */ /* 0x008fe60000041814 */
[----:B--2---:R0:W-:Y:S04]  /*52a40*/  STL.64 [R1+0x7a28], R8 ;  /* 0x007a280801007387 */ /* 0x0041e80000100a00 */
[----:B0-----:R-:W2:-:S15]  /*52a50*/  LDL.64 R8, [R1+0x40] ;  /* 0x0000400001087983 */ /* 0x001e9e0000100a00 */
[----:B------:R-:W-:-:S01]  /*52a60*/  NOP ;  /* 0x0000000000007918 */ /* 0x000fc20000000000 */
[----:B------:R0:W-:Y:S04]  /*52a70*/  STL.64 [R1+0xd0], R20 ;  /* 0x0000d01401007387 */ /* 0x0001e80000100a00 */
[----:B------:R-:W-:Y:S04]  /*52a80*/  STL.64 [R1+0xd8], R22 ;  /* 0x0000d81601007387 */ /* 0x000fe80000100a00 */
[----:B0-----:R-:W3:Y:S04]  /*52a90*/  LDL.LU.64 R20, [R1+0x7a60] ;  /* 0x007a600001147983 */ /* 0x001ee80000300a00 */
[----:B----4-:R-:W-:Y:S04]  /*52aa0*/  STL.64 [R1+0x79f8], R6 ;  /* 0x0079f80601007387 */ /* 0x010fe80000100a00 */
[----:B------:R0:W-:Y:S04]  /*52ab0*/  STL.64 [R1+0x79f0], R4 ;  /* 0x0079f00401007387 */ /* 0x0001e80000100a00 */
[----:B0-----:R-:W4:Y:S04]  /*52ac0*/  LDL.LU.64 R4, [R1+0x5e0] ;  /* 0x0005e00001047983 */ /* 0x001f280000300a00 */
[----:B------:R-:W4:Y:S01]  /*52ad0*/  LDL.LU.64 R6, [R1+0x5e8] ;  /* 0x0005e80001067983 */ /* 0x000f220000300a00 */
[----:B---3--:R-:W-:Y:S03]  /*52ae0*/  HMMA.16816.F32.BF16 R20, R16, R20, R12 ;  /* 0x000000141014723c */ /* 0x008fe6000004180c */
[----:B------:R-:W4:-:S15]  /*52af0*/  LDL.LU.64 R12, [R1+0x7a58] ;  /* 0x007a5800010c7983 */ /* 0x000f1e0000300a00 */
[----:B------:R-:W-:-:S05]  /*52b00*/  NOP ;  /* 0x0000000000007918 */ /* 0x000fca0000000000 */
[----:B------:R0:W-:Y:S04]  /*52b10*/  STL.64 [R1+0x3e0], R20 ;  /* 0x0003e01401007387 */ /* 0x0001e80000100a00 */
[----:B------:R-:W-:Y:S04]  /*52b20*/  STL.64 [R1+0x3e8], R22 ;  /* 0x0003e81601007387 */ /* 0x000fe80000100a00 */
[----:B0-----:R-:W3:Y:S01]  /*52b30*/  LDL.LU.64 R20, [R1+0x7a50] ;  /* 0x007a500001147983 */ /* 0x001ee20000300a00 */
[----:B----4-:R-:W-:Y:S06]  /*52b40*/  HMMA.16816.F32.BF16 R4, R16, R12, R4 ;  /* 0x0000000c1004723c */ /* 0x010fec0000041804 */
[----:B------:R-:W-:-:S15]  /*52b50*/  STL.64 [R1+0x79d8], R12 ;  /* 0x0079d80c01007387 */ /* 0x000fde0000100a00 */
[----:B------:R-:W-:-:S02]  /*52b60*/  NOP ;  /* 0x0000000000007918 */ /* 0x000fc40000000000 */
[----:B------:R-:W-:Y:S04]  /*52b70*/  STL.64 [R1+0x3d0], R4 ;  /* 0x0003d00401007387 */ /* 0x000fe80000100a00 */
[----:B------:R3:W-:Y:S02]  /*52b80*/  STL.64 [R1+0x3d8], R6 ;  /* 0x0003d80601007387 */ /* 0x0007e40000100a00 */
[----:B---3--:R-:W-:Y:S06]  /*52b90*/  HMMA.16816.F32.BF16 R4, R16, R20, R24 ;  /* 0x000000141004723c */ /* 0x008fec0000041818 */
[----:B------:R-:W-:Y:S01]  /*52ba0*/  IMAD.MOV.U32 R10, RZ, RZ, R20 ;  /* 0x000000ffff0a7224 */ /* 0x000fe200078e0014 */
[----:B------:R-:W0:Y:S01]  /*52bb0*/  LDSM.16.MT88.4 R16, [R3+UR5+0x180] ;  /* 0x000180050310783b */ /* 0x000e220008004200 */
[----:B------:R-:W-:-:S15]  /*52bc0*/  IMAD.MOV.U32 R0, RZ, RZ, R21 ;  /* 0x000000ffff007224 */ /* 0x000fde00078e0015 */
[----:B------:R1:W-:Y:S04]  /*52bd0*/  STL.64 [R1+0xc0], R4 ;  /* 0x0000c00401007387 */ /* 0x0003e80000100a00 */
[----:B------:R3:W-:Y:S04]  /*52be0*/  STL.64 [R1+0xc8], R6 ;  /* 0x0000c80601007387 */ /* 0x0007e80000100a00 */
[----:B------:R-:W4:Y:S04]  /*52bf0*/  LDL.LU.64 R22, [R1+0x7a48] ;  /* 0x007a480001167983 */ /* 0x000f280000300a00 */
[----:B------:R-:W4:Y:S04]  /*52c00*/  LDL.LU.64 R20, [R1+0x7a40] ;  /* 0x007a400001147983 */ /* 0x000f280000300a00 */
[----:B-1----:R-:W2:Y:S04]  /*52c10*/  LDL.LU.64 R4, [R1+0xa50] ;  /* 0x000a500001047983 */ /* 0x002ea80000300a00 */
[----:B---3--:R-:W3:Y:S04]  /*52c20*/  LDL.LU.64 R6, [R1+0xa58] ;  /* 0x000a580001067983 */ /* 0x008ee80000300a00 */
[----:B---3--:R-:W-:Y:S04]  /*52c30*/  STL.64 [R1+0x7a18], R6 ;  /* 0x007a180601007387 */ /* 0x008fe80000100a00 */
[----:B--2---:R1:W-:Y:S04]  /*52c40*/  STL.64 [R1+0x7a10], R4 ;  /* 0x007a100401007387 */ /* 0x0043e80000100a00 */
[----:B-1----:R-:W2:Y:S04]  /*52c50*/  LDL.LU.64 R4, [R1+0xb50] ;  /* 0x000b500001047983 */ /* 0x002ea80000300a00 */
[----:B------:R-:W3:Y:S04]  /*52c60*/  LDL.LU.64 R6, [R1+0xb58] ;  /* 0x000b580001067983 */ /* 0x000ee80000300a00 */
[----:B---3--:R-:W-:Y:S04]  /*52c70*/  STL.64 [R1+0x7a38], R6 ;  /* 0x007a380601007387 */ /* 0x008fe80000100a00 */
[----:B--2---:R1:W-:Y:S04]  /*52c80*/  STL.64 [R1+0x7a30], R4 ;  /* 0x007a300401007387 */ /* 0x0043e80000100a00 */
[----:B-1----:R-:W4:Y:S04]  /*52c90*/  LDL.LU.64 R4, [R1+0xda0] ;  /* 0x000da00001047983 */ /* 0x002f280000300a00 */
[----:B------:R-:W4:Y:S04]  /*52ca0*/  LDL.LU.64 R6, [R1+0xda8] ;  /* 0x000da80001067983 */ /* 0x000f280000300a00 */
[----:B------:R-:W2:Y:S04]  /*52cb0*/  LDL.LU.64 R24, [R1+0x960] ;  /* 0x0009600001187983 */ /* 0x000ea80000300a00 */
[----:B------:R-:W2:Y:S04]  /*52cc0*/  LDL.LU.64 R26, [R1+0x968] ;  /* 0x00096800011a7983 */ /* 0x000ea80000300a00 */
[----:B------:R-:W3:Y:S04]  /*52cd0*/  LDL.64 R12, [R1+0x70] ;  /* 0x00007000010c7983 */ /* 0x000ee80000100a00 */
[----:B0-----:R-:W-:Y:S04]  /*52ce0*/  STL.64 [R1+0x78d0], R18 ;  /* 0x0078d01201007387 */ /* 0x001fe80000100a00 */
[----:B------:R0:W-:Y:S01]  /*52cf0*/  STL.64 [R1+0x78c8], R16 ;  /* 0x0078c81001007387 */ /* 0x0001e20000100a00 */
[----:B------:R-:W-:-:S02]  /*52d00*/  IMAD.MOV.U32 R14, RZ, RZ, R8 ;  /* 0x000000ffff0e7224 */ /* 0x000fc400078e0008 */
[----:B0-----:R-:W-:Y:S02]  /*52d10*/  IMAD.MOV.U32 R16, RZ, RZ, R10 ;  /* 0x000000ffff107224 */ /* 0x001fe400078e000a */
[----:B------:R-:W-:-:S05]  /*52d20*/  IMAD.MOV.U32 R17, RZ, RZ, R0 ;  /* 0x000000ffff117224 */ /* 0x000fca00078e0000 */
[----:B------:R0:W-:Y:S01]  /*52d30*/  STL.64 [R1+0x79d0], R16 ;  /* 0x0079d01001007387 */ /* 0x0001e20000100a00 */
[----:B------:R-:W-:-:S03]  /*52d40*/  IMAD.MOV.U32 R0, RZ, RZ, R9 ;  /* 0x000000ffff007224 */ /* 0x000fc600078e0009 */
[----:B0-----:R-:W2:Y:S04]  /*52d50*/  LDL.LU.64 R16, [R1+0xc50] ;  /* 0x000c500001107983 */ /* 0x001ea80000300a00 */
[----:B------:R-:W2:Y:S01]  /*52d60*/  LDL.LU.64 R18, [R1+0xc58] ;  /* 0x000c580001127983 */ /* 0x000ea20000300a00 */
[----:B----4-:R-:W-:-:S15]  /*52d70*/  HMMA.16816.F32.BF16 R4, R20, R8, R4 ;  /* 0x000000081404723c */ /* 0x010fde0000041804 */
[----:B------:R-:W-:-:S08]  /*52d80*/  NOP ;  /* 0x0000000000007918 */ /* 0x000fd00000000000 */
[----:B------:R-:W-:Y:S04]  /*52d90*/  STL.64 [R1+0x370], R4 ;  /* 0x0003700401007387 */ /* 0x000fe80000100a00 */
[----:B------:R0:W-:Y:S04]  /*52da0*/  STL.64 [R1+0x378], R6 ;  /* 0x0003780601007387 */ /* 0x0001e80000100a00 */
[----:B0-----:R-:W4:Y:S04]  /*52db0*/  LDL.LU.64 R6, [R1+0x7a38] ;  /* 0x007a380001067983 */ /* 0x001f280000300a00 */
[----:B------:R-:W4:Y:S04]  /*52dc0*/  LDL.LU.64 R4, [R1+0x7a30] ;  /* 0x007a300001047983 */ /* 0x000f280000300a00 */
[----:B------:R-:W2:Y:S02]  /*52dd0*/  LDL.LU.64 R8, [R1+0x7a28] ;  /* 0x007a280001087983 */ /* 0x000ea40000300a00 */
[----:B--2---:R-:W-:Y:S06]  /*52de0*/  HMMA.16816.F32.BF16 R16, R20, R8, R16 ;  /* 0x000000081410723c */ /* 0x004fec0000041810 */
[----:B------:R-:W-:-:S15]  /*52df0*/  IMAD.MOV.U32 R15, RZ, RZ, R9 ;  /* 0x000000ffff0f7224 */ /* 0x000fde00078e0009 */
[----:B------:R-:W-:-:S02]  /*52e00*/  NOP ;  /* 0x0000000000007918 */ /* 0x000fc40000000000 */
[----:B------:R0:W-:Y:S04]  /*52e10*/  STL.64 [R1+0x360], R16 ;  /* 0x0003601001007387 */ /* 0x0001e80000100a00 */
[----:B------:R-:W-:Y:S01]  /*52e20*/  STL.64 [R1+0x368], R18 ;  /* 0x0003681201007387 */ /* 0x000fe20000100a00 */
[----:B0-----:R-:W-:-:S03]  /*52e30*/  IMAD.MOV.U32 R16, RZ, RZ, R8 ;  /* 0x000000ffff107224 */ /* 0x001fc600078e0008 */
[----:B------:R-:W4:Y:S02]  /*52e40*/  LDL.LU.64 R8, [R1+0x7a20] ;  /* 0x007a200001087983 */ /* 0x000f240000300a00 */
[----:B----4-:R-:W-:Y:S02]  /*52e50*/  HMMA.16816.F32.BF16 R8, R20, R8, R4 ;  /* 0x000000081408723c */ /* 0x010fe40000041804 */
[----:B------:R-:W2:Y:S04]  /*52e60*/  LDL.LU.64 R6, [R1+0x7a18] ;  /* 0x007a180001067983 */ /* 0x000ea80000300a00 */
[----:B------:R-:W2:-:S15]  /*52e70*/  LDL.LU.64 R4, [R1+0x7a10] ;  /* 0x007a100001047983 */ /* 0x000e9e0000300a00 */
[----:B------:R-:W-:-:S02]  /*52e80*/  NOP ;  /* 0x0000000000007918 */ /* 0x000fc40000000000 */
[----:B------:R-:W-:Y:S04]  /*52e90*/  STL.64 [R1+0x350], R8 ;  /* 0x0003500801007387 */ /* 0x000fe80000100a00 */
[----:B------:R0:W-:Y:S04]  /*52ea0*/  STL.64 [R1+0x358], R10 ;  /* 0x0003580a01007387 */ /* 0x0001e80000100a00 */
[----:B0-----:R-:W4:Y:S04]  /*52eb0*/  LDL.LU.64 R10, [R1+0x7a08] ;  /* 0x007a0800010a7983 */ /* 0x001f280000300a00 */
[----:B------:R-:W2:Y:S02]  /*52ec0*/  LDL.LU.64 R8, [R1+0x7a00] ;  /* 0x007a000001087983 */ /* 0x000ea40000300a00 */
[----:B--2---:R-:W-:-:S15]  /*52ed0*/  HMMA.16816.F32.BF16 R4, R20, R8, R4 ;  /* 0x000000081404723c */ /* 0x004fde0000041804 */
[----:B------:R-:W-:-:S08]  /*52ee0*/  NOP ;  /* 0x0000000000007918 */ /* 0x000fd00000000000 */
[----:B------:R-:W-:Y:S04]  /*52ef0*/  STL.64 [R1+0x340], R4 ;  /* 0x0003400401007387 */ /* 0x000fe80000100a00 */
[----:B------:R0:W-:Y:S04]  /*52f00*/  STL.64 [R1+0x348], R6 ;  /* 0x0003480601007387 */ /* 0x0001e80000100a00 */
[----:B0-----:R-:W2:Y:S04]  /*52f10*/  LDL.LU.64 R6, [R1+0x79f8] ;  /* 0x0079f80001067983 */ /* 0x001ea80000300a00 */
[----:B------:R-:W3:Y:S04]  /*52f20*/  LDL.LU.64 R4, [R1+0x79f0] ;  /* 0x0079f00001047983 */ /* 0x000ee80000300a00 */
[----:B----4-:R-:W-:Y:S04]  /*52f30*/  STL.64 [R1+0x7980], R10 ;  /* 0x0079800a01007387 */ /* 0x010fe80000100a00 */
[----:B------:R3:W-:Y:S02]  /*52f40*/  STL.64 [R1+0x7978], R8 ;  /* 0x0079780801007387 */ /* 0x0007e40000100a00 */
[----:B---3--:R-:W-:Y:S02]  /*52f50*/  HMMA.16816.F32.BF16 R8, R20, R4, R24 ;  /* 0x000000041408723c */ /* 0x008fe40000041818 */
[----:B--2---:R-:W-:Y:S04]  /*52f60*/  STL.64 [R1+0x7990], R6 ;  /* 0x0079900601007387 */ /* 0x004fe80000100a00 */
[----:B------:R0:W-:Y:S02]  /*52f70*/  STL.64 [R1+0x7988], R4 ;  /* 0x0079880401007387 */ /* 0x0001e40000100a00 */
[----:B0-----:R-:W-:-:S15]  /*52f80*/  IMAD.MOV.U32 R4, RZ, RZ, R16 ;  /* 0x000000ffff047224 */ /* 0x001fde00078e0010 */
[----:B------:R-:W-:Y:S04]  /*52f90*/  STL.64 [R1+0x330], R8 ;  /* 0x0003300801007387 */ /* 0x000fe80000100a00 */
[----:B------:R-:W-:Y:S04]  /*52fa0*/  STL.64 [R1+0x338], R10 ;  /* 0x0003380a01007387 */ /* 0x000fe80000100a00 */
[----:B------:R-:W2:Y:S04]  /*52fb0*/  LDL.LU.64 R16, [R1+0x630] ;  /* 0x0006300001107983 */ /* 0x000ea80000300a00 */
[----:B------:R-:W3:Y:S01]  /*52fc0*/  LDL.LU.64 R18, [R1+0x638] ;  /* 0x0006380001127983 */ /* 0x000ee20000300a00 */
[----:B------:R-:W-:-:S03]  /*52fd0*/  IMAD.MOV.U32 R5, RZ, RZ, R15 ;  /* 0x000000ffff057224 */ /* 0x000fc600078e000f */
[----:B---3--:R-:W-:Y:S04]  /*52fe0*/  STL.64 [R1+0x79e8], R18 ;  /* 0x0079e81201007387 */ /* 0x008fe80000100a00 */
[----:B--2---:R0:W-:Y:S04]  /*52ff0*/  STL.64 [R1+0x79e0], R16 ;  /* 0x0079e01001007387 */ /* 0x0041e80000100a00 */
[----:B0-----:R-:W2:Y:S04]  /*53000*/  LDL.LU.64 R16, [R1+0x740] ;  /* 0x0007400001107983 */ /* 0x001ea80000300a00 */
[----:B------:R-:W2:Y:S04]  /*53010*/  LDL.LU.64 R18, [R1+0x748] ;  /* 0x0007480001127983 */ /* 0x000ea80000300a00 */
[----:B------:R-:W-:Y:S04]  /*53020*/  STL.64 [R1+0x79a8], R4 ;  /* 0x0079a80401007387 */ /* 0x000fe80000100a00 */
        /* <DEDUP_REMOVED lines=8> */
[----:B------:R-:W-:Y:S01]  /*530b0*/  HMMA.16816.F32.BF16 R16, R20, R12, R16 ;  /* 0x0000000c1410723c */ /* 0x000fe20000041810 */
[----:B------:R-:W-:-:S05]  /*530c0*/  IMAD.MOV.U32 R5, RZ, RZ, R0 ;  /* 0x000000ffff057224 */ /* 0x000fca00078e0000 */
[----:B------:R-:W-:Y:S02]  /*530d0*/  IMAD.MOV.U32 R6, RZ, RZ, R12 ;  /* 0x000000ffff067224 */ /* 0x000fe400078e000c */
[----:B------:R-:W-:Y:S01]  /*530e0*/  IMAD.MOV.U32 R0, RZ, RZ, R13 ;  /* 0x000000ffff007224 */ /* 0x000fe200078e000d */
[----:B----4-:R-:W-:Y:S04]  /*530f0*/  STL.64 [R1+0x79b8], R10 ;  /* 0x0079b80a01007387 */ /* 0x010fe80000100a00 */
[----:B--2---:R0:W-:Y:S04]  /*53100*/  STL.64 [R1+0x79b0], R8 ;  /* 0x0079b00801007387 */ /* 0x0041e80000100a00 */
[----:B0-----:R-:W2:Y:S04]  /*53110*/  LDL.LU.64 R8, [R1+0xd90] ;  /* 0x000d900001087983 */ /* 0x001ea80000300a00 */
[----:B------:R-:W2:Y:S04]  /*53120*/  LDL.LU.64 R10, [R1+0xd98] ;  /* 0x000d9800010a7983 */ /* 0x000ea80000300a00 */
[----:B------:R-:W-:Y:S04]  /*53130*/  STL.64 [R1+0x690], R16 ;  /* 0x0006901001007387 */ /* 0x000fe80000100a00 */
[----:B------:R0:W-:Y:S04]  /*53140*/  STL.64 [R1+0x698], R18 ;  /* 0x0006981201007387 */ /* 0x0001e80000100a00 */
[----:B0-----:R-:W4:Y:S04]  /*53150*/  LDL.LU.64 R18, [R1+0x79e8] ;  /* 0x0079e80001127983 */ /* 0x001f280000300a00 */
[----:B------:R-:W4:Y:S04]  /*53160*/  LDL.LU.64 R16, [R1+0x79e0] ;  /* 0x0079e00001107983 */ /* 0x000f280000300a00 */
[----:B------:R-:W4:Y:S01]  /*53170*/  LDL.LU.64 R12, [R1+0x79d8] ;  /* 0x0079d800010c7983 */ /* 0x000f220000300a00 */
[----:B------:R-:W-:-:S02]  /*53180*/  IMAD.MOV.U32 R4, RZ, RZ, R14 ;  /* 0x000000ffff047224 */ /* 0x000fc400078e000e */
[----:B----4-:R-:W-:Y:S01]  /*53190*/  HMMA.16816.F32.BF16 R12, R20, R12, R16 ;  /* 0x0000000c140c723c */ /* 0x010fe20000041810 */
[----:B------:R-:W3:-:S15]  /*531a0*/  LDL.LU.64 R16, [R1+0x79d0] ;  /* 0x0079d00001107983 */ /* 0x000ede0000300a00 */
[----:B------:R-:W-:-:S07]  /*531b0*/  NOP ;  /* 0x0000000000007918 */ /* 0x000fce0000000000 */
[----:B------:R0:W-:Y:S04]  /*531c0*/  STL.64 [R1+0x680], R12 ;  /* 0x0006800c01007387 */ /* 0x0001e80000100a00 */
[----:B------:R1:W-:Y:S04]  /*531d0*/  STL.64 [R1+0x688], R14 ;  /* 0x0006880e01007387 */ /* 0x0003e80000100a00 */
[----:B0-----:R-:W4:Y:S04]  /*531e0*/  LDL.LU.64 R12, [R1+0xa40] ;  /* 0x000a4000010c7983 */ /* 0x001f280000300a00 */
[----:B-1----:R-:W4:Y:S01]  /*531f0*/  LDL.LU.64 R14, [R1+0xa48] ;  /* 0x000a4800010e7983 */ /* 0x002f220000300a00 */
[----:B---3--:R-:W-:Y:S03]  /*53200*/  HMMA.16816.F32.BF16 R20, R20, R16, R24 ;  /* 0x000000101414723c */ /* 0x008fe60000041818 */
[----:B------:R-:W2:Y:S04]  /*53210*/  LDL.LU.64 R26, [R1+0x79c8] ;  /* 0x0079c800011a7983 */ /* 0x000ea80000300a00 */
[----:B------:R-:W2:-:S15]  /*53220*/  LDL.LU.64 R24, [R1+0x79c0] ;  /* 0x0079c00001187983 */ /* 0x000e9e0000300a00 */
[----:B------:R-:W-:-:S01]  /*53230*/  NOP ;  /* 0x0000000000007918 */ /* 0x000fc20000000000 */
[----:B------:R-:W-:Y:S04]  /*53240*/  STL.64 [R1+0x320], R20 ;  /* 0x0003201401007387 */ /* 0x000fe80000100a00 */
[----:B------:R-:W-:Y:S04]  /*53250*/  STL.64 [R1+0x328], R22 ;  /* 0x0003281601007387 */ /* 0x000fe80000100a00 */
[----:B------:R-:W0:Y:S04]  /*53260*/  LDSM.16.MT88.4 R20, [R3+UR5+0x200] ;  /* 0x000200050314783b */ /* 0x000e280008004200 */
[----:B0-----:R-:W-:Y:S04]  /*53270*/  STL.64 [R1+0x7870], R22 ;  /* 0x0078701601007387 */ /* 0x001fe80000100a00 */
[----:B------:R0:W-:Y:S04]  /*53280*/  STL.64 [R1+0x7868], R20 ;  /* 0x0078681401007387 */ /* 0x0001e80000100a00 */
[----:B0-----:R-:W3:Y:S04]  /*53290*/  LDL.64 R20, [R1+0x60] ;  /* 0x0000600001147983 */ /* 0x001ee80000100a00 */
[----:B---3--:R0:W-:Y:S02]  /*532a0*/  STL.64 [R1+0x7958], R20 ;  /* 0x0079581401007387 */ /* 0x0081e40000100a00 */
[----:B0-----:R-:W-:-:S02]  /*532b0*/  IMAD.MOV.U32 R20, RZ, RZ, R6 ;  /* 0x000000ffff147224 */ /* 0x001fc400078e0006 */
[----:B--2---:R-:W-:Y:S01]  /*532c0*/  HMMA.16816.F32.BF16 R4, R24, R4, R8 ;  /* 0x000000041804723c */ /* 0x004fe20000041808 */
[----:B------:R-:W-:-:S05]  /*532d0*/  IMAD.MOV.U32 R21, RZ, RZ, R0 ;  /* 0x000000ffff157224 */ /* 0x000fca00078e0000 */
[----:B------:R0:W-:Y:S04]  /*532e0*/  STL.64 [R1+0x7970], R20 ;  /* 0x0079701401007387 */ /* 0x0001e80000100a00 */
[----:B0-----:R-:W2:Y:S04]  /*532f0*/  LDL.64 R20, [R1+0x20] ;  /* 0x0000200001147983 */ /* 0x001ea80000100a00 */
[----:B------:R-:W3:Y:S04]  /*53300*/  LDL.LU.64 R10, [R1+0x79b8] ;  /* 0x0079b800010a7983 */ /* 0x000ee80000300a00 */
[----:B------:R-:W3:Y:S05]  /*53310*/  LDL.LU.64 R8, [R1+0x79b0] ;  /* 0x0079b00001087983 */ /* 0x000eea0000300a00 */
[----:B------:R0:W-:Y:S04]  /*53320*/  STL.64 [R1+0x640], R4 ;  /* 0x0006400401007387 */ /* 0x0001e80000100a00 */
[----:B------:R3:W-:Y:S04]  /*53330*/  STL.64 [R1+0x648], R6 ;  /* 0x0006480601007387 */ /* 0x0007e80000100a00 */
[----:B0-----:R-:W3:Y:S02]  /*53340*/  LDL.LU.64 R4, [R1+0x79a8] ;  /* 0x0079a80001047983 */ /* 0x001ee40000300a00 */
[----:B---3--:R-:W-:Y:S02]  /*53350*/  HMMA.16816.F32.BF16 R4, R24, R4, R8 ;  /* 0x000000041804723c */ /* 0x008fe40000041808 */
[----:B------:R-:W2:Y:S04]  /*53360*/  LDL.LU.64 R10, [R1+0x79a0] ;  /* 0x0079a000010a7983 */ /* 0x000ea80000300a00 */
[----:B------:R-:W2:-:S15]  /*53370*/  LDL.LU.64 R8, [R1+0x7998] ;  /* 0x0079980001087983 */ /* 0x000e9e0000300a00 */
[----:B------:R-:W-:-:S02]  /*53380*/  NOP ;  /* 0x0000000000007918 */ /* 0x000fc40000000000 */
[----:B------:R-:W-:Y:S04]  /*53390*/  STL.64 [R1+0x630], R4 ;  /* 0x0006300401007387 */ /* 0x000fe80000100a00 */
[----:B------:R0:W-:Y:S04]  /*533a0*/  STL.64 [R1+0x638], R6 ;  /* 0x0006380601007387 */ /* 0x0001e80000100a00 */
[----:B0-----:R-:W3:Y:S04]  /*533b0*/  LDL.LU.64 R6, [R1+0x7990] ;  /* 0x0079900001067983 */ /* 0x001ee80000300a00 */
[----:B------:R-:W3:Y:S01]  /*533c0*/  LDL.LU.64 R4, [R1+0x7988] ;  /* 0x0079880001047983 */ /* 0x000ee20000300a00 */
[----:B--2---:R-:W-:-:S15]  /*533d0*/  HMMA.16816.F32.BF16 R8, R24, R20, R8 ;  /* 0x000000141808723c */ /* 0x004fde0000041808 */
[----:B------:R-:W-:-:S08]  /*533e0*/  NOP ;  /* 0x0000000000007918 */ /* 0x000fd00000000000 */
[----:B------:R-:W-:Y:S04]  /*533f0*/  STL.64 [R1+0x760], R8 ;  /* 0x0007600801007387 */ /* 0x000fe80000100a00 */
[----:B------:R0:W-:Y:S04]  /*53400*/  STL.64 [R1+0x768], R10 ;  /* 0x0007680a01007387 */ /* 0x0001e80000100a00 */
[----:B0-----:R-:W2:Y:S04]  /*53410*/  LDL.LU.64 R10, [R1+0x7980] ;  /* 0x00798000010a7983 */ /* 0x001ea80000300a00 */
[----:B------:R-:W4:Y:S01]  /*53420*/  LDL.LU.64 R8, [R1+0x7978] ;  /* 0x0079780001087983 */ /* 0x000f220000300a00 */
[----:B------:R-:W-:-:S02]  /*53430*/  IMAD.MOV.U32 R18, RZ, RZ, R20 ;  /* 0x000000ffff127224 */ /* 0x000fc400078e0014 */
[----:B------:R-:W-:-:S03]  /*53440*/  IMAD.MOV.U32 R0, RZ, RZ, R21 ;  /* 0x000000ffff007224 */ /* 0x000fc600078e0015 */
[----:B------:R-:W-:Y:S04]  /*53450*/  STL [R1+0x7950], R18 ;  /* 0x0079501201007387 */ /* 0x000fe80000100800 */
[----:B------:R0:W-:Y:S04]  /*53460*/  STL.64 [R1+0x7948], R16 ;  /* 0x0079481001007387 */ /* 0x0001e80000100a00 */
[----:B------:R-:W3:Y:S04]  /*53470*/  LDL.LU.64 R20, [R1+0x950] ;  /* 0x0009500001147983 */ /* 0x000ee80000300a00 */
[----:B------:R-:W3:Y:S01]  /*53480*/  LDL.LU.64 R22, [R1+0x958] ;  /* 0x0009580001167983 */ /* 0x000ee20000300a00 */
[----:B----4-:R-:W-:-:S15]  /*53490*/  HMMA.16816.F32.BF16 R12, R24, R8, R12 ;  /* 0x00000008180c723c */ /* 0x010fde000004180c */
[----:B------:R-:W-:-:S08]  /*534a0*/  NOP ;  /* 0x0000000000007918 */ /* 0x000fd00000000000 */
[----:B------:R-:W-:Y:S04]  /*534b0*/  STL.64 [R1+0x750], R12 ;  /* 0x0007500c01007387 */ /* 0x000fe80000100a00 */
[----:B------:R-:W-:Y:S04]  /*534c0*/  STL.64 [R1+0x758], R14 ;  /* 0x0007580e01007387 */ /* 0x000fe80000100a00 */
[----:B0-----:R-:W4:Y:S04]  /*534d0*/  LDL.LU.64 R16, [R1+0x6e0] ;  /* 0x0006e00001107983 */ /* 0x001f280000300a00 */
[----:B------:R-:W2:Y:S04]  /*534e0*/  LDL.LU.64 R18, [R1+0x6e8] ;  /* 0x0006e80001127983 */ /* 0x000ea80000300a00 */
[----:B--2---:R-:W-:Y:S04]  /*534f0*/  STL.64 [R1+0x7968], R18 ;  /* 0x0079681201007387 */ /* 0x004fe80000100a00 */
[----:B----4-:R0:W-:Y:S04]  /*53500*/  STL.64 [R1+0x7960], R16 ;  /* 0x0079601001007387 */ /* 0x0101e80000100a00 */
[----:B0-----:R-:W2:Y:S04]  /*53510*/  LDL.LU.64 R16, [R1+0x730] ;  /* 0x0007300001107983 */ /* 0x001ea80000300a00 */
[----:B------:R-:W2:Y:S04]  /*53520*/  LDL.LU.64 R18, [R1+0x738] ;  /* 0x0007380001127983 */ /* 0x000ea80000300a00 */
[----:B------:R-:W4:Y:S04]  /*53530*/  LDL.LU.64 R12, [R1+0x550] ;  /* 0x00055000010c7983 */ /* 0x000f280000300a00 */
[----:B------:R-:W4:Y:S04]  /*53540*/  LDL.LU.64 R14, [R1+0x558] ;  /* 0x00055800010e7983 */ /* 0x000f280000300a00 */
[----:B------:R-:W-:Y:S04]  /*53550*/  STL.64 [R1+0x7908], R10 ;  /* 0x0079080a01007387 */ /* 0x000fe80000100a00 */
[----:B------:R0:W-:Y:S04]  /*53560*/  STL.64 [R1+0x7900], R8 ;  /* 0x0079000801007387 */ /* 0x0001e80000100a00 */
[----:B0-----:R-:W2:Y:S04]  /*53570*/  LDL.LU.64 R8, [R1+0xb10] ;  /* 0x000b100001087983 */ /* 0x001ea80000300a00 */
[----:B------:R-:W4:Y:S01]  /*53580*/  LDL.LU.64 R10, [R1+0xb18] ;  /* 0x000b1800010a7983 */ /* 0x000f220000300a00 */
[C---:B---3--:R-:W-:Y:S03]  /*53590*/  HMMA.16816.F32.BF16 R20, R24.reuse, R4, R20 ;  /* 0x000000041814723c */ /* 0x048fe60000041814 */
[----:B----4-:R-:W-:Y:S04]  /*535a0*/  STL.64 [R1+0x7918], R10 ;  /* 0x0079180a01007387 */ /* 0x010fe80000100a00 */
[----:B--2---:R0:W-:Y:S04]  /*535b0*/  STL.64 [R1+0x7910], R8 ;  /* 0x0079100801007387 */ /* 0x0041e80000100a00 */
[----:B0-----:R-:W2:Y:S04]  /*535c0*/  LDL.64 R8, [R1+0x30] ;  /* 0x0000300001087983 */ /* 0x001ea80000100a00 */
[----:B--2---:R0:W-:Y:S04]  /*535d0*/  STL.64 [R1+0x7930], R8 ;  /* 0x0079300801007387 */ /* 0x0041e80000100a00 */
[----:B0-----:R-:W2:Y:S04]  /*535e0*/  LDL.64 R8, [R1+0x40] ;  /* 0x0000400001087983 */ /* 0x001ea80000100a00 */
[----:B------:R0:W-:Y:S04]  /*535f0*/  STL.64 [R1+0x740], R20 ;  /* 0x0007401401007387 */ /* 0x0001e80000100a00 */
[----:B------:R-:W-:Y:S04]  /*53600*/  STL.64 [R1+0x748], R22 ;  /* 0x0007481601007387 */ /* 0x000fe80000100a00 */
[----:B0-----:R-:W3:Y:S04]  /*53610*/  LDL.LU.64 R20, [R1+0x7970] ;  /* 0x0079700001147983 */ /* 0x001ee80000300a00 */
[----:B------:R-:W-:Y:S04]  /*53620*/  STL.64 [R1+0x7928], R6 ;  /* 0x0079280601007387 */ /* 0x000fe80000100a00 */
[----:B------:R0:W-:Y:S04]  /*53630*/  STL.64 [R1+0x7920], R4 ;  /* 0x0079200401007387 */ /* 0x0001e80000100a00 */
[----:B0-----:R-:W4:Y:S04]  /*53640*/  LDL.LU.64 R4, [R1+0xc10] ;  /* 0x000c100001047983 */ /* 0x001f280000300a00 */
[----:B------:R-:W4:Y:S01]  /*53650*/  LDL.LU.64 R6, [R1+0xc18] ;  /* 0x000c180001067983 */ /* 0x000f220000300a00 */
[----:B---3--:R-:W-:Y:S03]  /*53660*/  HMMA.16816.F32.BF16 R20, R24, R20, R16 ;  /* 0x000000141814723c */ /* 0x008fe60000041810 */
[----:B------:R-:W3:Y:S04]  /*53670*/  LDL.LU.64 R18, [R1+0x7968] ;  /* 0x0079680001127983 */ /* 0x000ee80000300a00 */
[----:B------:R-:W3:-:S15]  /*53680*/  LDL.LU.64 R16, [R1+0x7960] ;  /* 0x0079600001107983 */ /* 0x000ede0000300a00 */
[----:B------:R-:W-:-:S01]  /*53690*/  NOP ;  /* 0x0000000000007918 */ /* 0x000fc20000000000 */
[----:B------:R0:W-:Y:S04]  /*536a0*/  STL.64 [R1+0x730], R20 ;  /* 0x0007301401007387 */ /* 0x0001e80000100a00 */
[----:B------:R-:W-:Y:S04]  /*536b0*/  STL.64 [R1+0x738], R22 ;  /* 0x0007381601007387 */ /* 0x000fe80000100a00 */
[----:B0-----:R-:W3:Y:S02]  /*536c0*/  LDL.LU.64 R20, [R1+0x7958] ;  /* 0x0079580001147983 */ /* 0x001ee40000300a00 */
[----:B---3--:R-:W-:-:S15]  /*536d0*/  HMMA.16816.F32.BF16 R16, R24, R20, R16 ;  /* 0x000000141810723c */ /* 0x008fde0000041810 */
[----:B------:R-:W-:-:S08]  /*536e0*/  NOP ;  /* 0x0000000000007918 */ /* 0x000fd00000000000 */
[----:B------:R-:W-:Y:S04]  /*536f0*/  STL.64 [R1+0x720], R16 ;  /* 0x0007201001007387 */ /* 0x000fe80000100a00 */
[----:B------:R0:W-:Y:S04]  /*53700*/  STL.64 [R1+0x728], R18 ;  /* 0x0007281201007387 */ /* 0x0001e80000100a00 */
[----:B0-----:R-:W3:Y:S04]  /*53710*/  LDL.LU R18, [R1+0x7950] ;  /* 0x0079500001127983 */ /* 0x001ee80000300800 */
[----:B------:R-:W2:Y:S04]  /*53720*/  LDL.LU.64 R16, [R1+0x7948] ;  /* 0x0079480001107983 */ /* 0x000ea80000300a00 */
[----:B------:R0:W-:Y:S04]  /*53730*/  STL.64 [R1+0x78e8], R20 ;  /* 0x0078e81401007387 */ /* 0x0001e80000100a00 */
[----:B0-----:R-:W4:Y:S04]  /*53740*/  LDL.LU.64 R20, [R1+0xa10] ;  /* 0x000a100001147983 */ /* 0x001f280000300a00 */
[----:B------:R-:W4:Y:S01]  /*53750*/  LDL.LU.64 R22, [R1+0xa18] ;  /* 0x000a180001167983 */ /* 0x000f220000300a00 */
[----:B--2---:R-:W-:Y:S03]  /*53760*/  HMMA.16816.F32.BF16 R24, R24, R16, R12 ;  /* 0x000000101818723c */ /* 0x004fe6000004180c */
[----:B------:R-:W2:Y:S04]  /*53770*/  LDL.LU.64 R14, [R1+0x7940] ;  /* 0x00794000010e7983 */ /* 0x000ea80000300a00 */
[----:B------:R-:W2:-:S15]  /*53780*/  LDL.LU.64 R12, [R1+0x7938] ;  /* 0x00793800010c7983 */ /* 0x000e9e0000300a00 */
[----:B------:R-:W-:-:S01]  /*53790*/  NOP ;  /* 0x0000000000007918 */ /* 0x000fc20000000000 */
[----:B------:R3:W-:Y:S04]  /*537a0*/  STL.64 [R1+0x620], R24 ;  /* 0x0006201801007387 */ /* 0x0007e80000100a00 */
[----:B------:R-:W-:Y:S04]  /*537b0*/  STL.64 [R1+0x628], R26 ;  /* 0x0006281a01007387 */ /* 0x000fe80000100a00 */
[----:B------:R0:W-:Y:S01]  /*537c0*/  STL.64 [R1+0x78e0], R16 ;  /* 0x0078e01001007387 */ /* 0x0001e20000100a00 */
[----:B---3--:R-:W-:-:S03]  /*537d0*/  IMAD.MOV.U32 R24, RZ, RZ, R18 ;  /* 0x000000ffff187224 */ /* 0x008fc600078e0012 */
[----:B0-----:R-:W2:Y:S04]  /*537e0*/  LDL.LU.64 R16, [R1+0xd10] ;  /* 0x000d100001107983 */ /* 0x001ea80000300a00 */
[----:B------:R-:W2:Y:S02]  /*537f0*/  LDL.LU.64 R18, [R1+0xd18] ;  /* 0x000d180001127983 */ /* 0x000ea40000300a00 */
[----:B--2---:R-:W-:-:S15]  /*53800*/  HMMA.16816.F32.BF16 R16, R12, R8, R16 ;  /* 0x000000080c10723c */ /* 0x004fde0000041810 */
[----:B------:R-:W-:-:S08]  /*53810*/  NOP ;  /* 0x0000000000007918 */ /* 0x000fd00000000000 */
[----:B------:R0:W-:Y:S04]  /*53820*/  STL.64 [R1+0x5f0], R16 ;  /* 0x0005f01001007387 */ /* 0x0001e80000100a00 */
[----:B------:R-:W-:Y:S01]  /*53830*/  STL.64 [R1+0x5f8], R18 ;  /* 0x0005f81201007387 */ /* 0x000fe20000100a00 */
[----:B0-----:R-:W-:Y:S02]  /*53840*/  IMAD.MOV.U32 R17, RZ, RZ, R8 ;  /* 0x000000ffff117224 */ /* 0x001fe400078e0008 */
[----:B------:R-:W-:Y:S02]  /*53850*/  IMAD.MOV.U32 R16, RZ, RZ, R9 ;  /* 0x000000ffff107224 */ /* 0x000fe400078e0009 */
[----:B------:R-:W4:Y:S01]  /*53860*/  LDL.LU.64 R8, [R1+0x7930] ;  /* 0x0079300001087983 */ /* 0x000f220000300a00 */
[----:B------:R-:W-:Y:S01]  /*53870*/  IMAD.MOV.U32 R25, RZ, RZ, R0 ;  /* 0x000000ffff197224 */ /* 0x000fe200078e0000 */
[----:B----4-:R-:W-:Y:S06]  /*53880*/  HMMA.16816.F32.BF16 R4, R12, R8, R4 ;  /* 0x000000080c04723c */ /* 0x010fec0000041804 */
[----:B------:R-:W-:-:S02]  /*53890*/  IMAD.MOV.U32 R28, RZ, RZ, R8 ;  /* 0x000000ffff1c7224 */ /* 0x000fc400078e0008 */
[----:B------:R-:W-:-:S15]  /*538a0*/  IMAD.MOV.U32 R0, RZ, RZ, R9 ;  /* 0x000000ffff007224 */ /* 0x000fde00078e0009 */
[----:B------:R-:W-:Y:S04]  /*538b0*/  STL.64 [R1+0x5e0], R4 ;  /* 0x0005e00401007387 */ /* 0x000fe80000100a00 */
[----:B------:R0:W-:Y:S04]  /*538c0*/  STL.64 [R1+0x5e8], R6 ;  /* 0x0005e80601007387 */ /* 0x0001e80000100a00 */
[----:B0-----:R-:W2:Y:S04]  /*538d0*/  LDL.LU.64 R6, [R1+0x7928] ;  /* 0x0079280001067983 */ /* 0x001ea80000300a00 */
[----:B------:R-:W3:Y:S04]  /*538e0*/  LDL.LU.64 R4, [R1+0x7920] ;  /* 0x0079200001047983 */ /* 0x000ee80000300a00 */
[----:B------:R-:W4:Y:S04]  /*538f0*/  LDL.LU.64 R10, [R1+0x7918] ;  /* 0x00791800010a7983 */ /* 0x000f280000300a00 */
[----:B------:R-:W4:Y:S02]  /*53900*/  LDL.LU.64 R8, [R1+0x7910] ;  /* 0x0079100001087983 */ /* 0x000f240000300a00 */
[C---:B----4-:R-:W-:Y:S02]  /*53910*/  HMMA.16816.F32.BF16 R24, R12.reuse, R24, R8 ;  /* 0x000000180c18723c */ /* 0x050fe40000041808 */
[----:B------:R-:W4:Y:S04]  /*53920*/  LDL.LU.64 R10, [R1+0x7908] ;  /* 0x00790800010a7983 */ /* 0x000f280000300a00 */
[----:B------:R-:W2:Y:S02]  /*53930*/  LDL.LU.64 R8, [R1+0x7900] ;  /* 0x0079000001087983 */ /* 0x000ea40000300a00 */
[----:B--2---:R-:W-:Y:S02]  /*53940*/  HMMA.16816.F32.BF16 R20, R12, R8, R20 ;  /* 0x000000080c14723c */ /* 0x004fe40000041814 */
[----:B----4-:R-:W-:-:S13]  /*53950*/  STL.64 [R1+0x78a8], R10 ;  /* 0x0078a80a01007387 */ /* 0x010fda0000100a00 */
[----:B------:R-:W-:Y:S04]  /*53960*/  STL.64 [R1+0x710], R24 ;  /* 0x0007101801007387 */ /* 0x000fe80000100a00 */
[----:B------:R-:W-:Y:S04]  /*53970*/  STL.64 [R1+0x718], R26 ;  /* 0x0007181a01007387 */ /* 0x000fe80000100a00 */
[----:B------:R0:W-:Y:S04]  /*53980*/  STL.64 [R1+0x78a0], R8 ;  /* 0x0078a00801007387 */ /* 0x0001e80000100a00 */
[----:B------:R-:W1:Y:S04]  /*53990*/  LDSM.16.MT88.4 R24, [R3+UR5+0x280] ;  /* 0x000280050318783b */ /* 0x000e680008004200 */
[----:B------:R2:W-:Y:S04]  /*539a0*/  STL.64 [R1+0x700], R20 ;  /* 0x0007001401007387 */ /* 0x0005e80000100a00 */
[----:B------:R4:W-:Y:S04]  /*539b0*/  STL.64 [R1+0x708], R22 ;  /* 0x0007081601007387 */ /* 0x0009e80000100a00 */
[----:B0-----:R-:W3:Y:S04]  /*539c0*/  LDL.LU.64 R8, [R1+0xc00] ;  /* 0x000c000001087983 */ /* 0x001ee80000300a00 */
[----:B------:R-:W2:Y:S04]  /*539d0*/  LDL.LU.64 R10, [R1+0xc08] ;  /* 0x000c0800010a7983 */ /* 0x000ea80000300a00 */
[----:B--2---:R-:W-:Y:S04]  /*539e0*/  STL.64 [R1+0x78b8], R10 ;  /* 0x0078b80a01007387 */ /* 0x004fe80000100a00 */
[----:B---3--:R-:W-:Y:S04]  /*539f0*/  STL.64 [R1+0x78b0], R8 ;  /* 0x0078b00801007387 */ /* 0x008fe80000100a00 */
[----:B------:R-:W2:Y:S04]  /*53a00*/  LDL.LU.64 R20, [R1+0x870] ;  /* 0x0008700001147983 */ /* 0x000ea80000300a00 */
[----:B----4-:R-:W3:Y:S04]  /*53a10*/  LDL.LU.64 R22, [R1+0x878] ;  /* 0x0008780001167983 */ /* 0x010ee80000300a00 */
[----:B---3--:R-:W-:Y:S04]  /*53a20*/  STL.64 [R1+0x78f8], R22 ;  /* 0x0078f81601007387 */ /* 0x008fe80000100a00 */
[----:B--2---:R0:W-:Y:S04]  /*53a30*/  STL.64 [R1+0x78f0], R20 ;  /* 0x0078f01401007387 */ /* 0x0041e80000100a00 */
[----:B0-----:R-:W2:Y:S04]  /*53a40*/  LDL.LU.64 R20, [R1+0x920] ;  /* 0x0009200001147983 */ /* 0x001ea80000300a00 */
[----:B------:R-:W2:Y:S01]  /*53a50*/  LDL.LU.64 R22, [R1+0x928] ;  /* 0x0009280001167983 */ /* 0x000ea20000300a00 */
[----:B------:R-:W-:-:S02]  /*53a60*/  IMAD.MOV.U32 R8, RZ, RZ, R17 ;  /* 0x000000ffff087224 */ /* 0x000fc400078e0011 */
[----:B------:R-:W-:Y:S02]  /*53a70*/  IMAD.MOV.U32 R9, RZ, RZ, R16 ;  /* 0x000000ffff097224 */ /* 0x000fe400078e0010 */
[----:B------:R-:W3:Y:S04]  /*53a80*/  LDL.LU.64 R16, [R1+0x6d0] ;  /* 0x0006d00001107983 */ /* 0x000ee80000300a00 */
[----:B------:R-:W3:Y:S04]  /*53a90*/  LDL.LU.64 R18, [R1+0x6d8] ;  /* 0x0006d80001127983 */ /* 0x000ee80000300a00 */
[----:B------:R0:W-:Y:S04]  /*53aa0*/  STL.64 [R1+0x78d8], R8 ;  /* 0x0078d80801007387 */ /* 0x0001e80000100a00 */
[----:B0-----:R-:W4:Y:S04]  /*53ab0*/  LDL.LU.64 R8, [R1+0x530] ;  /* 0x0005300001087983 */ /* 0x001f280000300a00 */
[----:B------:R-:W4:Y:S04]  /*53ac0*/  LDL.LU.64 R10, [R1+0x538] ;  /* 0x00053800010a7983 */ /* 0x000f280000300a00 */
[----:B-1----:R-:W-:Y:S04]  /*53ad0*/  STL.64 [R1+0x77e8], R26 ;  /* 0x0077e81a01007387 */ /* 0x002fe80000100a00 */
        /* <DEDUP_REMOVED lines=8> */
[----:B------:R-:W-:Y:S04]  /*53b60*/  STL.64 [R1+0x6f0], R20 ;  /* 0x0006f01401007387 */ /* 0x000fe80000100a00 */
[----:B------:R0:W-:Y:S04]  /*53b70*/  STL.64 [R1+0x6f8], R22 ;  /* 0x0006f81601007387 */ /* 0x0001e80000100a00 */
[----:B0-----:R-:W2:Y:S04]  /*53b80*/  LDL.LU.64 R22, [R1+0x78f8] ;  /* 0x0078f80001167983 */ /* 0x001ea80000300a00 */
[----:B------:R-:W2:Y:S04]  /*53b90*/  LDL.LU.64 R20, [R1+0x78f0] ;  /* 0x0078f00001147983 */ /* 0x000ea80000300a00 */
[----:B------:R-:W-:Y:S04]  /*53ba0*/  STL.64 [R1+0x7898], R6 ;  /* 0x0078980601007387 */ /* 0x000fe80000100a00 */
[----:B------:R0:W-:Y:S04]  /*53bb0*/  STL.64 [R1+0x7890], R4 ;  /* 0x0078900401007387 */ /* 0x0001e80000100a00 */
[----:B0-----:R-:W2:Y:S02]  /*53bc0*/  LDL.64 R4, [R1+0x70] ;  /* 0x0000700001047983 */ /* 0x001ea40000100a00 */
[----:B--2---:R-:W-:-:S15]  /*53bd0*/  HMMA.16816.F32.BF16 R20, R12, R4, R20 ;  /* 0x000000040c14723c */ /* 0x004fde0000041814 */
[----:B------:R-:W-:-:S08]  /*53be0*/  NOP ;  /* 0x0000000000007918 */ /* 0x000fd00000000000 */
[----:B------:R0:W-:Y:S04]  /*53bf0*/  STL.64 [R1+0x6e0], R20 ;  /* 0x0006e01401007387 */ /* 0x0001e80000100a00 */
[----:B------:R-:W-:Y:S04]  /*53c00*/  STL.64 [R1+0x6e8], R22 ;  /* 0x0006e81601007387 */ /* 0x000fe80000100a00 */
[----:B0-----:R-:W3:Y:S01]  /*53c10*/  LDL.LU.64 R20, [R1+0x78e8] ;  /* 0x0078e80001147983 */ /* 0x001ee20000300a00 */
[----:B------:R-:W-:Y:S02]  /*53c20*/  IMAD.MOV.U32 R28, RZ, RZ, R4 ;  /* 0x000000ffff1c7224 */ /* 0x000fe400078e0004 */
[----:B------:R-:W-:-:S02]  /*53c30*/  IMAD.MOV.U32 R0, RZ, RZ, R5 ;  /* 0x000000ffff007224 */ /* 0x000fc400078e0005 */
[----:B------:R-:W2:Y:S04]  /*53c40*/  LDL.LU.64 R4, [R1+0xa00] ;  /* 0x000a000001047983 */ /* 0x000ea80000300a00 */
[----:B------:R-:W2:Y:S01]  /*53c50*/  LDL.LU.64 R6, [R1+0xa08] ;  /* 0x000a080001067983 */ /* 0x000ea20000300a00 */
[----:B---3--:R-:W-:-:S15]  /*53c60*/  HMMA.16816.F32.BF16 R16, R12, R20, R16 ;  /* 0x000000140c10723c */ /* 0x008fde0000041810 */
[----:B------:R-:W-:-:S08]  /*53c70*/  NOP ;  /* 0x0000000000007918 */ /* 0x000fd00000000000 */
[----:B------:R0:W-:Y:S04]  /*53c80*/  STL.64 [R1+0x6d0], R16 ;  /* 0x0006d01001007387 */ /* 0x0001e80000100a00 */
[----:B------:R-:W-:Y:S04]  /*53c90*/  STL.64 [R1+0x6d8], R18 ;  /* 0x0006d81201007387 */ /* 0x000fe80000100a00 */
[----:B0-----:R-:W4:Y:S04]  /*53ca0*/  LDL.LU.64 R16, [R1+0x78e0] ;  /* 0x0078e00001107983 */ /* 0x001f280000300a00 */
[----:B------:R0:W-:Y:S04]  /*53cb0*/  STL.64 [R1+0x7878], R20 ;  /* 0x0078781401007387 */ /* 0x0001e80000100a00 */
[----:B0-----:R-:W3:Y:S01]  /*53cc0*/  LDL.64 R20, [R1+0x20] ;  /* 0x0000200001147983 */ /* 0x001ee20000100a00 */
[----:B----4-:R-:W-:Y:S03]  /*53cd0*/  HMMA.16816.F32.BF16 R12, R12, R16, R8 ;  /* 0x000000100c0c723c */ /* 0x010fe60000041808 */
[----:B------:R-:W4:Y:S04]  /*53ce0*/  LDL.LU.64 R8, [R1+0x78d8] ;  /* 0x0078d80001087983 */ /* 0x000f280000300a00 */
[----:B------:R-:W4:Y:S04]  /*53cf0*/  LDL.LU.64 R18, [R1+0x78d0] ;  /* 0x0078d00001127983 */ /* 0x000f280000300a00 */
[----:B------:R-:W4:-:S12]  /*53d00*/  LDL.LU.64 R16, [R1+0x78c8] ;  /* 0x0078c80001107983 */ /* 0x000f180000300a00 */
[----:B------:R0:W-:Y:S04]  /*53d10*/  STL.64 [R1+0x5d0], R12 ;  /* 0x0005d00c01007387 */ /* 0x0001e80000100a00 */
[----:B------:R1:W-:Y:S04]  /*53d20*/  STL.64 [R1+0x5d8], R14 ;  /* 0x0005d80e01007387 */ /* 0x0003e80000100a00 */
[----:B0-----:R-:W3:Y:S04]  /*53d30*/  LDL.LU.64 R12, [R1+0xb00] ;  /* 0x000b0000010c7983 */ /* 0x001ee80000300a00 */
[----:B-1----:R-:W3:Y:S01]  /*53d40*/  LDL.LU.64 R14, [R1+0xb08] ;  /* 0x000b0800010e7983 */ /* 0x002ee20000300a00 */
[----:B----4-:R-:W-:Y:S03]  /*53d50*/  HMMA.16816.F32.BF16 R8, R16, R8, R24 ;  /* 0x000000081008723c */ /* 0x010fe60000041818 */
[----:B------:R-:W4:-:S15]  /*53d60*/  LDL.LU.64 R24, [R1+0x78c0] ;  /* 0x0078c00001187983 */ /* 0x000f1e0000300a00 */
[----:B------:R-:W-:-:S05]  /*53d70*/  NOP ;  /* 0x0000000000007918 */ /* 0x000fca0000000000 */
[----:B------:R-:W-:Y:S04]  /*53d80*/  STL.64 [R1+0x550], R8 ;  /* 0x0005500801007387 */ /* 0x000fe80000100a00 */
[----:B------:R0:W-:Y:S04]  /*53d90*/  STL.64 [R1+0x558], R10 ;  /* 0x0005580a01007387 */ /* 0x0001e80000100a00 */
[----:B0-----:R-:W4:Y:S04]  /*53da0*/  LDL.LU.64 R10, [R1+0x78b8] ;  /* 0x0078b800010a7983 */ /* 0x001f280000300a00 */
[----:B------:R-:W4:Y:S02]  /*53db0*/  LDL.LU.64 R8, [R1+0x78b0] ;  /* 0x0078b00001087983 */ /* 0x000f240000300a00 */
[----:B----4-:R-:W-:Y:S02]  /*53dc0*/  HMMA.16816.F32.BF16 R24, R16, R24, R8 ;  /* 0x000000181018723c */ /* 0x010fe40000041808 */
[----:B------:R-:W4:Y:S04]  /*53dd0*/  LDL.LU.64 R10, [R1+0x78a8] ;  /* 0x0078a800010a7983 */ /* 0x000f280000300a00 */
[----:B------:R-:W2:-:S15]  /*53de0*/  LDL.LU.64 R8, [R1+0x78a0] ;  /* 0x0078a00001087983 */ /* 0x000e9e0000300a00 */
[----:B------:R-:W-:-:S02]  /*53df0*/  NOP ;  /* 0x0000000000007918 */ /* 0x000fc40000000000 */
[----:B------:R0:W-:Y:S04]  /*53e00*/  STL.64 [R1+0x540], R24 ;  /* 0x0005401801007387 */ /* 0x0001e80000100a00 */
[----:B------:R1:W-:Y:S04]  /*53e10*/  STL.64 [R1+0x548], R26 ;  /* 0x0005481a01007387 */ /* 0x0003e80000100a00 */
[----:B0-----:R-:W4:Y:S04]  /*53e20*/  LDL.LU.64 R24, [R1+0x7e0] ;  /* 0x0007e00001187983 */ /* 0x001f280000300a00 */
[----:B-1----:R-:W4:Y:S01]  /*53e30*/  LDL.LU.64 R26, [R1+0x7e8] ;  /* 0x0007e800011a7983 */ /* 0x002f220000300a00 */
[C---:B---3--:R-:W-:Y:S06]  /*53e40*/  HMMA.16816.F32.BF16 R12, R16.reuse, R20, R12 ;  /* 0x00000014100c723c */ /* 0x048fec000004180c */
[----:B--2---:R-:W-:Y:S01]  /*53e50*/  HMMA.16816.F32.BF16 R4, R16, R8, R4 ;  /* 0x000000081004723c */ /* 0x004fe20000041804 */
[----:B----4-:R-:W-:Y:S04]  /*53e60*/  STL.64 [R1+0x7888], R26 ;  /* 0x0078881a01007387 */ /* 0x010fe80000100a00 */
[----:B------:R0:W-:Y:S04]  /*53e70*/  STL.64 [R1+0x7880], R24 ;  /* 0x0078801801007387 */ /* 0x0001e80000100a00 */
[----:B0-----:R-:W2:Y:S04]  /*53e80*/  LDL.LU.64 R24, [R1+0x910] ;  /* 0x0009100001187983 */ /* 0x001ea80000300a00 */
[----:B------:R-:W2:Y:S04]  /*53e90*/  LDL.LU.64 R26, [R1+0x918] ;  /* 0x00091800011a7983 */ /* 0x000ea80000300a00 */
[----:B------:R0:W-:Y:S04]  /*53ea0*/  STL.64 [R1+0x530], R12 ;  /* 0x0005300c01007387 */ /* 0x0001e80000100a00 */
[----:B------:R-:W-:Y:S01]  /*53eb0*/  STL.64 [R1+0x538], R14 ;  /* 0x0005380e01007387 */ /* 0x000fe20000100a00 */
[----:B0-----:R-:W-:-:S02]  /*53ec0*/  IMAD.MOV.U32 R13, RZ, RZ, R20 ;  /* 0x000000ffff0d7224 */ /* 0x001fc400078e0014 */
[----:B------:R-:W-:Y:S02]  /*53ed0*/  IMAD.MOV.U32 R12, RZ, RZ, R21 ;  /* 0x000000ffff0c7224 */ /* 0x000fe400078e0015 */
[----:B------:R-:W3:Y:S04]  /*53ee0*/  LDL.LU.64 R20, [R1+0x860] ;  /* 0x0008600001147983 */ /* 0x000ee80000300a00 */
[----:B------:R-:W3:Y:S04]  /*53ef0*/  LDL.LU.64 R22, [R1+0x868] ;  /* 0x0008680001167983 */ /* 0x000ee80000300a00 */
[----:B------:R-:W-:Y:S04]  /*53f00*/  STL.64 [R1+0x520], R4 ;  /* 0x0005200401007387 */ /* 0x000fe80000100a00 */
[----:B------:R0:W-:Y:S04]  /*53f10*/  STL.64 [R1+0x528], R6 ;  /* 0x0005280601007387 */ /* 0x0001e80000100a00 */
[----:B0-----:R-:W4:Y:S04]  /*53f20*/  LDL.LU.64 R6, [R1+0x7898] ;  /* 0x0078980001067983 */ /* 0x001f280000300a00 */
[----:B------:R-:W2:Y:S04]  /*53f30*/  LDL.LU.64 R4, [R1+0x7890] ;  /* 0x0078900001047983 */ /* 0x000ea80000300a00 */
[----:B------:R-:W-:Y:S04]  /*53f40*/  STL.64 [R1+0x7818], R10 ;  /* 0x0078180a01007387 */ /* 0x000fe80000100a00 */
[----:B------:R0:W-:Y:S02]  /*53f50*/  STL.64 [R1+0x7810], R8 ;  /* 0x0078100801007387 */ /* 0x0001e40000100a00 */
[----:B0-----:R-:W-:-:S02]  /*53f60*/  IMAD.MOV.U32 R8, RZ, RZ, R13 ;  /* 0x000000ffff087224 */ /* 0x001fc400078e000d */
[----:B------:R-:W-:Y:S02]  /*53f70*/  IMAD.MOV.U32 R9, RZ, RZ, R12 ;  /* 0x000000ffff097224 */ /* 0x000fe400078e000c */
[----:B------:R-:W0:Y:S04]  /*53f80*/  LDSM.16.MT88.4 R12, [R3+UR5+0x300] ;  /* 0x00030005030c783b */ /* 0x000e280008004200 */
[----:B0-----:R-:W-:Y:S04]  /*53f90*/  STL.64 [R1+0x7780], R14 ;  /* 0x0077800e01007387 */ /* 0x001fe80000100a00 */
[----:B------:R0:W-:Y:S04]  /*53fa0*/  STL.64 [R1+0x7778], R12 ;  /* 0x0077780c01007387 */ /* 0x0001e80000100a00 */
[----:B0-----:R-:W3:Y:S01]  /*53fb0*/  LDL.LU.64 R12, [R1+0x50] ;  /* 0x00005000010c7983 */ /* 0x001ee20000300a00 */
[----:B--2---:R-:W-:-:S15]  /*53fc0*/  HMMA.16816.F32.BF16 R24, R16, R4, R24 ;  /* 0x000000041018723c */ /* 0x004fde0000041818 */
[----:B------:R-:W-:-:S08]  /*53fd0*/  NOP ;  /* 0x0000000000007918 */ /* 0x000fd00000000000 */
[----:B------:R-:W-:Y:S01]  /*53fe0*/  STL.64 [R1+0x510], R24 ;  /* 0x0005101801007387 */ /* 0x000fe20000100a00 */
[----:B------:R-:W-:-:S03]  /*53ff0*/  IMAD.MOV.U32 R3, RZ, RZ, R27 ;  /* 0x000000ffff037224 */ /* 0x000fc600078e001b */
[----:B------:R0:W-:Y:S04]  /*54000*/  STL [R1+0x518], R26 ;  /* 0x0005181a01007387 */ /* 0x0001e80000100800 */
[----:B0-----:R-:W2:Y:S04]  /*54010*/  LDL.LU.64 R26, [R1+0x7888] ;  /* 0x00788800011a7983 */ /* 0x001ea80000300a00 */
[----:B------:R-:W2:Y:S04]  /*54020*/  LDL.LU.64 R24, [R1+0x7880] ;  /* 0x0078800001187983 */ /* 0x000ea80000300a00 */
[----:B----4-:R-:W-:Y:S04]  /*54030*/  STL.64 [R1+0x7828], R6 ;  /* 0x0078280601007387 */ /* 0x010fe80000100a00 */
[----:B------:R0:W-:Y:S04]  /*54040*/  STL.64 [R1+0x7820], R4 ;  /* 0x0078200401007387 */ /* 0x0001e80000100a00 */
[----:B------:R-:W-:Y:S01]  /*54050*/  STL [R1+0x7180], R3 ;  /* 0x0071800301007387 */ /* 0x000fe20000100800 */
[----:B0-----:R-:W-:-:S02]  /*54060*/  IMAD.MOV.U32 R4, RZ, RZ, R28 ;  /* 0x000000ffff047224 */ /* 0x001fc400078e001c */
[----:B------:R-:W-:-:S07]  /*54070*/  IMAD.MOV.U32 R5, RZ, RZ, R0 ;  /* 0x000000ffff057224 */ /* 0x000fce00078e0000 */
[----:B---3--:R-:W-:Y:S01]  /*54080*/  HMMA.16816.F32.BF16 R4, R16, R4, R20 ;  /* 0x000000041004723c */ /* 0x008fe20000041814 */
[----:B------:R-:W2:-:S15]  /*54090*/  LDL.LU.64 R20, [R1+0x7878] ;  /* 0x0078780001147983 */ /* 0x000e9e0000300a00 */
[----:B------:R-:W-:-:S07]  /*540a0*/  NOP ;  /* 0x0000000000007918 */ /* 0x000fce0000000000 */
[----:B------:R-:W-:Y:S04]  /*540b0*/  STL.64 [R1+0x500], R4 ;  /* 0x0005000401007387 */ /* 0x000fe80000100a00 */
[----:B------:R2:W-:Y:S04]  /*540c0*/  STL.64 [R1+0x508], R6 ;  /* 0x0005080601007387 */ /* 0x0005e80000100a00 */
[----:B------:R-:W3:Y:S01]  /*540d0*/  LDL.LU.64 R22, [R1+0x7870] ;  /* 0x0078700001167983 */ /* 0x000ee20000300a00 */
[----:B--2---:R-:W-:Y:S06]  /*540e0*/  HMMA.16816.F32.BF16 R4, R16, R20, R24 ;  /* 0x000000141004723c */ /* 0x004fec0000041818 */
[----:B------:R-:W-:-:S02]  /*540f0*/  IMAD.MOV.U32 R11, RZ, RZ, R20 ;  /* 0x000000ffff0b7224 */ /* 0x000fc400078e0014 */
[----:B------:R-:W-:Y:S02]  /*54100*/  IMAD.MOV.U32 R10, RZ, RZ, R21 ;  /* 0x000000ffff0a7224 */ /* 0x000fe400078e0015 */
[----:B------:R-:W3:-:S13]  /*54110*/  LDL.LU.64 R20, [R1+0x7868] ;  /* 0x0078680001147983 */ /* 0x000eda0000300a00 */
[----:B------:R-:W-:Y:S04]  /*54120*/  STL [R1+0x4f0], R4 ;  /* 0x0004f00401007387 */ /* 0x000fe80000100800 */
[----:B------:R-:W-:Y:S04]  /*54130*/  STL.64 [R1+0x4f8], R6 ;  /* 0x0004f80601007387 */ /* 0x000fe80000100a00 */
[----:B------:R-:W2:Y:S04]  /*54140*/  LDL.LU.64 R24, [R1+0x790] ;  /* 0x0007900001187983 */ /* 0x000ea80000300a00 */
[----:B------:R-:W2:Y:S04]  /*54150*/  LDL.LU.64 R26, [R1+0x798] ;  /* 0x00079800011a7983 */ /* 0x000ea80000300a00 */
[----:B------:R-:W-:Y:S04]  /*54160*/  STL.64 [R1+0x7838], R10 ;  /* 0x0078380a01007387 */ /* 0x000fe80000100a00 */
[----:B------:R0:W-:Y:S04]  /*54170*/  STL.64 [R1+0x7830], R8 ;  /* 0x0078300801007387 */ /* 0x0001e80000100a00 */
[----:B0-----:R-:W4:Y:S01]  /*54180*/  LDL.LU.64 R8, [R1+0x30] ;  /* 0x0000300001087983 */ /* 0x001f220000300a00 */
[----:B------:R-:W-:-:S03]  /*54190*/  IMAD.MOV.U32 R3, RZ, RZ, R5 ;  /* 0x000000ffff037224 */ /* 0x000fc600078e0005 */
[----:B----4-:R0:W-:Y:S04]  /*541a0*/  STL.64 [R1+0x7850], R8 ;  /* 0x0078500801007387 */ /* 0x0101e80000100a00 */
[----:B0-----:R-:W4:Y:S04]  /*541b0*/  LDL.64 R8, [R1+0x40] ;  /* 0x0000400001087983 */ /* 0x001f280000100a00 */
[----:B------:R-:W3:Y:S04]  /*541c0*/  LDL.LU.64 R4, [R1+0xab0] ;  /* 0x000ab00001047983 */ /* 0x000ee80000300a00 */
[----:B------:R-:W2:Y:S04]  /*541d0*/  LDL.LU.64 R6, [R1+0xab8] ;  /* 0x000ab80001067983 */ /* 0x000ea80000300a00 */
[----:B--2---:R-:W-:Y:S04]  /*541e0*/  STL.64 [R1+0x7848], R6 ;  /* 0x0078480601007387 */ /* 0x004fe80000100a00 */
[----:B---3--:R0:W-:Y:S04]  /*541f0*/  STL.64 [R1+0x7840], R4 ;  /* 0x0078400401007387 */ /* 0x0081e80000100a00 */
[----:B0-----:R-:W2:Y:S04]  /*54200*/  LDL.LU.64 R4, [R1+0xbb0] ;  /* 0x000bb00001047983 */ /* 0x001ea80000300a00 */
[----:B------:R-:W3:Y:S01]  /*54210*/  LDL.LU.64 R6, [R1+0xbb8] ;  /* 0x000bb80001067983 */ /* 0x000ee20000300a00 */
[----:B------:R-:W-:Y:S03]  /*54220*/  HMMA.16816.F32.BF16 R24, R16, R12, R24 ;  /* 0x0000000c1018723c */ /* 0x000fe60000041818 */
[----:B---3--:R-:W-:Y:S04]  /*54230*/  STL.64 [R1+0x7860], R6 ;  /* 0x0078600601007387 */ /* 0x008fe80000100a00 */
[----:B--2---:R0:W-:Y:S04]  /*54240*/  STL.64 [R1+0x7858], R4 ;  /* 0x0078580401007387 */ /* 0x0041e80000100a00 */
[----:B0-----:R-:W2:Y:S04]  /*54250*/  LDL.LU.64 R4, [R1+0xcb0] ;  /* 0x000cb00001047983 */ /* 0x001ea80000300a00 */
[----:B------:R-:W2:Y:S04]  /*54260*/  LDL.LU.64 R6, [R1+0xcb8] ;  /* 0x000cb80001067983 */ /* 0x000ea80000300a00 */
[----:B------:R-:W-:Y:S04]  /*54270*/  STL [R1+0x71f0], R3 ;  /* 0x0071f00301007387 */ /* 0x000fe80000100800 */
[----:B------:R-:W3:Y:S04]  /*54280*/  LDL.LU.64 R16, [R1+0x9b0] ;  /* 0x0009b00001107983 */ /* 0x000ee80000300a00 */
[----:B------:R-:W3:Y:S04]  /*54290*/  LDL.LU.64 R18, [R1+0x9b8] ;  /* 0x0009b80001127983 */ /* 0x000ee80000300a00 */
[----:B------:R0:W-:Y:S04]  /*542a0*/  STL.64 [R1+0x250], R24 ;  /* 0x0002501801007387 */ /* 0x0001e80000100a00 */
[----:B------:R1:W-:Y:S01]  /*542b0*/  STL.64 [R1+0x258], R26 ;  /* 0x0002581a01007387 */ /* 0x0003e20000100a00 */
[----:B----4-:R-:W-:-:S02]  /*542c0*/  IMAD.MOV.U32 R28, RZ, RZ, R8 ;  /* 0x000000ffff1c7224 */ /* 0x010fc400078e0008 */
[----:B------:R-:W-:Y:S01]  /*542d0*/  IMAD.MOV.U32 R15, RZ, RZ, R9 ;  /* 0x000000ffff0f7224 */ /* 0x000fe200078e0009 */
[----:B0-----:R-:W4:Y:S04]  /*542e0*/  LDL.LU.64 R24, [R1+0x8d0] ;  /* 0x0008d00001187983 */ /* 0x001f280000300a00 */
[----:B-1----:R-:W4:Y:S01]  /*542f0*/  LDL.LU.64 R26, [R1+0x8d8] ;  /* 0x0008d800011a7983 */ /* 0x002f220000300a00 */
[----:B--2---:R-:W-:-:S15]  /*54300*/  HMMA.16816.F32.BF16 R4, R20, R8, R4 ;  /* 0x000000081404723c */ /* 0x004fde0000041804 */
[----:B------:R-:W-:-:S08]  /*54310*/  NOP ;  /* 0x0000000000007918 */ /* 0x000fd00000000000 */
[----:B------:R-:W-:Y:S04]  /*54320*/  STL.64 [R1+0x230], R4 ;  /* 0x0002300401007387 */ /* 0x000fe80000100a00 */
[----:B------:R0:W-:Y:S04]  /*54330*/  STL.64 [R1+0x238], R6 ;  /* 0x0002380601007387 */ /* 0x0001e80000100a00 */
[----:B0-----:R-:W2:Y:S04]  /*54340*/  LDL.LU.64 R6, [R1+0x7860] ;  /* 0x0078600001067983 */ /* 0x001ea80000300a00 */
[----:B------:R-:W2:Y:S04]  /*54350*/  LDL.LU.64 R4, [R1+0x7858] ;  /* 0x0078580001047983 */ /* 0x000ea80000300a00 */
[----:B------:R-:W2:Y:S02]  /*54360*/  LDL.LU.64 R8, [R1+0x7850] ;  /* 0x0078500001087983 */ /* 0x000ea40000300a00 */
[----:B--2---:R-:W-:Y:S06]  /*54370*/  HMMA.16816.F32.BF16 R4, R20, R8, R4 ;  /* 0x000000081404723c */ /* 0x004fec0000041804 */
[----:B------:R-:W-:-:S02]  /*54380*/  IMAD.MOV.U32 R14, RZ, RZ, R8 ;  /* 0x000000ffff0e7224 */ /* 0x000fc400078e0008 */
[----:B------:R-:W-:-:S15]  /*54390*/  IMAD.MOV.U32 R0, RZ, RZ, R9 ;  /* 0x000000ffff007224 */ /* 0x000fde00078e0009 */
[----:B------:R-:W-:Y:S04]  /*543a0*/  STL.64 [R1+0x220], R4 ;  /* 0x0002200401007387 */ /* 0x000fe80000100a00 */
[----:B------:R0:W-:Y:S04]  /*543b0*/  STL.64 [R1+0x228], R6 ;  /* 0x0002280601007387 */ /* 0x0001e80000100a00 */
[----:B0-----:R-:W2:Y:S04]  /*543c0*/  LDL.LU.64 R6, [R1+0x7848] ;  /* 0x0078480001067983 */ /* 0x001ea80000300a00 */
[----:B------:R-:W2:Y:S04]  /*543d0*/  LDL.LU.64 R4, [R1+0x7840] ;  /* 0x0078400001047983 */ /* 0x000ea80000300a00 */
[----:B------:R-:W3:Y:S04]  /*543e0*/  LDL.LU.64 R10, [R1+0x7838] ;  /* 0x00783800010a7983 */ /* 0x000ee80000300a00 */
[----:B------:R-:W2:Y:S04]  /*543f0*/  LDL.LU.64 R8, [R1+0x7830] ;  /* 0x0078300001087983 */ /* 0x000ea80000300a00 */
[----:B------:R-:W-:Y:S04]  /*54400*/  STL [R1+0x77f8], R14 ;  /* 0x0077f80e01007387 */ /* 0x000fe80000100800 */
[----:B------:R3:W-:Y:S02]  /*54410*/  STL.64 [R1+0x77f0], R12 ;  /* 0x0077f00c01007387 */ /* 0x0007e40000100a00 */
[----:B---3--:R-:W-:-:S02]  /*54420*/  IMAD.MOV.U32 R12, RZ, RZ, R11 ;  /* 0x000000ffff0c7224 */ /* 0x008fc400078e000b */
[----:B------:R-:W-:Y:S02]  /*54430*/  IMAD.MOV.U32 R13, RZ, RZ, R10 ;  /* 0x000000ffff0d7224 */ /* 0x000fe400078e000a */
[----:B--2---:R-:W-:Y:S01]  /*54440*/  HMMA.16816.F32.BF16 R8, R20, R8, R4 ;  /* 0x000000081408723c */ /* 0x004fe20000041804 */
[----:B------:R-:W2:Y:S04]  /*54450*/  LDL.LU.64 R6, [R1+0x7828] ;  /* 0x0078280001067983 */ /* 0x000ea80000300a00 */
[----:B------:R-:W4:-:S15]  /*54460*/  LDL.LU.64 R4, [R1+0x7820] ;  /* 0x0078200001047983 */ /* 0x000f1e0000300a00 */
[----:B------:R-:W-:-:S03]  /*54470*/  NOP ;  /* 0x0000000000007918 */ /* 0x000fc60000000000 */
[----:B------:R-:W-:Y:S04]  /*54480*/  STL.64 [R1+0x210], R8 ;  /* 0x0002100801007387 */ /* 0x000fe80000100a00 */
[----:B------:R0:W-:Y:S04]  /*54490*/  STL.64 [R1+0x218], R10 ;  /* 0x0002180a01007387 */ /* 0x0001e80000100a00 */
[----:B0-----:R-:W3:Y:S04]  /*544a0*/  LDL.LU.64 R10, [R1+0x7818] ;  /* 0x00781800010a7983 */ /* 0x001ee80000300a00 */
[----:B------:R-:W2:Y:S02]  /*544b0*/  LDL.LU.64 R8, [R1+0x7810] ;  /* 0x0078100001087983 */ /* 0x000ea40000300a00 */
[----:B--2---:R-:W-:Y:S02]  /*544c0*/  HMMA.16816.F32.BF16 R16, R20, R8, R16 ;  /* 0x000000081410723c */ /* 0x004fe40000041810 */
[----:B---3--:R-:W-:Y:S04]  /*544d0*/  STL.64 [R1+0x77c0], R10 ;  /* 0x0077c00a01007387 */ /* 0x008fe80000100a00 */
[----:B------:R0:W-:-:S15]  /*544e0*/  STL.64 [R1+0x77b8], R8 ;  /* 0x0077b80801007387 */ /* 0x0001de0000100a00 */
[----:B------:R-:W-:-:S02]  /*544f0*/  NOP ;  /* 0x0000000000007918 */ /* 0x000fc40000000000 */
[----:B------:R-:W-:Y:S04]  /*54500*/  STL.64 [R1+0x200], R16 ;  /* 0x0002001001007387 */ /* 0x000fe80000100a00 */
[----:B------:R4:W-:Y:S04]  /*54510*/  STL.64 [R1+0x208], R18 ;  /* 0x0002081201007387 */ /* 0x0009e80000100a00 */
[----:B0-----:R-:W2:Y:S01]  /*54520*/  LDL.64 R8, [R1+0x70] ;  /* 0x0000700001087983 */ /* 0x001ea20000100a00 */
[----:B----4-:R-:W-:Y:S03]  /*54530*/  HMMA.16816.F32.BF16 R16, R20, R4, R24 ;  /* 0x000000041410723c */ /* 0x010fe60000041818 */
[----:B------:R-:W3:Y:S04]  /*54540*/  LDL.LU.64 R24, [R1+0x780] ;  /* 0x0007800001187983 */ /* 0x000ee80000300a00 */
[----:B------:R-:W4:Y:S01]  /*54550*/  LDL.LU.64 R26, [R1+0x788] ;  /* 0x00078800011a7983 */ /* 0x000f220000300a00 */
[----:B------:R-:W-:-:S15]  /*54560*/  LOP3.LUT R3, R2, 0x40, RZ, 0x3c, !PT ;  /* 0x0000004002037812 */ /* 0x000fde00078e3cff */
[----:B------:R-:W-:Y:S04]  /*54570*/  STL.64 [R1+0x1f0], R16 ;  /* 0x0001f01001007387 */ /* 0x000fe80000100a00 */
[----:B------:R-:W-:Y:S04]  /*54580*/  STL.64 [R1+0x1f8], R18 ;  /* 0x0001f81201007387 */ /* 0x000fe80000100a00 */
[----:B------:R-:W0:Y:S04]  /*54590*/  LDSM.16.MT88.4 R16, [R3+UR5+0x380] ;  /* 0x000380050310783b */ /* 0x000e280008004200 */
[----:B----4-:R-:W-:Y:S04]  /*545a0*/  STL.64 [R1+0x7808], R26 ;  /* 0x0078081a01007387 */ /* 0x010fe80000100a00 */
[----:B---3--:R1:W-:Y:S04]  /*545b0*/  STL.64 [R1+0x7800], R24 ;  /* 0x0078001801007387 */ /* 0x0083e80000100a00 */
[----:B-1----:R-:W3:Y:S04]  /*545c0*/  LDL.LU.64 R24, [R1+0x7b0] ;  /* 0x0007b00001187983 */ /* 0x002ee80000300a00 */
[----:B------:R-:W3:Y:S04]  /*545d0*/  LDL.LU.64 R26, [R1+0x7b8] ;  /* 0x0007b800011a7983 */ /* 0x000ee80000300a00 */
[----:B------:R-:W-:Y:S04]  /*545e0*/  STL.64 [R1+0x77b0], R6 ;  /* 0x0077b00601007387 */ /* 0x000fe80000100a00 */
[----:B------:R1:W-:Y:S04]  /*545f0*/  STL.64 [R1+0x77a8], R4 ;  /* 0x0077a80401007387 */ /* 0x0003e80000100a00 */
[----:B-1----:R-:W4:Y:S04]  /*54600*/  LDL.LU.64 R4, [R1+0x820] ;  /* 0x0008200001047983 */ /* 0x002f280000300a00 */
[----:B------:R-:W4:Y:S04]  /*54610*/  LDL.LU.64 R6, [R1+0x828] ;  /* 0x0008280001067983 */ /* 0x000f280000300a00 */
[----:B------:R-:W-:Y:S04]  /*54620*/  STL [R1+0x7740], R3 ;  /* 0x0077400301007387 */ /* 0x000fe80000100800 */
[----:B0-----:R-:W-:Y:S04]  /*54630*/  STL.64 [R1+0x7710], R18 ;  /* 0x0077101201007387 */ /* 0x001fe80000100a00 */
[----:B------:R0:W-:Y:S04]  /*54640*/  STL.64 [R1+0x7708], R16 ;  /* 0x0077081001007387 */ /* 0x0001e80000100a00 */
[----:B0-----:R-:W3:Y:S01]  /*54650*/  LDL.LU.64 R16, [R1+0x20] ;  /* 0x0000200001107983 */ /* 0x001ee20000300a00 */
[----:B--2---:R-:W-:Y:S01]  /*54660*/  IMAD.MOV.U32 R3, RZ, RZ, R9 ;  /* 0x000000ffff037224 */ /* 0x004fe200078e0009 */
[----:B----4-:R-:W-:Y:S02]  /*54670*/  HMMA.16816.F32.BF16 R4, R20, R8, R4 ;  /* 0x000000081404723c */ /* 0x010fe40000041804 */
[----:B---3--:R-:W-:-:S15]  /*54680*/  STL.64 [R1+0x77c8], R16 ;  /* 0x0077c81001007387 */ /* 0x008fde0000100a00 */
[----:B------:R-:W-:-:S06]  /*54690*/  NOP ;  /* 0x0000000000007918 */ /* 0x000fcc0000000000 */
[----:B------:R0:W-:Y:S04]  /*546a0*/  STL.64 [R1+0x1e0], R4 ;  /* 0x0001e00401007387 */ /* 0x0001e80000100a00 */
[----:B------:R-:W-:Y:S01]  /*546b0*/  STL.64 [R1+0x1e8], R6 ;  /* 0x0001e80601007387 */ /* 0x000fe20000100a00 */
[----:B0-----:R-:W-:-:S03]  /*546c0*/  IMAD.MOV.U32 R4, RZ, RZ, R8 ;  /* 0x000000ffff047224 */ /* 0x001fc600078e0008 */
[----:B------:R-:W2:Y:S04]  /*546d0*/  LDL.LU.64 R8, [R1+0xbd0] ;  /* 0x000bd00001087983 */ /* 0x000ea80000300a00 */
[----:B------:R-:W3:Y:S01]  /*546e0*/  LDL.LU.64 R10, [R1+0xbd8] ;  /* 0x000bd800010a7983 */ /* 0x000ee20000300a00 */
[----:B------:R-:W-:Y:S02]  /*546f0*/  IMAD.MOV.U32 R17, RZ, RZ, R15 ;  /* 0x000000ffff117224 */ /* 0x000fe400078e000f */
[C---:B------:R-:W-:Y:S01]  /*54700*/  HMMA.16816.F32.BF16 R12, R20.reuse, R12, R24 ;  /* 0x0000000c140c723c */ /* 0x040fe20000041818 */
[----:B---3--:R-:W-:Y:S04]  /*54710*/  STL.64 [R1+0x77d8], R10 ;  /* 0x0077d80a01007387 */ /* 0x008fe80000100a00 */
[----:B--2---:R0:W-:Y:S04]  /*54720*/  STL.64 [R1+0x77d0], R8 ;  /* 0x0077d00801007387 */ /* 0x0041e80000100a00 */
[----:B0-----:R-:W2:Y:S04]  /*54730*/  LDL.LU.64 R8, [R1+0xcd0] ;  /* 0x000cd00001087983 */ /* 0x001ea80000300a00 */
[----:B------:R-:W2:Y:S04]  /*54740*/  LDL.LU.64 R10, [R1+0xcd8] ;  /* 0x000cd800010a7983 */ /* 0x000ea80000300a00 */
[----:B------:R-:W3:Y:S04]  /*54750*/  LDL.LU.64 R26, [R1+0x7808] ;  /* 0x00780800011a7983 */ /* 0x000ee80000300a00 */
[----:B------:R-:W3:Y:S04]  /*54760*/  LDL.LU.64 R24, [R1+0x7800] ;  /* 0x0078000001187983 */ /* 0x000ee80000300a00 */
[----:B------:R-:W-:Y:S04]  /*54770*/  STL.64 [R1+0x1d0], R12 ;  /* 0x0001d00c01007387 */ /* 0x000fe80000100a00 */
[----:B------:R0:W-:Y:S04]  /*54780*/  STL.64 [R1+0x1d8], R14 ;  /* 0x0001d80e01007387 */ /* 0x0001e80000100a00 */
[----:B0-----:R-:W4:Y:S04]  /*54790*/  LDL.LU R14, [R1+0x77f8] ;  /* 0x0077f800010e7983 */ /* 0x001f280000300800 */
[----:B------:R-:W3:Y:S01]  /*547a0*/  LDL.LU.64 R12, [R1+0x77f0] ;  /* 0x0077f000010c7983 */ /* 0x000ee20000300a00 */
[----:B------:R-:W-:Y:S01]  /*547b0*/  IMAD.MOV.U32 R16, RZ, RZ, R28 ;  /* 0x000000ffff107224 */ /* 0x000fe200078e001c */
[----:B---3--:R-:W-:Y:S02]  /*547c0*/  HMMA.16816.F32.BF16 R20, R20, R12, R24 ;  /* 0x0000000c1414723c */ /* 0x008fe40000041818 */
[----:B------:R-:W2:Y:S04]  /*547d0*/  LDL.LU.64 R26, [R1+0x77e8] ;  /* 0x0077e800011a7983 */ /* 0x000ea80000300a00 */
[----:B------:R-:W2:Y:S04]  /*547e0*/  LDL.LU.64 R24, [R1+0x77e0] ;  /* 0x0077e00001187983 */ /* 0x000ea80000300a00 */
[----:B------:R0:W-:-:S13]  /*547f0*/  STL.64 [R1+0x7788], R12 ;  /* 0x0077880c01007387 */ /* 0x0001da0000100a00 */
[----:B------:R-:W-:Y:S04]  /*54800*/  STL.64 [R1+0xb0], R20 ;  /* 0x0000b01401007387 */ /* 0x000fe80000100a00 */
[----:B------:R-:W-:Y:S04]  /*54810*/  STL.64 [R1+0xb8], R22 ;  /* 0x0000b81601007387 */ /* 0x000fe80000100a00 */
[----:B------:R-:W1:Y:S01]  /*54820*/  LDSM.16.MT88.4 R20, [R2+UR5+0x4000] ;  /* 0x004000050214783b */ /* 0x000e620008004200 */
[----:B0-----:R-:W-:Y:S02]  /*54830*/  IMAD.MOV.U32 R12, RZ, RZ, R4 ;  /* 0x000000ffff0c7224 */ /* 0x001fe400078e0004 */
[----:B------:R-:W-:Y:S01]  /*54840*/  IMAD.MOV.U32 R13, RZ, RZ, R3 ;  /* 0x000000ffff0d7224 */ /* 0x000fe200078e0003 */
[----:B------:R-:W3:Y:S04]  /*54850*/  LDL.LU.64 R4, [R1+0x9d0] ;  /* 0x0009d00001047983 */ /* 0x000ee80000300a00 */
[----:B------:R-:W3:Y:S04]  /*54860*/  LDL.LU.64 R6, [R1+0x9d8] ;  /* 0x0009d80001067983 */ /* 0x000ee80000300a00 */
[----:B------:R0:W-:Y:S04]  /*54870*/  STL.64 [R1+0x77a0], R12 ;  /* 0x0077a00c01007387 */ /* 0x0001e80000100a00 */
[----:B-1----:R-:W-:Y:S04]  /*54880*/  STL.64 [R1+0x7690], R22 ;  /* 0x0076901601007387 */ /* 0x002fe80000100a00 */
[----:B------:R4:W-:Y:S04]  /*54890*/  STL.64 [R1+0x7688], R20 ;  /* 0x0076881401007387 */ /* 0x0009e80000100a00 */
[----:B0-----:R-:W3:Y:S01]  /*548a0*/  LDL.LU.64 R12, [R1+0x8e0] ;  /* 0x0008e000010c7983 */ /* 0x001ee20000300a00 */
[----:B----4-:R-:W-:-:S03]  /*548b0*/  IMAD.MOV.U32 R20, RZ, RZ, R14 ;  /* 0x000000ffff147224 */ /* 0x010fc600078e000e */
[----:B------:R-:W4:Y:S01]  /*548c0*/  LDL.LU.64 R14, [R1+0x8e8] ;  /* 0x0008e800010e7983 */ /* 0x000f220000300a00 */
[----:B--2---:R-:W-:Y:S03]  /*548d0*/  HMMA.16816.F32.BF16 R16, R24, R16, R8 ;  /* 0x000000101810723c */ /* 0x004fe60000041808 */
[----:B------:R-:W2:Y:S04]  /*548e0*/  LDL.LU.64 R10, [R1+0x77d8] ;  /* 0x0077d800010a7983 */ /* 0x000ea80000300a00 */
[----:B------:R-:W2:Y:S01]  /*548f0*/  LDL.LU.64 R8, [R1+0x77d0] ;  /* 0x0077d00001087983 */ /* 0x000ea20000300a00 */
[----:B------:R-:W-:-:S15]  /*54900*/  IMAD.MOV.U32 R21, RZ, RZ, R0 ;  /* 0x000000ffff157224 */ /* 0x000fde00078e0000 */
[----:B------:R0:W-:Y:S04]  /*54910*/  STL.64 [R1+0xa0], R16 ;  /* 0x0000a01001007387 */ /* 0x0001e80000100a00 */
[----:B------:R-:W-:Y:S04]  /*54920*/  STL.64 [R1+0xa8], R18 ;  /* 0x0000a81201007387 */ /* 0x000fe80000100a00 */
[----:B0-----:R-:W3:Y:S01]  /*54930*/  LDL.LU.64 R16, [R1+0x77c8] ;  /* 0x0077c80001107983 */ /* 0x001ee20000300a00 */
[----:B--2---:R-:W-:-:S15]  /*54940*/  HMMA.16816.F32.BF16 R8, R24, R20, R8 ;  /* 0x000000141808723c */ /* 0x004fde0000041808 */
[----:B------:R-:W-:-:S08]  /*54950*/  NOP ;  /* 0x0000000000007918 */ /* 0x000fd00000000000 */
[----:B------:R-:W-:Y:S04]  /*54960*/  STL.64 [R1+0x90], R8 ;  /* 0x0000900801007387 */ /* 0x000fe80000100a00 */
[----:B------:R0:W-:Y:S04]  /*54970*/  STL.64 [R1+0x98], R10 ;  /* 0x0000980a01007387 */ /* 0x0001e80000100a00 */
[----:B0-----:R-:W2:Y:S04]  /*54980*/  LDL.LU.64 R10, [R1+0x77c0] ;  /* 0x0077c000010a7983 */ /* 0x001ea80000300a00 */
[----:B------:R-:W4:Y:S04]  /*54990*/  LDL.LU.64 R8, [R1+0x77b8] ;  /* 0x0077b80001087983 */ /* 0x000f280000300a00 */
[----:B------:R0:W-:Y:S04]  /*549a0*/  STL.64 [R1+0x7768], R20 ;  /* 0x0077681401007387 */ /* 0x0001e80000100a00 */
[----:B0-----:R-:W2:Y:S04]  /*549b0*/  LDL.LU.64 R20, [R1+0xad0] ;  /* 0x000ad00001147983 */ /* 0x001ea80000300a00 */
[----:B------:R-:W2:Y:S04]  /*549c0*/  LDL.LU.64 R22, [R1+0xad8] ;  /* 0x000ad80001167983 */ /* 0x000ea80000300a00 */
[----:B---3--:R0:W-:Y:S01]  /*549d0*/  STL.64 [R1+0x7770], R16 ;  /* 0x0077701001007387 */ /* 0x0081e20000100a00 */
[----:B--2---:R-:W-:Y:S03]  /*549e0*/  HMMA.16816.F32.BF16 R20, R24, R16, R20 ;  /* 0x000000101814723c */ /* 0x004fe60000041814 */
[----:B0-----:R-:W2:-:S15]  /*549f0*/  LDL.LU.64 R16, [R1+0x770] ;  /* 0x0007700001107983 */ /* 0x001e9e0000300a00 */
[----:B------:R-:W-:-:S05]  /*54a00*/  NOP ;  /* 0x0000000000007918 */ /* 0x000fca0000000000 */
[----:B------:R-:W-:Y:S04]  /*54a10*/  STL.64 [R1+0x1b0], R20 ;  /* 0x0001b01401007387 */ /* 0x000fe80000100a00 */
[----:B------:R-:W-:Y:S04]  /*54a20*/  STL.64 [R1+0x1b8], R22 ;  /* 0x0001b81601007387 */ /* 0x000fe80000100a00 */
[----:B------:R-:W3:Y:S01]  /*54a30*/  LDL.LU.64 R18, [R1+0x778] ;  /* 0x0007780001127983 */ /* 0x000ee20000300a00 */
[C---:B----4-:R-:W-:Y:S03]  /*54a40*/  HMMA.16816.F32.BF16 R4, R24.reuse, R8, R4 ;  /* 0x000000081804723c */ /* 0x050fe60000041804 */
[----:B---3--:R-:W-:Y:S04]  /*54a50*/  STL.64 [R1+0x7798], R18 ;  /* 0x0077981201007387 */ /* 0x008fe80000100a00 */
[----:B--2---:R0:W-:Y:S04]  /*54a60*/  STL.64 [R1+0x7790], R16 ;  /* 0x0077901001007387 */ /* 0x0041e80000100a00 */
[----:B0-----:R-:W2:Y:S04]  /*54a70*/  LDL.LU.64 R16, [R1+0x810] ;  /* 0x0008100001107983 */ /* 0x001ea80000300a00 */
[----:B------:R-:W2:Y:S04]  /*54a80*/  LDL.LU.64 R18, [R1+0x818] ;  /* 0x0008180001127983 */ /* 0x000ea80000300a00 */
[----:B------:R-:W3:Y:S04]  /*54a90*/  LDL.LU.64 R20, [R1+0x40] ;  /* 0x0000400001147983 */ /* 0x000ee80000300a00 */
[----:B------:R-:W-:Y:S04]  /*54aa0*/  STL.64 [R1+0x1a0], R4 ;  /* 0x0001a00401007387 */ /* 0x000fe80000100a00 */
[----:B------:R0:W-:Y:S04]  /*54ab0*/  STL.64 [R1+0x1a8], R6 ;  /* 0x0001a80601007387 */ /* 0x0001e80000100a00 */
[----:B0-----:R-:W4:Y:S04]  /*54ac0*/  LDL.LU.64 R6, [R1+0x77b0] ;  /* 0x0077b00001067983 */ /* 0x001f280000300a00 */
[----:B------:R-:W2:Y:S04]  /*54ad0*/  LDL.LU.64 R4, [R1+0x77a8] ;  /* 0x0077a80001047983 */ /* 0x000ea80000300a00 */
[----:B------:R-:W-:Y:S04]  /*54ae0*/  STL.64 [R1+0x7760], R10 ;  /* 0x0077600a01007387 */ /* 0x000fe80000100a00 */
[----:B------:R0:W-:Y:S04]  /*54af0*/  STL.64 [R1+0x7758], R8 ;  /* 0x0077580801007387 */ /* 0x0001e80000100a00 */
[----:B0-----:R-:W3:Y:S01]  /*54b00*/  LDL.64 R8, [R1+0x60] ;  /* 0x0000600001087983 */ /* 0x001ee20000100a00 */
[----:B--2---:R-:W-:-:S15]  /*54b10*/  HMMA.16816.F32.BF16 R12, R24, R4, R12 ;  /* 0x00000004180c723c */ /* 0x004fde000004180c */
[----:B------:R-:W-:-:S08]  /*54b20*/  NOP ;  /* 0x0000000000007918 */ /* 0x000fd00000000000 */
[----:B------:R0:W-:Y:S04]  /*54b30*/  STL.64 [R1+0x190], R12 ;  /* 0x0001900c01007387 */ /* 0x0001e80000100a00 */
[----:B------:R-:W-:Y:S04]  /*54b40*/  STL.64 [R1+0x198], R14 ;  /* 0x0001980e01007387 */ /* 0x000fe80000100a00 */
[----:B0-----:R-:W2:Y:S04]  /*54b50*/  LDL.LU.64 R12, [R1+0x77a0] ;  /* 0x0077a000010c7983 */ /* 0x001ea80000300a00 */
[----:B----4-:R-:W-:Y:S04]  /*54b60*/  STL.64 [R1+0x7750], R6 ;  /* 0x0077500601007387 */ /* 0x010fe80000100a00 */
[----:B------:R0:W-:Y:S04]  /*54b70*/  STL.64 [R1+0x7748], R4 ;  /* 0x0077480401007387 */ /* 0x0001e80000100a00 */
[----:B0-----:R-:W3:Y:S04]  /*54b80*/  LDL.LU.64 R4, [R1+0x7a0] ;  /* 0x0007a00001047983 */ /* 0x001ee80000300a00 */
[----:B------:R-:W3:Y:S01]  /*54b90*/  LDL.LU.64 R6, [R1+0x7a8] ;  /* 0x0007a80001067983 */ /* 0x000ee20000300a00 */
[----:B--2---:R-:W-:Y:S03]  /*54ba0*/  HMMA.16816.F32.BF16 R12, R24, R12, R16 ;  /* 0x0000000c180c723c */ /* 0x004fe60000041810 */
[----:B------:R-:W2:Y:S04]  /*54bb0*/  LDL.LU.64 R18, [R1+0x7798] ;  /* 0x0077980001127983 */ /* 0x000ea80000300a00 */
[----:B------:R-:W2:-:S15]  /*54bc0*/  LDL.LU.64 R16, [R1+0x7790] ;  /* 0x0077900001107983 */ /* 0x000e9e0000300a00 */
[----:B------:R-:W-:-:S01]  /*54bd0*/  NOP ;  /* 0x0000000000007918 */ /* 0x000fc20000000000 */
[----:B------:R0:W-:Y:S04]  /*54be0*/  STL.64 [R1+0x180], R12 ;  /* 0x0001800c01007387 */ /* 0x0001e80000100a00 */
[----:B------:R1:W-:Y:S04]  /*54bf0*/  STL.64 [R1+0x188], R14 ;  /* 0x0001880e01007387 */ /* 0x0003e80000100a00 */
[----:B0-----:R-:W2:Y:S01]  /*54c00*/  LDL.LU.64 R12, [R1+0x7788] ;  /* 0x00778800010c7983 */ /* 0x001ea20000300a00 */
[----:B---3--:R-:W-:Y:S06]  /*54c10*/  HMMA.16816.F32.BF16 R4, R24, R8, R4 ;  /* 0x000000081804723c */ /* 0x008fec0000041804 */
[----:B------:R-:W-:-:S02]  /*54c20*/  IMAD.MOV.U32 R29, RZ, RZ, R8 ;  /* 0x000000ffff1d7224 */ /* 0x000fc400078e0008 */
[----:B------:R-:W-:-:S15]  /*54c30*/  IMAD.MOV.U32 R28, RZ, RZ, R9 ;  /* 0x000000ffff1c7224 */ /* 0x000fde00078e0009 */
[----:B------:R0:W-:Y:S04]  /*54c40*/  STL.64 [R1+0x170], R4 ;  /* 0x0001700401007387 */ /* 0x0001e80000100a00 */
[----:B------:R-:W-:Y:S04]  /*54c50*/  STL.64 [R1+0x178], R6 ;  /* 0x0001780601007387 */ /* 0x000fe80000100a00 */
[----:B-1----:R-:W3:Y:S01]  /*54c60*/  LDL.LU.64 R14, [R1+0x7780] ;  /* 0x00778000010e7983 */ /* 0x002ee20000300a00 */
[----:B--2---:R-:W-:Y:S03]  /*54c70*/  HMMA.16816.F32.BF16 R8, R24, R12, R16 ;  /* 0x0000000c1808723c */ /* 0x004fe60000041810 */
[----:B------:R-:W1:Y:S03]  /*54c80*/  LDSM.16.MT88.4 R24, [R2+UR5+0x4080] ;  /* 0x004080050218783b */ /* 0x000e660008004200 */
[----:B0-----:R-:W-:-:S02]  /*54c90*/  IMAD.MOV.U32 R4, RZ, RZ, R12 ;  /* 0x000000ffff047224 */ /* 0x001fc400078e000c */
[----:B------:R-:W-:Y:S02]  /*54ca0*/  IMAD.MOV.U32 R3, RZ, RZ, R13 ;  /* 0x000000ffff037224 */ /* 0x000fe400078e000d */
[----:B------:R-:W3:-:S13]  /*54cb0*/  LDL.LU.64 R12, [R1+0x7778] ;  /* 0x00777800010c7983 */ /* 0x000eda0000300a00 */
[----:B------:R-:W-:Y:S01]  /*54cc0*/  STL.64 [R1+0x80], R8 ;  /* 0x0000800801007387 */ /* 0x000fe20000100a00 */
[----:B------:R-:W-:-:S03]  /*54cd0*/  IMAD.MOV.U32 R0, RZ, RZ, R11 ;  /* 0x000000ffff007224 */ /* 0x000fc600078e000b */
[----:B------:R-:W-:Y:S04]  /*54ce0*/  STL [R1+0x88], R10 ;  /* 0x0000880a01007387 */ /* 0x000fe80000100800 */
[----:B------:R-:W3:Y:S04]  /*54cf0*/  LDL.LU.64 R16, [R1+0xc90] ;  /* 0x000c900001107983 */ /* 0x000ee80000300a00 */
[----:B------:R-:W3:Y:S04]  /*54d00*/  LDL.LU.64 R18, [R1+0xc98] ;  /* 0x000c980001127983 */ /* 0x000ee80000300a00 */
[----:B------:R-:W-:Y:S04]  /*54d10*/  STL [R1+0x70a0], R0 ;  /* 0x0070a00001007387 */ /* 0x000fe80000100800 */
[----:B-1----:R0:W-:Y:S04]  /*54d20*/  STL.64 [R1+0x7630], R26 ;  /* 0x0076301a01007387 */ /* 0x0021e80000100a00 */
[----:B------:R1:W-:Y:S04]  /*54d30*/  STL.64 [R1+0x7628], R24 ;  /* 0x0076281801007387 */ /* 0x0003e80000100a00 */
[----:B0-----:R-:W2:Y:S04]  /*54d40*/  LDL R26, [R1+0x58] ;  /* 0x00005800011a7983 */ /* 0x001ea80000100800 */
[----:B------:R-:W2:Y:S01]  /*54d50*/  LDL R27, [R1+0x5c] ;  /* 0x00005c00011b7983 */ /* 0x000ea20000100800 */
[----:B-1----:R-:W-:-:S02]  /*54d60*/  IMAD.MOV.U32 R24, RZ, RZ, R4 ;  /* 0x000000ffff187224 */ /* 0x002fc400078e0004 */
[----:B------:R-:W-:Y:S01]  /*54d70*/  IMAD.MOV.U32 R25, RZ, RZ, R3 ;  /* 0x000000ffff197224 */ /* 0x000fe200078e0003 */
[----:B------:R-:W4:Y:S04]  /*54d80*/  LDL.LU.64 R8, [R1+0xa90] ;  /* 0x000a900001087983 */ /* 0x000f280000300a00 */
[----:B------:R-:W4:Y:S04]  /*54d90*/  LDL.LU.64 R10, [R1+0xa98] ;  /* 0x000a9800010a7983 */ /* 0x000f280000300a00 */
[----:B------:R-:W4:Y:S04]  /*54da0*/  LDL.LU.64 R4, [R1+0x990] ;  /* 0x0009900001047983 */ /* 0x000f280000300a00 */
[----:B------:R-:W4:Y:S04]  /*54db0*/  LDL.LU.64 R6, [R1+0x998] ;  /* 0x0009980001067983 */ /* 0x000f280000300a00 */
[----:B--2---:R-:W-:Y:S04]  /*54dc0*/  STL.64 [R1+0x7720], R26 ;  /* 0x0077201a01007387 */ /* 0x004fe80000100a00 */
[----:B------:R0:W-:Y:S04]  /*54dd0*/  STL.64 [R1+0x7718], R24 ;  /* 0x0077181801007387 */ /* 0x0001e80000100a00 */
[----:B0-----:R-:W2:Y:S01]  /*54de0*/  LDL.LU.64 R24, [R1+0x70] ;  /* 0x0000700001187983 */ /* 0x001ea20000300a00 */
[----:B---3--:R-:W-:Y:S06]  /*54df0*/  HMMA.16816.F32.BF16 R16, R12, R20, R16 ;  /* 0x000000140c10723c */ /* 0x008fec0000041810 */
[----:B------:R-:W-:-:S02]  /*54e00*/  IMAD.MOV.U32 R3, RZ, RZ, R20 ;  /* 0x000000ffff037224 */ /* 0x000fc400078e0014 */
[----:B------:R-:W-:Y:S01]  /*54e10*/  IMAD.MOV.U32 R0, RZ, RZ, R21 ;  /* 0x000000ffff007224 */ /* 0x000fe200078e0015 */
[----:B--2---:R0:W-:Y:S04]  /*54e20*/  STL.64 [R1+0x7738], R24 ;  /* 0x0077381801007387 */ /* 0x0041e80000100a00 */
[----:B0-----:R-:W2:Y:S04]  /*54e30*/  LDL.LU.64 R24, [R1+0xb90] ;  /* 0x000b900001187983 */ /* 0x001ea80000300a00 */
[----:B------:R-:W2:Y:S06]  /*54e40*/  LDL.LU.64 R26, [R1+0xb98] ;  /* 0x000b9800011a7983 */ /* 0x000eac0000300a00 */
[----:B------:R0:W-:Y:S04]  /*54e50*/  STL.64 [R1+0x10], R16 ;  /* 0x0000101001007387 */ /* 0x0001e80000100a00 */
[----:B------:R-:W-:Y:S04]  /*54e60*/  STL.64 [R1+0x18], R18 ;  /* 0x0000181201007387 */ /* 0x000fe80000100a00 */
[----:B0-----:R-:W4:Y:S04]  /*54e70*/  LDL.LU.64 R16, [R1+0x7770] ;  /* 0x0077700001107983 */ /* 0x001f280000300a00 */
[----:B------:R-:W2:Y:S02]  /*54e80*/  LDL.LU.64 R20, [R1+0x7768] ;  /* 0x0077680001147983 */ /* 0x000ea40000300a00 */
[C---:B--2---:R-:W-:Y:S06]  /*54e90*/  HMMA.16816.F32.BF16 R24, R12.reuse, R20, R24 ;  /* 0x000000140c18723c */ /* 0x044fec0000041818 */
[----:B----4-:R-:W-:-:S15]  /*54ea0*/  HMMA.16816.F32.BF16 R8, R12, R16, R8 ;  /* 0x000000100c08723c */ /* 0x010fde0000041808 */
[----:B------:R-:W-:-:S02]  /*54eb0*/  NOP ;  /* 0x0000000000007918 */ /* 0x000fc40000000000 */
[----:B------:R0:W-:Y:S04]  /*54ec0*/  STL.64 [R1+0x770], R24 ;  /* 0x0007701801007387 */ /* 0x0001e80000100a00 */
[----:B------:R1:W-:Y:S04]  /*54ed0*/  STL.64 [R1+0x778], R26 ;  /* 0x0007781a01007387 */ /* 0x0003e80000100a00 */
[----:B0-----:R-:W2:Y:S04]  /*54ee0*/  LDL.LU.64 R24, [R1+0x8c0] ;  /* 0x0008c00001187983 */ /* 0x001ea80000300a00 */
[----:B-1----:R-:W2:Y:S04]  /*54ef0*/  LDL.LU.64 R26, [R1+0x8c8] ;  /* 0x0008c800011a7983 */ /* 0x002ea80000300a00 */
[----:B------:R0:W-:Y:S02]  /*54f00*/  STL.64 [R1+0x76f0], R20 ;  /* 0x0076f01401007387 */ /* 0x0001e40000100a00 */
[----:B0-----:R-:W-:-:S02]  /*54f10*/  IMAD.MOV.U32 R20, RZ, RZ, R3 ;  /* 0x000000ffff147224 */ /* 0x001fc400078e0003 */
[----:B------:R-:W-:-:S05]  /*54f20*/  IMAD.MOV.U32 R21, RZ, RZ, R0 ;  /* 0x000000ffff157224 */ /* 0x000fca00078e0000 */
[----:B------:R0:W-:Y:S04]  /*54f30*/  STL.64 [R1+0x7728], R20 ;  /* 0x0077281401007387 */ /* 0x0001e80000100a00 */
[----:B0-----:R-:W3:Y:S04]  /*54f40*/  LDL.LU.64 R20, [R1+0x800] ;  /* 0x0008000001147983 */ /* 0x001ee80000300a00 */
[----:B------:R-:W3:Y:S04]  /*54f50*/  LDL.LU.64 R22, [R1+0x808] ;  /* 0x0008080001167983 */ /* 0x000ee80000300a00 */
[----:B------:R-:W-:Y:S04]  /*54f60*/  STL.64 [R1+0x780], R8 ;  /* 0x0007800801007387 */ /* 0x000fe80000100a00 */
[----:B------:R0:W-:Y:S04]  /*54f70*/  STL.64 [R1+0x788], R10 ;  /* 0x0007880a01007387 */ /* 0x0001e80000100a00 */
[----:B0-----:R-:W4:Y:S04]  /*54f80*/  LDL.LU.64 R10, [R1+0x7760] ;  /* 0x00776000010a7983 */ /* 0x001f280000300a00 */
[----:B------:R-:W2:Y:S01]  /*54f90*/  LDL.LU.64 R8, [R1+0x7758] ;  /* 0x0077580001087983 */ /* 0x000ea20000300a00 */
[----:B------:R-:W-:-:S02]  /*54fa0*/  IMAD.MOV.U32 R3, RZ, RZ, R16 ;  /* 0x000000ffff037224 */ /* 0x000fc400078e0010 */
[----:B------:R-:W-:Y:S02]  /*54fb0*/  IMAD.MOV.U32 R0, RZ, RZ, R17 ;  /* 0x000000ffff007224 */ /* 0x000fe400078e0011 */
[----:B------:R-:W3:Y:S04]  /*54fc0*/  LDL.LU.64 R16, [R1+0x7d0] ;  /* 0x0007d00001107983 */ /* 0x000ee80000300a00 */
[----:B------:R-:W3:Y:S01]  /*54fd0*/  LDL.LU.64 R18, [R1+0x7d8] ;  /* 0x0007d80001127983 */ /* 0x000ee20000300a00 */
        /* <DEDUP_REMOVED lines=8> */
[----:B0-----:R-:W-:-:S02]  /*55060*/  IMAD.MOV.U32 R8, RZ, RZ, R3 ;  /* 0x000000ffff087224 */ /* 0x001fc400078e0003 */
[----:B------:R-:W-:Y:S01]  /*55070*/  IMAD.MOV.U32 R9, RZ, RZ, R0 ;  /* 0x000000ffff097224 */ /* 0x000fe200078e0000 */
[----:B------:R-:W4:Y:S04]  /*55080*/  LDL.LU R3, [R1+0x7740] ;  /* 0x0077400001037983 */ /* 0x000f280000300800 */
[----:B------:R0:W-:Y:S04]  /*55090*/  STL.64 [R1+0x76e8], R8 ;  /* 0x0076e80801007387 */ /* 0x0001e80000100a00 */
[----:B0-----:R-:W4:Y:S04]  /*550a0*/  LDL.LU.64 R8, [R1+0x7c0] ;  /* 0x0007c00001087983 */ /* 0x001f280000300a00 */
[----:B------:R-:W4:Y:S01]  /*550b0*/  LDL.LU.64 R10, [R1+0x7c8] ;  /* 0x0007c800010a7983 */ /* 0x000f220000300a00 */
[----:B---3--:R-:W-:-:S15]  /*550c0*/  HMMA.16816.F32.BF16 R24, R12, R4, R24 ;  /* 0x000000040c18723c */ /* 0x008fde0000041818 */
[----:B------:R-:W-:-:S08]  /*550d0*/  NOP ;  /* 0x0000000000007918 */ /* 0x000fd00000000000 */
[----:B------:R0:W-:Y:S04]  /*550e0*/  STL.64 [R1+0x7a0], R24 ;  /* 0x0007a01801007387 */ /* 0x0001e80000100a00 */
[----:B------:R-:W-:Y:S04]  /*550f0*/  STL.64 [R1+0x7a8], R26 ;  /* 0x0007a81a01007387 */ /* 0x000fe80000100a00 */
[----:B0-----:R-:W3:Y:S04]  /*55100*/  LDL.LU.64 R24, [R1+0x7738] ;  /* 0x0077380001187983 */ /* 0x001ee80000300a00 */
[----:B--2---:R-:W-:Y:S04]  /*55110*/  STL.64 [R1+0x76e0], R6 ;  /* 0x0076e00601007387 */ /* 0x004fe80000100a00 */
[----:B------:R0:W-:Y:S02]  /*55120*/  STL.64 [R1+0x76d8], R4 ;  /* 0x0076d80401007387 */ /* 0x0001e40000100a00 */
[----:B0-----:R-:W-:-:S02]  /*55130*/  IMAD.MOV.U32 R4, RZ, RZ, R29 ;  /* 0x000000ffff047224 */ /* 0x001fc400078e001d */
[----:B------:R-:W2:Y:S01]  /*55140*/  LDL.LU R29, [R1+0x7734] ;  /* 0x00773400011d7983 */ /* 0x000ea20000300800 */
[----:B------:R-:W-:-:S03]  /*55150*/  IMAD.MOV.U32 R5, RZ, RZ, R28 ;  /* 0x000000ffff057224 */ /* 0x000fc600078e001c */
[----:B------:R-:W2:Y:S01]  /*55160*/  LDL.LU R28, [R1+0x7730] ;  /* 0x00773000011c7983 */ /* 0x000ea20000300800 */
[----:B---3--:R-:W-:Y:S06]  /*55170*/  HMMA.16816.F32.BF16 R20, R12, R24, R20 ;  /* 0x000000180c14723c */ /* 0x008fec0000041814 */
[----:B------:R-:W-:-:S15]  /*55180*/  IMAD.MOV.U32 R0, RZ, RZ, R25 ;  /* 0x000000ffff007224 */ /* 0x000fde00078e0019 */
[----:B------:R-:W-:-:S02]  /*55190*/  NOP ;  /* 0x0000000000007918 */ /* 0x000fc40000000000 */
[----:B------:R0:W-:Y:S04]  /*551a0*/  STL.64 [R1+0x7b0], R20 ;  /* 0x0007b01401007387 */ /* 0x0001e80000100a00 */
[----:B------:R1:W-:Y:S04]  /*551b0*/  STL.64 [R1+0x7b8], R22 ;  /* 0x0007b81601007387 */ /* 0x0003e80000100a00 */
[----:B0-----:R-:W3:Y:S01]  /*551c0*/  LDL.LU.64 R20, [R1+0x7728] ;  /* 0x0077280001147983 */ /* 0x001ee20000300a00 */
[----:B-1----:R-:W-:-:S03]  /*551d0*/  IMAD.MOV.U32 R22, RZ, RZ, R24 ;  /* 0x000000ffff167224 */ /* 0x002fc600078e0018 */
[----:B------:R-:W2:Y:S04]  /*551e0*/  LDL.LU.64 R26, [R1+0x7720] ;  /* 0x00772000011a7983 */ /* 0x000ea80000300a00 */
[----:B------:R-:W4:Y:S01]  /*551f0*/  LDL.LU.64 R24, [R1+0x7718] ;  /* 0x0077180001187983 */ /* 0x000f220000300a00 */
[----:B------:R-:W-:Y:S03]  /*55200*/  HMMA.16816.F32.BF16 R4, R12, R4, R16 ;  /* 0x000000040c04723c */ /* 0x000fe60000041810 */
[----:B------:R-:W3:Y:S04]  /*55210*/  LDL.LU.64 R18, [R1+0x7710] ;  /* 0x0077100001127983 */ /* 0x000ee80000300a00 */
[----:B------:R-:W3:-:S15]  /*55220*/  LDL.LU.64 R16, [R1+0x7708] ;  /* 0x0077080001107983 */ /* 0x000ede0000300a00 */
[----:B------:R-:W-:-:S01]  /*55230*/  NOP ;  /* 0x0000000000007918 */ /* 0x000fc20000000000 */
[----:B------:R-:W-:Y:S04]  /*55240*/  STL.64 [R1+0x7d0], R4 ;  /* 0x0007d00401007387 */ /* 0x000fe80000100a00 */
[----:B------:R4:W-:Y:S02]  /*55250*/  STL.64 [R1+0x7d8], R6 ;  /* 0x0007d80601007387 */ /* 0x0009e40000100a00 */
[----:B----4-:R-:W-:Y:S02]  /*55260*/  HMMA.16816.F32.BF16 R4, R12, R24, R8 ;  /* 0x000000180c04723c */ /* 0x010fe40000041808 */
[----:B------:R-:W4:Y:S04]  /*55270*/  LDL.LU.64 R8, [R1+0xb80] ;  /* 0x000b800001087983 */ /* 0x000f280000300a00 */
[----:B------:R-:W2:Y:S04]  /*55280*/  LDL.LU.64 R10, [R1+0xb88] ;  /* 0x000b8800010a7983 */ /* 0x000ea80000300a00 */
[----:B------:R-:W0:-:S13]  /*55290*/  LDSM.16.MT88.4 R12, [R2+UR5+0x4100] ;  /* 0x00410005020c783b */ /* 0x000e1a0008004200 */
[----:B------:R-:W-:Y:S04]  /*552a0*/  STL.64 [R1+0x7c0], R4 ;  /* 0x0007c00401007387 */ /* 0x000fe80000100a00 */
[----:B------:R-:W-:Y:S04]  /*552b0*/  STL.64 [R1+0x7c8], R6 ;  /* 0x0007c80601007387 */ /* 0x000fe80000100a00 */
[----:B--2---:R-:W-:Y:S04]  /*552c0*/  STL.64 [R1+0x7700], R10 ;  /* 0x0077000a01007387 */ /* 0x004fe80000100a00 */
[----:B----4-:R1:W-:Y:S04]  /*552d0*/  STL.64 [R1+0x76f8], R8 ;  /* 0x0076f80801007387 */ /* 0x0103e80000100a00 */
[----:B-1----:R-:W3:Y:S04]  /*552e0*/  LDL.LU.64 R8, [R1+0xc80] ;  /* 0x000c800001087983 */ /* 0x002ee80000300a00 */
[----:B------:R-:W3:Y:S04]  /*552f0*/  LDL.LU.64 R10, [R1+0xc88] ;  /* 0x000c8800010a7983 */ /* 0x000ee80000300a00 */
[----:B------:R-:W2:Y:S04]  /*55300*/  LDL.LU.64 R4, [R1+0xa80] ;  /* 0x000a800001047983 */ /* 0x000ea80000300a00 */
[----:B------:R-:W2:Y:S04]  /*55310*/  LDL.LU.64 R6, [R1+0xa88] ;  /* 0x000a880001067983 */ /* 0x000ea80000300a00 */
[----:B------:R-:W-:Y:S04]  /*55320*/  STL.64 [R1+0x76a0], R26 ;  /* 0x0076a01a01007387 */ /* 0x000fe80000100a00 */
[----:B------:R1:W-:Y:S04]  /*55330*/  STL.64 [R1+0x7698], R24 ;  /* 0x0076981801007387 */ /* 0x0003e80000100a00 */
[----:B-1----:R-:W4:Y:S04]  /*55340*/  LDL.LU.64 R24, [R1+0x970] ;  /* 0x0009700001187983 */ /* 0x002f280000300a00 */
[----:B------:R-:W4:Y:S04]  /*55350*/  LDL.LU.64 R26, [R1+0x978] ;  /* 0x00097800011a7983 */ /* 0x000f280000300a00 */
[----:B0-----:R-:W-:Y:S04]  /*55360*/  STL.64 [R1+0x75c8], R14 ;  /* 0x0075c80e01007387 */ /* 0x001fe80000100a00 */
[----:B------:R0:W-:Y:S04]  /*55370*/  STL.64 [R1+0x75c0], R12 ;  /* 0x0075c00c01007387 */ /* 0x0001e80000100a00 */
[----:B0-----:R-:W3:Y:S04]  /*55380*/  LDL.LU.64 R12, [R1+0x60] ;  /* 0x00006000010c7983 */ /* 0x001ee80000300a00 */
[----:B------:R-:W2:Y:S04]  /*55390*/  LDL.64 R14, [R1+0x68] ;  /* 0x00006800010e7983 */ /* 0x000ea80000100a00 */
[----:B--2---:R-:W-:Y:S04]  /*553a0*/  STL.64 [R1+0x76b0], R14 ;  /* 0x0076b00e01007387 */ /* 0x004fe80000100a00 */
[----:B---3--:R0:W-:Y:S02]  /*553b0*/  STL.64 [R1+0x76a8], R12 ;  /* 0x0076a80c01007387 */ /* 0x0081e40000100a00 */
[----:B0-----:R-:W-:-:S02]  /*553c0*/  IMAD.MOV.U32 R12, RZ, RZ, R22 ;  /* 0x000000ffff0c7224 */ /* 0x001fc400078e0016 */
[----:B------:R-:W-:Y:S01]  /*553d0*/  HMMA.16816.F32.BF16 R20, R16, R20, R8 ;  /* 0x000000141014723c */ /* 0x000fe20000041808 */
[----:B------:R-:W2:Y:S04]  /*553e0*/  LDL.LU.64 R10, [R1+0x7700] ;  /* 0x00770000010a7983 */ /* 0x000ea80000300a00 */
[----:B------:R-:W2:-:S15]  /*553f0*/  LDL.LU.64 R8, [R1+0x76f8] ;  /* 0x0076f80001087983 */ /* 0x000e9e0000300a00 */
[----:B------:R-:W-:-:S03]  /*55400*/  NOP ;  /* 0x0000000000007918 */ /* 0x000fc60000000000 */
[----:B------:R0:W-:Y:S04]  /*55410*/  STL.64 [R1+0x7e0], R20 ;  /* 0x0007e01401007387 */ /* 0x0001e80000100a00 */
[----:B------:R2:W-:Y:S04]  /*55420*/  STL.64 [R1+0x7e8], R22 ;  /* 0x0007e81601007387 */ /* 0x0005e80000100a00 */
[----:B0-----:R-:W2:Y:S02]  /*55430*/  LDL.LU.64 R20, [R1+0x76f0] ;  /* 0x0076f00001147983 */ /* 0x001ea40000300a00 */
[----:B--2---:R-:W-:Y:S02]  /*55440*/  HMMA.16816.F32.BF16 R20, R16, R20, R8 ;  /* 0x000000141014723c */ /* 0x004fe40000041808 */
[----:B------:R-:W2:-:S15]  /*55450*/  LDL.LU.64 R8, [R1+0x76e8] ;  /* 0x0076e80001087983 */ /* 0x000e9e0000300a00 */
[----:B------:R-:W-:-:S06]  /*55460*/  NOP ;  /* 0x0000000000007918 */ /* 0x000fcc0000000000 */
[----:B------:R0:W-:Y:S04]  /*55470*/  STL.64 [R1+0x7f0], R20 ;  /* 0x0007f01401007387 */ /* 0x0001e80000100a00 */
[----:B------:R1:W-:Y:S04]  /*55480*/  STL.64 [R1+0x7f8], R22 ;  /* 0x0007f81601007387 */ /* 0x0003e80000100a00 */
[----:B0-----:R-:W3:Y:S04]  /*55490*/  LDL.LU.64 R20, [R1+0x880] ;  /* 0x0008800001147983 */ /* 0x001ee80000300a00 */
[----:B-1----:R-:W3:Y:S01]  /*554a0*/  LDL.LU.64 R22, [R1+0x888] ;  /* 0x0008880001167983 */ /* 0x002ee20000300a00 */
[----:B--2---:R-:W-:Y:S03]  /*554b0*/  HMMA.16816.F32.BF16 R8, R16, R8, R4 ;  /* 0x000000081008723c */ /* 0x004fe60000041804 */
[----:B------:R-:W2:Y:S04]  /*554c0*/  LDL.LU.64 R6, [R1+0x76e0] ;  /* 0x0076e00001067983 */ /* 0x000ea80000300a00 */
[----:B------:R-:W3:-:S15]  /*554d0*/  LDL.LU.64 R4, [R1+0x76d8] ;  /* 0x0076d80001047983 */ /* 0x000ede0000300a00 */
[----:B------:R-:W-:-:S01]  /*554e0*/  NOP ;  /* 0x0000000000007918 */ /* 0x000fc20000000000 */
[----:B------:R-:W-:Y:S04]  /*554f0*/  STL.64 [R1+0x800], R8 ;  /* 0x0008000801007387 */ /* 0x000fe80000100a00 */
[----:B------:R0:W-:Y:S04]  /*55500*/  STL.64 [R1+0x808], R10 ;  /* 0x0008080a01007387 */ /* 0x0001e80000100a00 */
[----:B0-----:R-:W2:Y:S04]  /*55510*/  LDL.LU.64 R10, [R1+0x76d0] ;  /* 0x0076d000010a7983 */ /* 0x001ea80000300a00 */
[----:B------:R-:W4:Y:S02]  /*55520*/  LDL.LU.64 R8, [R1+0x76c8] ;  /* 0x0076c80001087983 */ /* 0x000f240000300a00 */
[----:B----4-:R-:W-:Y:S02]  /*55530*/  HMMA.16816.F32.BF16 R24, R16, R8, R24 ;  /* 0x000000081018723c */ /* 0x010fe40000041818 */
[----:B--2---:R0:W-:Y:S04]  /*55540*/  STL.64 [R1+0x7650], R10 ;  /* 0x0076500a01007387 */ /* 0x0041e80000100a00 */
[----:B0-----:R-:W2:-:S15]  /*55550*/  LDL R10, [R1+0x28] ;  /* 0x00002800010a7983 */ /* 0x001e9e0000100800 */
[----:B------:R-:W-:-:S02]  /*55560*/  NOP ;  /* 0x0000000000007918 */ /* 0x000fc40000000000 */
[----:B------:R0:W-:Y:S04]  /*55570*/  STL.64 [R1+0x810], R24 ;  /* 0x0008101801007387 */ /* 0x0001e80000100a00 */
[----:B------:R1:W-:Y:S04]  /*55580*/  STL.64 [R1+0x818], R26 ;  /* 0x0008181a01007387 */ /* 0x0003e80000100a00 */
[----:B------:R-:W2:Y:S04]  /*55590*/  LDL R11, [R1+0x2c] ;  /* 0x00002c00010b7983 */ /* 0x000ea80000100800 */
[----:B0-----:R-:W4:Y:S04]  /*555a0*/  LDL.LU.64 R24, [R1+0x850] ;  /* 0x0008500001187983 */ /* 0x001f280000300a00 */
[----:B-1----:R-:W2:Y:S01]  /*555b0*/  LDL.LU.64 R26, [R1+0x858] ;  /* 0x00085800011a7983 */ /* 0x002ea20000300a00 */
[----:B---3--:R-:W-:Y:S03]  /*555c0*/  HMMA.16816.F32.BF16 R20, R16, R4, R20 ;  /* 0x000000041014723c */ /* 0x008fe60000041814 */
[----:B--2---:R-:W-:Y:S04]  /*555d0*/  STL.64 [R1+0x76c0], R26 ;  /* 0x0076c01a01007387 */ /* 0x004fe80000100a00 */
[----:B----4-:R0:W-:Y:S04]  /*555e0*/  STL.64 [R1+0x76b8], R24 ;  /* 0x0076b81801007387 */ /* 0x0101e80000100a00 */
[----:B0-----:R-:W2:Y:S04]  /*555f0*/  LDL.LU.64 R24, [R1+0x830] ;  /* 0x0008300001187983 */ /* 0x001ea80000300a00 */
[----:B------:R-:W2:Y:S04]  /*55600*/  LDL.LU.64 R26, [R1+0x838] ;  /* 0x00083800011a7983 */ /* 0x000ea80000300a00 */
[----:B------:R0:W-:Y:S04]  /*55610*/  STL.64 [R1+0x7660], R10 ;  /* 0x0076600a01007387 */ /* 0x0001e80000100a00 */
[----:B0-----:R-:W3:Y:S01]  /*55620*/  LDL.64 R10, [R1+0x38] ;  /* 0x00003800010a7983 */ /* 0x001ee20000100a00 */
[----:B------:R-:W-:-:S03]  /*55630*/  IMAD.MOV.U32 R13, RZ, RZ, R0 ;  /* 0x000000ffff0d7224 */ /* 0x000fc600078e0000 */
[----:B---3--:R0:W-:Y:S04]  /*55640*/  STL.64 [R1+0x7670], R10 ;  /* 0x0076700a01007387 */ /* 0x0081e80000100a00 */
[----:B0-----:R-:W3:Y:S04]  /*55650*/  LDL R10, [R1+0x48] ;  /* 0x00004800010a7983 */ /* 0x001ee80000100800 */
[----:B------:R-:W3:Y:S04]  /*55660*/  LDL R11, [R1+0x4c] ;  /* 0x00004c00010b7983 */ /* 0x000ee80000100800 */
[----:B------:R0:W-:Y:S04]  /*55670*/  STL.64 [R1+0x820], R20 ;  /* 0x0008201401007387 */ /* 0x0001e80000100a00 */
[----:B------:R1:W-:Y:S04]  /*55680*/  STL.64 [R1+0x828], R22 ;  /* 0x0008281601007387 */ /* 0x0003e80000100a00 */
[----:B0-----:R-:W4:Y:S04]  /*55690*/  LDL.LU.64 R20, [R1+0x840] ;  /* 0x0008400001147983 */ /* 0x001f280000300a00 */
[----:B-1----:R-:W4:Y:S04]  /*556a0*/  LDL.LU.64 R22, [R1+0x848] ;  /* 0x0008480001167983 */ /* 0x002f280000300a00 */
[----:B------:R0:W-:Y:S04]  /*556b0*/  STL.64 [R1+0x7668], R6 ;  /* 0x0076680601007387 */ /* 0x0001e80000100a00 */
[----:B------:R-:W3:Y:S04]  /*556c0*/  LDL.LU R4, [R1+0x3b0] ;  /* 0x0003b00001047983 */ /* 0x000ee80000300800 */
[----:B------:R-:W3:Y:S04]  /*556d0*/  LDL.LU R5, [R1+0x3b4] ;  /* 0x0003b40001057983 */ /* 0x000ee80000300800 */
[----:B0-----:R-:W4:Y:S04]  /*556e0*/  LDL.LU R6, [R1+0x3b8] ;  /* 0x0003b80001067983 */ /* 0x001f280000300800 */
[----:B------:R-:W4:Y:S01]  /*556f0*/  LDL.LU R7, [R1+0x3bc] ;  /* 0x0003bc0001077983 */ /* 0x000f220000300800 */
[C---:B--2---:R-:W-:Y:S03]  /*55700*/  HMMA.16816.F32.BF16 R12, R16.reuse, R12, R24 ;  /* 0x0000000c100c723c */ /* 0x044fe60000041818 */
[----:B----4-:R-:W-:Y:S04]  /*55710*/  STL.64 [R1+0x7680], R6 ;  /* 0x0076800601007387 */ /* 0x010fe80000100a00 */
[----:B---3--:R0:W-:Y:S04]  /*55720*/  STL.64 [R1+0x7678], R4 ;  /* 0x0076780401007387 */ /* 0x0081e80000100a00 */
[----:B0-----:R-:W2:Y:S04]  /*55730*/  LDL.LU R4, [R1+0x3c0] ;  /* 0x0003c00001047983 */ /* 0x001ea80000300800 */
[----:B------:R-:W2:Y:S04]  /*55740*/  LDL.LU R5, [R1+0x3c4] ;  /* 0x0003c40001057983 */ /* 0x000ea80000300800 */
[----:B------:R-:W2:Y:S04]  /*55750*/  LDL.LU R6, [R1+0x3c8] ;  /* 0x0003c80001067983 */ /* 0x000ea80000300800 */
[----:B------:R-:W2:Y:S04]  /*55760*/  LDL.LU R7, [R1+0x3cc] ;  /* 0x0003cc0001077983 */ /* 0x000ea80000300800 */
[----:B------:R-:W3:Y:S04]  /*55770*/  LDL.LU.64 R26, [R1+0x76c0] ;  /* 0x0076c000011a7983 */ /* 0x000ee80000300a00 */
[----:B------:R-:W3:Y:S04]  /*55780*/  LDL.LU.64 R24, [R1+0x76b8] ;  /* 0x0076b80001187983 */ /* 0x000ee80000300a00 */
        /* <DEDUP_REMOVED lines=10> */
[----:B----4-:R0:W-:Y:S04]  /*55830*/  STL.64 [R1+0x7658], R14 ;  /* 0x0076580e01007387 */ /* 0x0101e80000100a00 */
[----:B------:R-:W4:Y:S04]  /*55840*/  LDL.LU R12, [R1+0x3a0] ;  /* 0x0003a000010c7983 */ /* 0x000f280000300800 */
[----:B------:R-:W4:Y:S04]  /*55850*/  LDL.LU R13, [R1+0x3a4] ;  /* 0x0003a400010d7983 */ /* 0x000f280000300800 */
[----:B0-----:R-:W4:Y:S04]  /*55860*/  LDL.LU R14, [R1+0x3a8] ;  /* 0x0003a800010e7983 */ /* 0x001f280000300800 */
[----:B------:R-:W4:Y:S01]  /*55870*/  LDL.LU R15, [R1+0x3ac] ;  /* 0x0003ac00010f7983 */ /* 0x000f220000300800 */
[----:B--2---:R-:W-:Y:S03]  /*55880*/  HMMA.16816.F32.BF16 R16, R16, R24, R20 ;  /* 0x000000181010723c */ /* 0x004fe60000041814 */
[----:B------:R-:W2:Y:S04]  /*55890*/  LDL.LU.64 R22, [R1+0x7690] ;  /* 0x0076900001167983 */ /* 0x000ea80000300a00 */
[----:B------:R-:W2:-:S15]  /*558a0*/  LDL.LU.64 R20, [R1+0x7688] ;  /* 0x0076880001147983 */ /* 0x000e9e0000300a00 */
[----:B------:R-:W-:-:S01]  /*558b0*/  NOP ;  /* 0x0000000000007918 */ /* 0x000fc20000000000 */
[----:B------:R0:W-:Y:S04]  /*558c0*/  STL.64 [R1+0x8c0], R16 ;  /* 0x0008c01001007387 */ /* 0x0001e80000100a00 */
[----:B------:R1:W-:Y:S04]  /*558d0*/  STL.64 [R1+0x8c8], R18 ;  /* 0x0008c81201007387 */ /* 0x0003e80000100a00 */
[----:B0-----:R-:W4:Y:S04]  /*558e0*/  LDL.LU R16, [R1+0x390] ;  /* 0x0003900001107983 */ /* 0x001f280000300800 */
[----:B------:R-:W4:Y:S04]  /*558f0*/  LDL.LU R17, [R1+0x394] ;  /* 0x0003940001117983 */ /* 0x000f280000300800 */
[----:B-1----:R-:W4:Y:S04]  /*55900*/  LDL.LU R18, [R1+0x398] ;  /* 0x0003980001127983 */ /* 0x002f280000300800 */
[----:B------:R-:W4:Y:S04]  /*55910*/  LDL.LU R19, [R1+0x39c] ;  /* 0x00039c0001137983 */ /* 0x000f280000300800 */
[----:B---3--:R0:W-:Y:S04]  /*55920*/  STL.64 [R1+0x7648], R26 ;  /* 0x0076481a01007387 */ /* 0x0081e80000100a00 */
[----:B------:R-:W3:Y:S04]  /*55930*/  LDL.LU R24, [R1+0x6c0] ;  /* 0x0006c00001187983 */ /* 0x000ee80000300800 */
[----:B------:R-:W3:Y:S04]  /*55940*/  LDL.LU R25, [R1+0x6c4] ;  /* 0x0006c40001197983 */ /* 0x000ee80000300800 */
[----:B0-----:R-:W3:Y:S04]  /*55950*/  LDL.LU R26, [R1+0x6c8] ;  /* 0x0006c800011a7983 */ /* 0x001ee80000300800 */
[----:B------:R-:W3:Y:S01]  /*55960*/  LDL.LU R27, [R1+0x6cc] ;  /* 0x0006cc00011b7983 */ /* 0x000ee20000300800 */
[----:B--2---:R-:W-:Y:S03]  /*55970*/  HMMA.16816.F32.BF16 R8, R20, R10, R4 ;  /* 0x0000000a1408723c */ /* 0x004fe60000041804 */
[----:B------:R-:W2:Y:S04]  /*55980*/  LDL.LU.64 R6, [R1+0x7680] ;  /* 0x0076800001067983 */ /* 0x000ea80000300a00 */
[----:B------:R-:W2:-:S15]  /*55990*/  LDL.LU.64 R4, [R1+0x7678] ;  /* 0x0076780001047983 */ /* 0x000e9e0000300a00 */
[----:B------:R-:W-:-:S01]  /*559a0*/  NOP ;  /* 0x0000000000007918 */ /* 0x000fc20000000000 */
[----:B------:R-:W-:Y:S04]  /*559b0*/  STL.64 [R1+0x8b0], R8 ;  /* 0x0008b00801007387 */ /* 0x000fe80000100a00 */
[----:B------:R0:W-:Y:S04]  /*559c0*/  STL.64 [R1+0x8b8], R10 ;  /* 0x0008b80a01007387 */ /* 0x0001e80000100a00 */
[----:B0-----:R-:W2:Y:S02]  /*559d0*/  LDL.LU.64 R10, [R1+0x7670] ;  /* 0x00767000010a7983 */ /* 0x001ea40000300a00 */
[----:B--2---:R-:W-:-:S15]  /*559e0*/  HMMA.16816.F32.BF16 R4, R20, R10, R4 ;  /* 0x0000000a1404723c */ /* 0x004fde0000041804 */
[----:B------:R-:W-:-:S08]  /*559f0*/  NOP ;  /* 0x0000000000007918 */ /* 0x000fd00000000000 */
[----:B------:R0:W-:Y:S04]  /*55a00*/  STL.64 [R1+0x8a0], R4 ;  /* 0x0008a00401007387 */ /* 0x0001e80000100a00 */
[----:B------:R1:W-:Y:S01]  /*55a10*/  STL.64 [R1+0x8a8], R6 ;  /* 0x0008a80601007387 */ /* 0x0003e20000100a00 */
[----:B0-----:R-:W-:Y:S02]  /*55a20*/  IMAD.MOV.U32 R5, RZ, RZ, R10 ;  /* 0x000000ffff057224 */ /* 0x001fe400078e000a */
[----:B------:R-:W-:Y:S01]  /*55a30*/  IMAD.MOV.U32 R4, RZ, RZ, R11 ;  /* 0x000000ffff047224 */ /* 0x000fe200078e000b */
[----:B-1----:R-:W3:Y:S04]  /*55a40*/  LDL.LU.64 R6, [R1+0x7668] ;  /* 0x0076680001067983 */ /* 0x002ee80000300a00 */
[----:B------:R-:W4:Y:S02]  /*55a50*/  LDL.LU.64 R10, [R1+0x7660] ;  /* 0x00766000010a7983 */ /* 0x000f240000300a00 */
[----:B----4-:R-:W-:Y:S02]  /*55a60*/  HMMA.16816.F32.BF16 R8, R20, R10, R12 ;  /* 0x0000000a1408723c */ /* 0x010fe4000004180c */
[----:B------:R-:W2:-:S15]  /*55a70*/  LDL.LU.64 R14, [R1+0x7658] ;  /* 0x00765800010e7983 */ /* 0x000e9e0000300a00 */
[----:B------:R-:W-:-:S06]  /*55a80*/  NOP ;  /* 0x0000000000007918 */ /* 0x000fcc0000000000 */
[----:B------:R-:W-:Y:S04]  /*55a90*/  STL.64 [R1+0x890], R8 ;  /* 0x0008900801007387 */ /* 0x000fe80000100a00 */
[----:B------:R0:W-:Y:S04]  /*55aa0*/  STL.64 [R1+0x898], R10 ;  /* 0x0008980a01007387 */ /* 0x0001e80000100a00 */
[----:B0-----:R-:W4:Y:S02]  /*55ab0*/  LDL.LU.64 R10, [R1+0x7650] ;  /* 0x00765000010a7983 */ /* 0x001f240000300a00 */
[----:B----4-:R-:W-:Y:S06]  /*55ac0*/  HMMA.16816.F32.BF16 R16, R20, R10, R16 ;  /* 0x0000000a1410723c */ /* 0x010fec0000041810 */
[----:B------:R0:W-:Y:S04]  /*55ad0*/  STL.64 [R1+0x7600], R10 ;  /* 0x0076000a01007387 */ /* 0x0001e80000100a00 */
[----:B0-----:R-:W4:-:S13]  /*55ae0*/  LDL.64 R10, [R1+0x78] ;  /* 0x00007800010a7983 */ /* 0x001f1a0000100a00 */
[----:B------:R-:W-:Y:S04]  /*55af0*/  STL.64 [R1+0x880], R16 ;  /* 0x0008801001007387 */ /* 0x000fe80000100a00 */
[----:B------:R-:W-:Y:S04]  /*55b00*/  STL.64 [R1+0x888], R18 ;  /* 0x0008881201007387 */ /* 0x000fe80000100a00 */
[----:B------:R-:W0:Y:S04]  /*55b10*/  LDSM.16.MT88.4 R16, [R2+UR5+0x4180] ;  /* 0x004180050210783b */ /* 0x000e280008004200 */
[----:B0-----:R-:W-:Y:S04]  /*55b20*/  STL.64 [R1+0x7538], R18 ;  /* 0x0075381201007387 */ /* 0x001fe80000100a00 */
[----:B------:R0:W-:Y:S04]  /*55b30*/  STL.64 [R1+0x7530], R16 ;  /* 0x0075301001007387 */ /* 0x0001e80000100a00 */
[----:B0-----:R-:W4:Y:S04]  /*55b40*/  LDL.LU R16, [R1+0x6b0] ;  /* 0x0006b00001107983 */ /* 0x001f280000300800 */
[----:B------:R-:W4:Y:S04]  /*55b50*/  LDL.LU R17, [R1+0x6b4] ;  /* 0x0006b40001117983 */ /* 0x000f280000300800 */
[----:B------:R-:W4:Y:S01]  /*55b60*/  LDL.LU R18, [R1+0x6b8] ;  /* 0x0006b80001127983 */ /* 0x000f220000300800 */
[----:B---3--:R-:W-:Y:S01]  /*55b70*/  HMMA.16816.F32.BF16 R24, R20, R6, R24 ;  /* 0x000000061418723c */ /* 0x008fe20000041818 */
[----:B------:R-:W-:-:S15]  /*55b80*/  IMAD.MOV.U32 R19, RZ, RZ, R28 ;  /* 0x000000ffff137224 */ /* 0x000fde00078e001c */
[----:B------:R-:W-:-:S07]  /*55b90*/  NOP ;  /* 0x0000000000007918 */ /* 0x000fce0000000000 */
[----:B------:R0:W-:Y:S01]  /*55ba0*/  STL.64 [R1+0x870], R24 ;  /* 0x0008701801007387 */ /* 0x0001e20000100a00 */
[----:B------:R-:W-:-:S03]  /*55bb0*/  IMAD.MOV.U32 R28, RZ, RZ, R27 ;  /* 0x000000ffff1c7224 */ /* 0x000fc600078e001b */
[----:B------:R1:W-:Y:S04]  /*55bc0*/  STL [R1+0x878], R26 ;  /* 0x0008781a01007387 */ /* 0x0003e80000100800 */
[----:B0-----:R-:W2:Y:S04]  /*55bd0*/  LDL.LU R24, [R1+0x6a0] ;  /* 0x0006a00001187983 */ /* 0x001ea80000300800 */
[----:B------:R-:W2:Y:S04]  /*55be0*/  LDL.LU R25, [R1+0x6a4] ;  /* 0x0006a40001197983 */ /* 0x000ea80000300800 */
[----:B-1----:R-:W2:Y:S04]  /*55bf0*/  LDL.LU R26, [R1+0x6a8] ;  /* 0x0006a800011a7983 */ /* 0x002ea80000300800 */
[----:B------:R-:W2:Y:S04]  /*55c00*/  LDL.LU R27, [R1+0x6ac] ;  /* 0x0006ac00011b7983 */ /* 0x000ea80000300800 */
[----:B------:R-:W-:Y:S04]  /*55c10*/  STL.64 [R1+0x75f8], R6 ;  /* 0x0075f80601007387 */ /* 0x000fe80000100a00 */
[----:B------:R-:W-:Y:S01]  /*55c20*/  STL [R1+0x7000], R28 ;  /* 0x0070001c01007387 */ /* 0x000fe20000100800 */
[----:B----4-:R-:W-:-:S15]  /*55c30*/  HMMA.16816.F32.BF16 R16, R20, R10, R16 ;  /* 0x0000000a1410723c */ /* 0x010fde0000041810 */
[----:B------:R-:W-:-:S08]  /*55c40*/  NOP ;  /* 0x0000000000007918 */ /* 0x000fd00000000000 */
[----:B------:R0:W-:Y:S04]  /*55c50*/  STL.64 [R1+0xd10], R16 ;  /* 0x000d101001007387 */ /* 0x0001e80000100a00 */
[----:B------:R1:W-:Y:S04]  /*55c60*/  STL.64 [R1+0xd18], R18 ;  /* 0x000d181201007387 */ /* 0x0003e80000100a00 */
[----:B0-----:R-:W3:Y:S04]  /*55c70*/  LDL.LU R16, [R1+0x310] ;  /* 0x0003100001107983 */ /* 0x001ee80000300800 */
[----:B------:R-:W3:Y:S04]  /*55c80*/  LDL.LU R17, [R1+0x314] ;  /* 0x0003140001117983 */ /* 0x000ee80000300800 */
[----:B-1----:R-:W4:Y:S04]  /*55c90*/  LDL.LU R18, [R1+0x318] ;  /* 0x0003180001127983 */ /* 0x002f280000300800 */
[----:B------:R-:W4:Y:S01]  /*55ca0*/  LDL.LU R19, [R1+0x31c] ;  /* 0x00031c0001137983 */ /* 0x000f220000300800 */
[----:B------:R-:W-:-:S02]  /*55cb0*/  IMAD.MOV.U32 R12, RZ, RZ, R10 ;  /* 0x000000ffff0c7224 */ /* 0x000fc400078e000a */
[----:B------:R-:W-:Y:S01]  /*55cc0*/  IMAD.MOV.U32 R0, RZ, RZ, R11 ;  /* 0x000000ffff007224 */ /* 0x000fe200078e000b */
[----:B----4-:R-:W-:Y:S04]  /*55cd0*/  STL.64 [R1+0x7640], R18 ;  /* 0x0076401201007387 */ /* 0x010fe80000100a00 */
[----:B---3--:R0:W-:Y:S04]  /*55ce0*/  STL.64 [R1+0x7638], R16 ;  /* 0x0076381001007387 */ /* 0x0081e80000100a00 */
[----:B0-----:R-:W3:Y:S04]  /*55cf0*/  LDL.LU R16, [R1+0x380] ;  /* 0x0003800001107983 */ /* 0x001ee80000300800 */
[----:B------:R-:W3:Y:S04]  /*55d00*/  LDL.LU R17, [R1+0x384] ;  /* 0x0003840001117983 */ /* 0x000ee80000300800 */
[----:B------:R-:W3:Y:S04]  /*55d10*/  LDL.LU R18, [R1+0x388] ;  /* 0x0003880001127983 */ /* 0x000ee80000300800 */
[----:B------:R-:W3:Y:S04]  /*55d20*/  LDL.LU R19, [R1+0x38c] ;  /* 0x00038c0001137983 */ /* 0x000ee80000300800 */
[----:B------:R-:W4:Y:S04]  /*55d30*/  LDL.LU R8, [R1+0x2f0] ;  /* 0x0002f00001087983 */ /* 0x000f280000300800 */
[----:B------:R-:W4:Y:S04]  /*55d40*/  LDL.LU R9, [R1+0x2f4] ;  /* 0x0002f40001097983 */ /* 0x000f280000300800 */
[----:B------:R-:W3:Y:S04]  /*55d50*/  LDL.LU R10, [R1+0x2f8] ;  /* 0x0002f800010a7983 */ /* 0x000ee80000300800 */
[----:B------:R-:W3:Y:S01]  /*55d60*/  LDL.LU R11, [R1+0x2fc] ;  /* 0x0002fc00010b7983 */ /* 0x000ee20000300800 */
[----:B--2---:R-:W-:Y:S03]  /*55d70*/  HMMA.16816.F32.BF16 R24, R20, R14, R24 ;  /* 0x0000000e1418723c */ /* 0x004fe60000041818 */
[----:B---3--:R0:W-:Y:S04]  /*55d80*/  STL.64 [R1+0x7610], R10 ;  /* 0x0076100a01007387 */ /* 0x0081e80000100a00 */
[----:B----4-:R-:W-:Y:S01]  /*55d90*/  STL.64 [R1+0x7608], R8 ;  /* 0x0076080801007387 */ /* 0x010fe20000100a00 */
[----:B0-----:R-:W-:-:S02]  /*55da0*/  IMAD.MOV.U32 R10, RZ, RZ, R5 ;  /* 0x000000ffff0a7224 */ /* 0x001fc400078e0005 */
[----:B------:R-:W-:-:S05]  /*55db0*/  IMAD.MOV.U32 R11, RZ, RZ, R4 ;  /* 0x000000ffff0b7224 */ /* 0x000fca00078e0004 */
[----:B------:R0:W-:Y:S04]  /*55dc0*/  STL.64 [R1+0x7620], R10 ;  /* 0x0076200a01007387 */ /* 0x0001e80000100a00 */
[----:B------:R-:W2:Y:S04]  /*55dd0*/  LDL.64 R6, [R1+0x28] ;  /* 0x0000280001067983 */ /* 0x000ea80000100a00 */
[----:B0-----:R-:W3:Y:S04]  /*55de0*/  LDL.64 R10, [R1+0x48] ;  /* 0x00004800010a7983 */ /* 0x001ee80000100a00 */
[----:B--2---:R0:W-:Y:S04]  /*55df0*/  STL.64 [R1+0x7618], R6 ;  /* 0x0076180601007387 */ /* 0x0041e80000100a00 */
[----:B------:R-:W2:Y:S04]  /*55e00*/  LDL.LU R4, [R1+0x300] ;  /* 0x0003000001047983 */ /* 0x000ea80000300800 */
[----:B------:R-:W2:Y:S04]  /*55e10*/  LDL.LU R5, [R1+0x304] ;  /* 0x0003040001057983 */ /* 0x000ea80000300800 */
[----:B0-----:R-:W2:Y:S04]  /*55e20*/  LDL.LU R6, [R1+0x308] ;  /* 0x0003080001067983 */ /* 0x001ea80000300800 */
[----:B------:R-:W2:Y:S04]  /*55e30*/  LDL.LU R7, [R1+0x30c] ;  /* 0x00030c0001077983 */ /* 0x000ea80000300800 */
[----:B------:R-:W-:Y:S04]  /*55e40*/  STL.64 [R1+0xd00], R24 ;  /* 0x000d001801007387 */ /* 0x000fe80000100a00 */
[----:B------:R0:W-:Y:S04]  /*55e50*/  STL.64 [R1+0xd08], R26 ;  /* 0x000d081a01007387 */ /* 0x0001e80000100a00 */
[----:B0-----:R-:W4:Y:S04]  /*55e60*/  LDL.LU.64 R26, [R1+0x7648] ;  /* 0x00764800011a7983 */ /* 0x001f280000300a00 */
[----:B------:R0:W-:Y:S02]  /*55e70*/  STL.64 [R1+0x75d8], R14 ;  /* 0x0075d80e01007387 */ /* 0x0001e40000100a00 */
[----:B0-----:R-:W-:-:S02]  /*55e80*/  IMAD.MOV.U32 R14, RZ, RZ, R12 ;  /* 0x000000ffff0e7224 */ /* 0x001fc400078e000c */
[----:B------:R-:W-:-:S05]  /*55e90*/  IMAD.MOV.U32 R15, RZ, RZ, R0 ;  /* 0x000000ffff0f7224 */ /* 0x000fca00078e0000 */
[----:B------:R0:W-:Y:S04]  /*55ea0*/  STL.64 [R1+0x75f0], R14 ;  /* 0x0075f00e01007387 */ /* 0x0001e80000100a00 */
[----:B------:R-:W2:Y:S04]  /*55eb0*/  LDL.LU R12, [R1+0x670] ;  /* 0x00067000010c7983 */ /* 0x000ea80000300800 */
[----:B------:R-:W2:Y:S04]  /*55ec0*/  LDL.LU R13, [R1+0x674] ;  /* 0x00067400010d7983 */ /* 0x000ea80000300800 */
[----:B0-----:R-:W2:Y:S04]  /*55ed0*/  LDL.LU R14, [R1+0x678] ;  /* 0x00067800010e7983 */ /* 0x001ea80000300800 */
[----:B------:R-:W2:Y:S01]  /*55ee0*/  LDL.LU R15, [R1+0x67c] ;  /* 0x00067c00010f7983 */ /* 0x000ea20000300800 */
[----:B----4-:R-:W-:Y:S03]  /*55ef0*/  HMMA.16816.F32.BF16 R20, R20, R26, R16 ;  /* 0x0000001a1414723c */ /* 0x010fe60000041810 */
[----:B------:R-:W3:Y:S04]  /*55f00*/  LDL.LU.64 R18, [R1+0x7640] ;  /* 0x0076400001127983 */ /* 0x000ee80000300a00 */
[----:B------:R-:W3:Y:S04]  /*55f10*/  LDL.LU.64 R16, [R1+0x7638] ;  /* 0x0076380001107983 */ /* 0x000ee80000300a00 */
[----:B------:R-:W3:Y:S04]  /*55f20*/  LDL.LU.64 R26, [R1+0x7630] ;  /* 0x00763000011a7983 */ /* 0x000ee80000300a00 */
[----:B------:R-:W3:Y:S08]  /*55f30*/  LDL.LU.64 R24, [R1+0x7628] ;  /* 0x0076280001187983 */ /* 0x000ef00000300a00 */
[----:B------:R0:W-:Y:S04]  /*55f40*/  STL.64 [R1+0x860], R20 ;  /* 0x0008601401007387 */ /* 0x0001e80000100a00 */
[----:B------:R1:W-:Y:S04]  /*55f50*/  STL.64 [R1+0x868], R22 ;  /* 0x0008681601007387 */ /* 0x0003e80000100a00 */
[----:B0-----:R-:W4:Y:S04]  /*55f60*/  LDL.LU R20, [R1+0x2e0] ;  /* 0x0002e00001147983 */ /* 0x001f280000300800 */
[----:B------:R-:W4:Y:S04]  /*55f70*/  LDL.LU R21, [R1+0x2e4] ;  /* 0x0002e40001157983 */ /* 0x000f280000300800 */
[----:B-1----:R-:W4:Y:S04]  /*55f80*/  LDL.LU R22, [R1+0x2e8] ;  /* 0x0002e80001167983 */ /* 0x002f280000300800 */
[----:B------:R-:W4:Y:S01]  /*55f90*/  LDL.LU R23, [R1+0x2ec] ;  /* 0x0002ec0001177983 */ /* 0x000f220000300800 */
[----:B---3--:R-:W-:-:S15]  /*55fa0*/  HMMA.16816.F32.BF16 R16, R24, R10, R16 ;  /* 0x0000000a1810723c */ /* 0x008fde0000041810 */
[----:B------:R-:W-:-:S08]  /*55fb0*/  NOP ;  /* 0x0000000000007918 */ /* 0x000fd00000000000 */
[----:B------:R0:W-:Y:S04]  /*55fc0*/  STL.64 [R1+0xc80], R16 ;  /* 0x000c801001007387 */ /* 0x0001e80000100a00 */
[----:B------:R1:W-:Y:S01]  /*55fd0*/  STL.64 [R1+0xc88], R18 ;  /* 0x000c881201007387 */ /* 0x0003e20000100a00 */
[----:B0-----:R-:W-:Y:S02]  /*55fe0*/  IMAD.MOV.U32 R17, RZ, RZ, R11 ;  /* 0x000000ffff117224 */ /* 0x001fe400078e000b */
[----:B-1----:R-:W-:Y:S02]  /*55ff0*/  IMAD.MOV.U32 R18, RZ, RZ, R10 ;  /* 0x000000ffff127224 */ /* 0x002fe400078e000a */
[----:B------:R-:W2:Y:S04]  /*56000*/  LDL.LU.64 R10, [R1+0x7620] ;  /* 0x00762000010a7983 */ /* 0x000ea80000300a00 */
[----:B------:R-:W-:Y:S04]  /*56010*/  STL [R1+0x75d4], R18 ;  /* 0x0075d41201007387 */ /* 0x000fe80000100800 */
[----:B------:R0:W-:Y:S04]  /*56020*/  STL [R1+0x75d0], R17 ;  /* 0x0075d01101007387 */ /* 0x0001e80000100800 */
[----:B------:R-:W3:Y:S04]  /*56030*/  LDL.LU R16, [R1+0x650] ;  /* 0x0006500001107983 */ /* 0x000ee80000300800 */
[----:B0-----:R-:W3:Y:S04]  /*56040*/  LDL.LU R17, [R1+0x654] ;  /* 0x0006540001117983 */ /* 0x001ee80000300800 */
[----:B------:R-:W4:Y:S04]  /*56050*/  LDL.LU R18, [R1+0x658] ;  /* 0x0006580001127983 */ /* 0x000f280000300800 */
[----:B------:R-:W4:Y:S01]  /*56060*/  LDL.LU R19, [R1+0x65c] ;  /* 0x00065c0001137983 */ /* 0x000f220000300800 */
[C---:B--2---:R-:W-:Y:S03]  /*56070*/  HMMA.16816.F32.BF16 R8, R24.reuse, R10, R4 ;  /* 0x0000000a1808723c */ /* 0x044fe60000041804 */
[----:B----4-:R-:W-:Y:S04]  /*56080*/  STL.64 [R1+0x75e8], R18 ;  /* 0x0075e81201007387 */ /* 0x010fe80000100a00 */
[----:B---3--:R0:W-:Y:S04]  /*56090*/  STL.64 [R1+0x75e0], R16 ;  /* 0x0075e01001007387 */ /* 0x0081e80000100a00 */
[----:B0-----:R-:W2:Y:S04]  /*560a0*/  LDL.LU R16, [R1+0x660] ;  /* 0x0006600001107983 */ /* 0x001ea80000300800 */
[----:B------:R-:W2:Y:S04]  /*560b0*/  LDL.LU R17, [R1+0x664] ;  /* 0x0006640001117983 */ /* 0x000ea80000300800 */
[----:B------:R-:W2:Y:S04]  /*560c0*/  LDL.LU R18, [R1+0x668] ;  /* 0x0006680001127983 */ /* 0x000ea80000300800 */
[----:B------:R-:W3:Y:S04]  /*560d0*/  LDL.LU.64 R6, [R1+0x7618] ;  /* 0x0076180001067983 */ /* 0x000ee80000300a00 */
[----:B------:R-:W-:Y:S04]  /*560e0*/  STL.64 [R1+0xc70], R8 ;  /* 0x000c700801007387 */ /* 0x000fe80000100a00 */
[----:B------:R0:W-:Y:S04]  /*560f0*/  STL.64 [R1+0xc78], R10 ;  /* 0x000c780a01007387 */ /* 0x0001e80000100a00 */
[----:B0-----:R-:W3:Y:S04]  /*56100*/  LDL.LU.64 R10, [R1+0x7610] ;  /* 0x00761000010a7983 */ /* 0x001ee80000300a00 */
[----:B------:R-:W3:Y:S02]  /*56110*/  LDL.LU.64 R8, [R1+0x7608] ;  /* 0x0076080001087983 */ /* 0x000ee40000300a00 */
[----:B---3--:R-:W-:-:S15]  /*56120*/  HMMA.16816.F32.BF16 R8, R24, R6, R8 ;  /* 0x000000061808723c */ /* 0x008fde0000041808 */
[----:B------:R-:W-:-:S08]  /*56130*/  NOP ;  /* 0x0000000000007918 */ /* 0x000fd00000000000 */
[----:B------:R-:W-:Y:S04]  /*56140*/  STL.64 [R1+0xc60], R8 ;  /* 0x000c600801007387 */ /* 0x000fe80000100a00 */
[----:B------:R0:W-:Y:S04]  /*56150*/  STL.64 [R1+0xc68], R10 ;  /* 0x000c680a01007387 */ /* 0x0001e80000100a00 */
[----:B0-----:R-:W3:Y:S01]  /*56160*/  LDL.LU.64 R10, [R1+0x7600] ;  /* 0x00760000010a7983 */ /* 0x001ee20000300a00 */
[----:B------:R-:W-:Y:S02]  /*56170*/  IMAD.MOV.U32 R9, RZ, RZ, R6 ;  /* 0x000000ffff097224 */ /* 0x000fe400078e0006 */
[----:B------:R-:W-:-:S02]  /*56180*/  IMAD.MOV.U32 R8, RZ, RZ, R7 ;  /* 0x000000ffff087224 */ /* 0x000fc400078e0007 */
[----:B------:R-:W4:Y:S01]  /*56190*/  LDL.LU.64 R6, [R1+0x75f8] ;  /* 0x0075f80001067983 */ /* 0x000f220000300a00 */
[----:B------:R-:W-:Y:S01]  /*561a0*/  IMAD.MOV.U32 R19, RZ, RZ, R29 ;  /* 0x000000ffff137224 */ /* 0x000fe200078e001d */
[----:B---3--:R-:W-:Y:S06]  /*561b0*/  HMMA.16816.F32.BF16 R20, R24, R10, R20 ;  /* 0x0000000a1814723c */ /* 0x008fec0000041814 */
[----:B------:R-:W-:-:S15]  /*561c0*/  STL.64 [R1+0x75a0], R10 ;  /* 0x0075a00a01007387 */ /* 0x000fde0000100a00 */
[----:B------:R-:W-:-:S02]  /*561d0*/  NOP ;  /* 0x0000000000007918 */ /* 0x000fc40000000000 */
[----:B------:R-:W-:Y:S04]  /*561e0*/  STL.64 [R1+0xc50], R20 ;  /* 0x000c501401007387 */ /* 0x000fe80000100a00 */
[----:B------:R-:W-:Y:S04]  /*561f0*/  STL.64 [R1+0xc58], R22 ;  /* 0x000c581601007387 */ /* 0x000fe80000100a00 */
[----:B------:R-:W0:Y:S01]  /*56200*/  LDSM.16.MT88.4 R20, [R2+UR5+0x4200] ;  /* 0x004200050214783b */ /* 0x000e220008004200 */
[----:B----4-:R-:W-:-:S15]  /*56210*/  HMMA.16816.F32.BF16 R12, R24, R6, R12 ;  /* 0x00000006180c723c */ /* 0x010fde000004180c */
[----:B------:R-:W-:-:S09]  /*56220*/  NOP ;  /* 0x0000000000007918 */ /* 0x000fd20000000000 */
[----:B------:R-:W-:Y:S01]  /*56230*/  IMAD.MOV.U32 R29, RZ, RZ, R15 ;  /* 0x000000ffff1d7224 */ /* 0x000fe200078e000f */
[----:B0-----:R0:W-:Y:S04]  /*56240*/  STL.64 [R1+0x74d0], R22 ;  /* 0x0074d01601007387 */ /* 0x0011e80000100a00 */
[----:B------:R-:W-:Y:S04]  /*56250*/  STL.64 [R1+0x74c8], R20 ;  /* 0x0074c81401007387 */ /* 0x000fe80000100a00 */
[----:B0-----:R-:W3:Y:S04]  /*56260*/  LDL.64 R22, [R1+0x58] ;  /* 0x0000580001167983 */ /* 0x001ee80000100a00 */
[----:B------:R-:W-:Y:S04]  /*56270*/  STL.64 [R1+0xc40], R12 ;  /* 0x000c400c01007387 */ /* 0x000fe80000100a00 */
[----:B------:R0:W-:Y:S04]  /*56280*/  STL [R1+0xc48], R14 ;  /* 0x000c480e01007387 */ /* 0x0001e80000100800 */
[----:B0-----:R-:W2:Y:S04]  /*56290*/  LDL.LU.64 R14, [R1+0x75f0] ;  /* 0x0075f000010e7983 */ /* 0x001ea80000300a00 */
[----:B------:R0:W-:Y:S04]  /*562a0*/  STL.64 [R1+0x7570], R6 ;  /* 0x0075700601007387 */ /* 0x0001e80000100a00 */
[----:B------:R-:W3:Y:S04]  /*562b0*/  LDL.LU R4, [R1+0x2d0] ;  /* 0x0002d00001047983 */ /* 0x000ee80000300800 */
[----:B------:R-:W3:Y:S04]  /*562c0*/  LDL.LU R5, [R1+0x2d4] ;  /* 0x0002d40001057983 */ /* 0x000ee80000300800 */
[----:B0-----:R-:W3:Y:S04]  /*562d0*/  LDL.LU R6, [R1+0x2d8] ;  /* 0x0002d80001067983 */ /* 0x001ee80000300800 */
[----:B------:R-:W3:Y:S04]  /*562e0*/  LDL.LU R7, [R1+0x2dc] ;  /* 0x0002dc0001077983 */ /* 0x000ee80000300800 */
[----:B------:R-:W-:Y:S01]  /*562f0*/  STL [R1+0x7004], R29 ;  /* 0x0070041d01007387 */ /* 0x000fe20000100800 */
[----:B--2---:R-:W-:Y:S03]  /*56300*/  HMMA.16816.F32.BF16 R12, R24, R14, R16 ;  /* 0x0000000e180c723c */ /* 0x004fe60000041810 */
[----:B------:R-:W2:Y:S04]  /*56310*/  LDL.LU.64 R18, [R1+0x75e8] ;  /* 0x0075e80001127983 */ /* 0x000ea80000300a00 */
[----:B------:R-:W2:-:S15]  /*56320*/  LDL.LU.64 R16, [R1+0x75e0] ;  /* 0x0075e00001107983 */ /* 0x000e9e0000300a00 */
[----:B------:R-:W-:-:S01]  /*56330*/  NOP ;  /* 0x0000000000007918 */ /* 0x000fc20000000000 */
[----:B------:R-:W-:Y:S04]  /*56340*/  STL.64 [R1+0xc30], R12 ;  /* 0x000c300c01007387 */ /* 0x000fe80000100a00 */
[----:B------:R0:W-:Y:S04]  /*56350*/  STL.64 [R1+0xc38], R14 ;  /* 0x000c380e01007387 */ /* 0x0001e80000100a00 */
[----:B0-----:R-:W2:Y:S02]  /*56360*/  LDL.LU.64 R14, [R1+0x75d8] ;  /* 0x0075d800010e7983 */ /* 0x001ea40000300a00 */
[C---:B--2---:R-:W-:Y:S06]  /*56370*/  HMMA.16816.F32.BF16 R16, R24.reuse, R14, R16 ;  /* 0x0000000e1810723c */ /* 0x044fec0000041810 */
[----:B---3--:R-:W-:Y:S01]  /*56380*/  HMMA.16816.F32.BF16 R24, R24, R22, R4 ;  /* 0x000000161818723c */ /* 0x008fe20000041804 */
[----:B------:R-:W-:-:S15]  /*56390*/  IMAD.MOV.U32 R0, RZ, RZ, R15 ;  /* 0x000000ffff007224 */ /* 0x000fde00078e000f */
[----:B------:R-:W-:-:S01]  /*563a0*/  NOP ;  /* 0x0000000000007918 */ /* 0x000fc20000000000 */
[----:B------:R0:W-:Y:S04]  /*563b0*/  STL.64 [R1+0xc20], R16 ;  /* 0x000c201001007387 */ /* 0x0001e80000100a00 */
[----:B------:R1:W-:Y:S01]  /*563c0*/  STL.64 [R1+0xc28], R18 ;  /* 0x000c281201007387 */ /* 0x0003e20000100a00 */
[----:B0-----:R-:W-:-:S03]  /*563d0*/  IMAD.MOV.U32 R16, RZ, RZ, R14 ;  /* 0x000000ffff107224 */ /* 0x001fc600078e000e */
[----:B-1----:R-:W2:Y:S04]  /*563e0*/  LDL.LU R18, [R1+0x75d4] ;  /* 0x0075d40001127983 */ /* 0x002ea80000300800 */
[----:B------:R-:W3:Y:S04]  /*563f0*/  LDL.LU R17, [R1+0x75d0] ;  /* 0x0075d00001117983 */ /* 0x000ee80000300800 */
[----:B------:R-:W4:Y:S04]  /*56400*/  LDL.LU.64 R14, [R1+0x75c8] ;  /* 0x0075c800010e7983 */ /* 0x000f280000300a00 */
[----:B------:R-:W4:Y:S04]  /*56410*/  LDL.LU.64 R12, [R1+0x75c0] ;  /* 0x0075c000010c7983 */ /* 0x000f280000300a00 */
[----:B------:R-:W2:Y:S04]  /*56420*/  LDL.LU R4, [R1+0x290] ;  /* 0x0002900001047983 */ /* 0x000ea80000300800 */
[----:B------:R-:W-:Y:S04]  /*56430*/  STL.64 [R1+0x6a0], R24 ;  /* 0x0006a01801007387 */ /* 0x000fe80000100a00 */
[----:B------:R-:W-:Y:S04]  /*56440*/  STL.64 [R1+0x6a8], R26 ;  /* 0x0006a81a01007387 */ /* 0x000fe80000100a00 */
[----:B------:R-:W2:Y:S04]  /*56450*/  LDL.LU R5, [R1+0x294] ;  /* 0x0002940001057983 */ /* 0x000ea80000300800 */
[----:B------:R-:W3:Y:S04]  /*56460*/  LDL.LU R6, [R1+0x298] ;  /* 0x0002980001067983 */ /* 0x000ee80000300800 */
[----:B------:R-:W3:Y:S04]  /*56470*/  LDL.LU R7, [R1+0x29c] ;  /* 0x00029c0001077983 */ /* 0x000ee80000300800 */
[----:B---3--:R0:W-:Y:S04]  /*56480*/  STL.64 [R1+0x7580], R6 ;  /* 0x0075800601007387 */ /* 0x0081e80000100a00 */
[----:B--2---:R-:W-:Y:S01]  /*56490*/  STL.64 [R1+0x7578], R4 ;  /* 0x0075780401007387 */ /* 0x004fe20000100a00 */
[----:B0-----:R-:W-:-:S02]  /*564a0*/  IMAD.MOV.U32 R7, RZ, RZ, R8 ;  /* 0x000000ffff077224 */ /* 0x001fc400078e0008 */
[----:B------:R-:W-:Y:S01]  /*564b0*/  IMAD.MOV.U32 R6, RZ, RZ, R9 ;  /* 0x000000ffff067224 */ /* 0x000fe200078e0009 */
[----:B------:R-:W2:Y:S04]  /*564c0*/  LDL.LU R8, [R1+0x2b0] ;  /* 0x0002b00001087983 */ /* 0x000ea80000300800 */
[----:B------:R-:W2:Y:S04]  /*564d0*/  LDL.LU R9, [R1+0x2b4] ;  /* 0x0002b40001097983 */ /* 0x000ea80000300800 */
[----:B------:R-:W3:Y:S04]  /*564e0*/  LDL.LU R10, [R1+0x2b8] ;  /* 0x0002b800010a7983 */ /* 0x000ee80000300800 */
[----:B------:R-:W3:Y:S04]  /*564f0*/  LDL.LU R11, [R1+0x2bc] ;  /* 0x0002bc00010b7983 */ /* 0x000ee80000300800 */
[----:B---3--:R-:W-:Y:S04]  /*56500*/  STL.64 [R1+0x75b0], R10 ;  /* 0x0075b00a01007387 */ /* 0x008fe80000100a00 */
[----:B--2---:R-:W-:Y:S04]  /*56510*/  STL.64 [R1+0x75a8], R8 ;  /* 0x0075a80801007387 */ /* 0x004fe80000100a00 */
[----:B------:R0:W-:Y:S04]  /*56520*/  STL.64 [R1+0x7598], R6 ;  /* 0x0075980601007387 */ /* 0x0001e80000100a00 */
[----:B0-----:R-:W2:Y:S04]  /*56530*/  LDL.64 R6, [R1+0x38] ;  /* 0x0000380001067983 */ /* 0x001ea80000100a00 */
[----:B--2---:R0:W-:Y:S04]  /*56540*/  STL.64 [R1+0x75b8], R6 ;  /* 0x0075b80601007387 */ /* 0x0041e80000100a00 */
[----:B------:R-:W4:Y:S04]  /*56550*/  LDL.LU R4, [R1+0x2c0] ;  /* 0x0002c00001047983 */ /* 0x000f280000300800 */
[----:B------:R-:W4:Y:S04]  /*56560*/  LDL.LU R5, [R1+0x2c4] ;  /* 0x0002c40001057983 */ /* 0x000f280000300800 */
[----:B0-----:R-:W4:Y:S04]  /*56570*/  LDL.LU R6, [R1+0x2c8] ;  /* 0x0002c80001067983 */ /* 0x001f280000300800 */
[----:B------:R-:W4:Y:S04]  /*56580*/  LDL.LU R7, [R1+0x2cc] ;  /* 0x0002cc0001077983 */ /* 0x000f280000300800 */
[----:B------:R-:W2:Y:S04]  /*56590*/  LDL.LU R24, [R1+0x280] ;  /* 0x0002800001187983 */ /* 0x000ea80000300800 */
[----:B------:R-:W2:Y:S04]  /*565a0*/  LDL.LU R25, [R1+0x284] ;  /* 0x0002840001197983 */ /* 0x000ea80000300800 */
[----:B------:R-:W3:Y:S04]  /*565b0*/  LDL.LU R26, [R1+0x288] ;  /* 0x00028800011a7983 */ /* 0x000ee80000300800 */
[----:B------:R-:W3:Y:S01]  /*565c0*/  LDL.LU R27, [R1+0x28c] ;  /* 0x00028c00011b7983 */ /* 0x000ee20000300800 */
[----:B------:R-:W-:-:S02]  /*565d0*/  IMAD.MOV.U32 R11, RZ, RZ, R17 ;  /* 0x000000ffff0b7224 */ /* 0x000fc400078e0011 */
[----:B------:R-:W-:Y:S01]  /*565e0*/  IMAD.MOV.U32 R10, RZ, RZ, R18 ;  /* 0x000000ffff0a7224 */ /* 0x000fe200078e0012 */
[----:B---3--:R-:W-:Y:S04]  /*565f0*/  STL.64 [R1+0x7590], R26 ;  /* 0x0075901a01007387 */ /* 0x008fe80000100a00 */
[----:B--2---:R0:W-:Y:S04]  /*56600*/  STL.64 [R1+0x7588], R24 ;  /* 0x0075881801007387 */ /* 0x0041e80000100a00 */
[----:B0-----:R-:W2:Y:S04]  /*56610*/  LDL.LU R24, [R1+0x2a0] ;  /* 0x0002a00001187983 */ /* 0x001ea80000300800 */
[----:B------:R-:W2:Y:S04]  /*56620*/  LDL.LU R25, [R1+0x2a4] ;  /* 0x0002a40001197983 */ /* 0x000ea80000300800 */
[----:B------:R-:W2:Y:S04]  /*56630*/  LDL.LU R26, [R1+0x2a8] ;  /* 0x0002a800011a7983 */ /* 0x000ea80000300800 */
[----:B------:R-:W2:Y:S04]  /*56640*/  LDL.LU R27, [R1+0x2ac] ;  /* 0x0002ac00011b7983 */ /* 0x000ea80000300800 */
[----:B------:R0:W-:Y:S02]  /*56650*/  STL.64 [R1+0x7540], R22 ;  /* 0x0075401601007387 */ /* 0x0001e40000100a00 */
[----:B0-----:R-:W-:-:S02]  /*56660*/  IMAD.MOV.U32 R22, RZ, RZ, R16 ;  /* 0x000000ffff167224 */ /* 0x001fc400078e0010 */
[----:B------:R-:W-:-:S05]  /*56670*/  IMAD.MOV.U32 R23, RZ, RZ, R0 ;  /* 0x000000ffff177224 */ /* 0x000fca00078e0000 */
[----:B------:R0:W-:Y:S04]  /*56680*/  STL.64 [R1+0x7558], R22 ;  /* 0x0075581601007387 */ /* 0x0001e80000100a00 */
[----:B0-----:R-:W3:Y:S04]  /*56690*/  LDL.64 R22, [R1+0x78] ;  /* 0x0000780001167983 */ /* 0x001ee80000100a00 */
[----:B------:R-:W2:Y:S04]  /*566a0*/  LDL.LU R16, [R1+0x270] ;  /* 0x0002700001107983 */ /* 0x000ea80000300800 */
[----:B------:R-:W2:Y:S04]  /*566b0*/  LDL.LU R17, [R1+0x274] ;  /* 0x0002740001117983 */ /* 0x000ea80000300800 */
[----:B------:R-:W3:Y:S04]  /*566c0*/  LDL.LU R18, [R1+0x278] ;  /* 0x0002780001127983 */ /* 0x000ee80000300800 */
[----:B------:R-:W3:Y:S01]  /*566d0*/  LDL.LU R19, [R1+0x27c] ;  /* 0x00027c0001137983 */ /* 0x000ee20000300800 */
[C---:B----4-:R-:W-:Y:S03]  /*566e0*/  HMMA.16816.F32.BF16 R8, R12.reuse, R10, R4 ;  /* 0x0000000a0c08723c */ /* 0x050fe60000041804 */
[----:B---3--:R-:W-:Y:S04]  /*566f0*/  STL.64 [R1+0x7550], R18 ;  /* 0x0075501201007387 */ /* 0x008fe80000100a00 */
[----:B--2---:R0:W-:Y:S04]  /*56700*/  STL.64 [R1+0x7548], R16 ;  /* 0x0075481001007387 */ /* 0x0041e80000100a00 */
[----:B0-----:R-:W2:Y:S04]  /*56710*/  LDL.LU R16, [R1+0x600] ;  /* 0x0006000001107983 */ /* 0x001ea80000300800 */
[----:B------:R-:W2:Y:S04]  /*56720*/  LDL.LU R17, [R1+0x604] ;  /* 0x0006040001117983 */ /* 0x000ea80000300800 */
[----:B------:R-:W3:Y:S04]  /*56730*/  LDL.LU R18, [R1+0x608] ;  /* 0x0006080001127983 */ /* 0x000ee80000300800 */
[----:B------:R-:W3:Y:S04]  /*56740*/  LDL.LU R19, [R1+0x60c] ;  /* 0x00060c0001137983 */ /* 0x000ee80000300800 */
[----:B---3--:R-:W-:Y:S04]  /*56750*/  STL.64 [R1+0x7568], R18 ;  /* 0x0075681201007387 */ /* 0x008fe80000100a00 */
[----:B--2---:R0:W-:Y:S04]  /*56760*/  STL.64 [R1+0x7560], R16 ;  /* 0x0075601001007387 */ /* 0x0041e80000100a00 */
[----:B0-----:R-:W2:Y:S04]  /*56770*/  LDL.LU R16, [R1+0x610] ;  /* 0x0006100001107983 */ /* 0x001ea80000300800 */
[----:B------:R-:W2:Y:S04]  /*56780*/  LDL.LU R17, [R1+0x614] ;  /* 0x0006140001117983 */ /* 0x000ea80000300800 */
[----:B------:R-:W2:Y:S04]  /*56790*/  LDL.LU R18, [R1+0x618] ;  /* 0x0006180001127983 */ /* 0x000ea80000300800 */
[----:B------:R-:W2:Y:S04]  /*567a0*/  LDL.LU R19, [R1+0x61c] ;  /* 0x00061c0001137983 */ /* 0x000ea80000300800 */
[----:B------:R-:W3:Y:S04]  /*567b0*/  LDL.LU.64 R6, [R1+0x75b8] ;  /* 0x0075b80001067983 */ /* 0x000ee80000300a00 */
[----:B------:R-:W-:Y:S04]  /*567c0*/  STL.64 [R1+0xba0], R8 ;  /* 0x000ba00801007387 */ /* 0x000fe80000100a00 */
[----:B------:R0:W-:Y:S04]  /*567d0*/  STL.64 [R1+0xba8], R10 ;  /* 0x000ba80a01007387 */ /* 0x0001e80000100a00 */
[----:B0-----:R-:W3:Y:S04]  /*567e0*/  LDL.LU.64 R10, [R1+0x75b0] ;  /* 0x0075b000010a7983 */ /* 0x001ee80000300a00 */
[----:B------:R-:W3:Y:S02]  /*567f0*/  LDL.LU.64 R8, [R1+0x75a8] ;  /* 0x0075a80001087983 */ /* 0x000ee40000300a00 */
[----:B---3--:R-:W-:Y:S06]  /*56800*/  HMMA.16816.F32.BF16 R8, R12, R6, R8 ;  /* 0x000000060c08723c */ /* 0x008fec0000041808 */
[----:B------:R-:W-:-:S15]  /*56810*/  IMAD.MOV.U32 R0, RZ, RZ, R7 ;  /* 0x000000ffff007224 */ /* 0x000fde00078e0007 */
[----:B------:R-:W-:-:S02]  /*56820*/  NOP ;  /* 0x0000000000007918 */ /* 0x000fc40000000000 */
[----:B------:R0:W-:Y:S04]  /*56830*/  STL.64 [R1+0xb90], R8 ;  /* 0x000b900801007387 */ /* 0x0001e80000100a00 */
[----:B------:R1:W-:Y:S01]  /*56840*/  STL.64 [R1+0xb98], R10 ;  /* 0x000b980a01007387 */ /* 0x0003e20000100a00 */
[----:B0-----:R-:W-:-:S03]  /*56850*/  IMAD.MOV.U32 R9, RZ, RZ, R6 ;  /* 0x000000ffff097224 */ /* 0x001fc600078e0006 */
[----:B-1----:R-:W3:Y:S04]  /*56860*/  LDL.LU.64 R10, [R1+0x75a0] ;  /* 0x0075a000010a7983 */ /* 0x002ee80000300a00 */
[----:B------:R-:W4:Y:S02]  /*56870*/  LDL.LU.64 R6, [R1+0x7598] ;  /* 0x0075980001067983 */ /* 0x000f240000300a00 */
[----:B----4-:R-:W-:Y:S02]  /*56880*/  HMMA.16816.F32.BF16 R4, R12, R6, R24 ;  /* 0x000000060c04723c */ /* 0x010fe40000041818 */
[----:B------:R-:W4:Y:S04]  /*56890*/  LDL.LU.64 R26, [R1+0x7590] ;  /* 0x00759000011a7983 */ /* 0x000f280000300a00 */
[----:B------:R-:W4:-:S15]  /*568a0*/  LDL.LU.64 R24, [R1+0x7588] ;  /* 0x0075880001187983 */ /* 0x000f1e0000300a00 */
[----:B------:R-:W-:-:S02]  /*568b0*/  NOP ;  /* 0x0000000000007918 */ /* 0x000fc40000000000 */
        /* <DEDUP_REMOVED lines=8> */
[----:B0-----:R-:W4:Y:S02]  /*56940*/  LDL.LU.64 R6, [R1+0x7570] ;  /* 0x0075700001067983 */ /* 0x001f240000300a00 */
[----:B----4-:R-:W-:-:S15]  /*56950*/  HMMA.16816.F32.BF16 R24, R12, R6, R24 ;  /* 0x000000060c18723c */ /* 0x010fde0000041818 */
[----:B------:R-:W-:-:S08]  /*56960*/  NOP ;  /* 0x0000000000007918 */ /* 0x000fd00000000000 */
[----:B------:R-:W-:Y:S04]  /*56970*/  STL.64 [R1+0xb60], R24 ;  /* 0x000b601801007387 */ /* 0x000fe80000100a00 */
[----:B------:R-:W-:Y:S04]  /*56980*/  STL.64 [R1+0xb68], R26 ;  /* 0x000b681a01007387 */ /* 0x000fe80000100a00 */
[----:B------:R-:W0:Y:S04]  /*56990*/  LDSM.16.MT88.4 R24, [R2+UR5+0x4280] ;  /* 0x004280050218783b */ /* 0x000e280008004200 */
[----:B0-----:R-:W-:Y:S04]  /*569a0*/  STL.64 [R1+0x7458], R26 ;  /* 0x0074581a01007387 */ /* 0x001fe80000100a00 */
[----:B------:R0:W-:Y:S04]  /*569b0*/  STL.64 [R1+0x7450], R24 ;  /* 0x0074501801007387 */ /* 0x0001e80000100a00 */
[----:B0-----:R-:W3:Y:S04]  /*569c0*/  LDL.LU R24, [R1+0x5b0] ;  /* 0x0005b00001187983 */ /* 0x001ee80000300800 */
[----:B------:R-:W3:Y:S04]  /*569d0*/  LDL.LU R25, [R1+0x5b4] ;  /* 0x0005b40001197983 */ /* 0x000ee80000300800 */
[----:B------:R-:W4:Y:S04]  /*569e0*/  LDL.LU R26, [R1+0x5b8] ;  /* 0x0005b800011a7983 */ /* 0x000f280000300800 */
[----:B------:R-:W4:Y:S01]  /*569f0*/  LDL.LU R27, [R1+0x5bc] ;  /* 0x0005bc00011b7983 */ /* 0x000f220000300800 */
[----:B--2---:R-:W-:Y:S06]  /*56a00*/  HMMA.16816.F32.BF16 R16, R12, R22, R16 ;  /* 0x000000160c10723c */ /* 0x004fec0000041810 */
[----:B------:R-:W-:-:S02]  /*56a10*/  IMAD.MOV.U32 R8, RZ, RZ, R22 ;  /* 0x000000ffff087224 */ /* 0x000fc400078e0016 */
[----:B------:R-:W-:Y:S01]  /*56a20*/  IMAD.MOV.U32 R5, RZ, RZ, R23 ;  /* 0x000000ffff057224 */ /* 0x000fe200078e0017 */
[----:B----4-:R0:W-:Y:S04]  /*56a30*/  STL.64 [R1+0x7518], R26 ;  /* 0x0075181a01007387 */ /* 0x0101e80000100a00 */
[----:B---3--:R-:W-:Y:S04]  /*56a40*/  STL.64 [R1+0x7510], R24 ;  /* 0x0075101801007387 */ /* 0x008fe80000100a00 */
[----:B0-----:R-:W2:Y:S06]  /*56a50*/  LDL.64 R26, [R1+0x48] ;  /* 0x00004800011a7983 */ /* 0x001eac0000100a00 */
[----:B------:R-:W-:Y:S04]  /*56a60*/  STL.64 [R1+0xb50], R16 ;  /* 0x000b501001007387 */ /* 0x000fe80000100a00 */
[----:B------:R0:W-:Y:S04]  /*56a70*/  STL.64 [R1+0xb58], R18 ;  /* 0x000b581201007387 */ /* 0x0001e80000100a00 */
[----:B0-----:R-:W3:Y:S04]  /*56a80*/  LDL.LU.64 R18, [R1+0x7568] ;  /* 0x0075680001127983 */ /* 0x001ee80000300a00 */
[----:B------:R-:W3:Y:S04]  /*56a90*/  LDL.LU.64 R16, [R1+0x7560] ;  /* 0x0075600001107983 */ /* 0x000ee80000300a00 */
[----:B------:R-:W3:Y:S04]  /*56aa0*/  LDL.LU.64 R22, [R1+0x7558] ;  /* 0x0075580001167983 */ /* 0x000ee80000300a00 */
[----:B------:R-:W-:Y:S04]  /*56ab0*/  STL.64 [R1+0x7528], R6 ;  /* 0x0075280601007387 */ /* 0x000fe80000100a00 */
[----:B------:R0:W-:Y:S04]  /*56ac0*/  STL [R1+0x7520], R5 ;  /* 0x0075200501007387 */ /* 0x0001e80000100800 */
[----:B------:R-:W4:Y:S04]  /*56ad0*/  LDL.LU R4, [R1+0x5c0] ;  /* 0x0005c00001047983 */ /* 0x000f280000300800 */
[----:B0-----:R-:W4:Y:S04]  /*56ae0*/  LDL.LU R5, [R1+0x5c4] ;  /* 0x0005c40001057983 */ /* 0x001f280000300800 */
[----:B------:R-:W4:Y:S04]  /*56af0*/  LDL.LU R6, [R1+0x5c8] ;  /* 0x0005c80001067983 */ /* 0x000f280000300800 */
[----:B------:R-:W4:Y:S04]  /*56b00*/  LDL.LU R7, [R1+0x5cc] ;  /* 0x0005cc0001077983 */ /* 0x000f280000300800 */
[----:B------:R0:W-:Y:S04]  /*56b10*/  STL.64 [R1+0x7508], R10 ;  /* 0x0075080a01007387 */ /* 0x0001e80000100a00 */
[----:B------:R-:W-:Y:S04]  /*56b20*/  STL [R1+0x7500], R8 ;  /* 0x0075000801007387 */ /* 0x000fe80000100800 */
[----:B0-----:R-:W4:Y:S01]  /*56b30*/  LDL.64 R10, [R1+0x28] ;  /* 0x00002800010a7983 */ /* 0x001f220000100a00 */
[----:B---3--:R-:W-:Y:S03]  /*56b40*/  HMMA.16816.F32.BF16 R20, R12, R22, R16 ;  /* 0x000000160c14723c */ /* 0x008fe60000041810 */
[----:B------:R-:W3:Y:S04]  /*56b50*/  LDL.LU.64 R18, [R1+0x7550] ;  /* 0x0075500001127983 */ /* 0x000ee80000300a00 */
[----:B------:R-:W3:-:S15]  /*56b60*/  LDL.LU.64 R16, [R1+0x7548] ;  /* 0x0075480001107983 */ /* 0x000ede0000300a00 */
[----:B------:R-:W-:-:S01]  /*56b70*/  NOP ;  /* 0x0000000000007918 */ /* 0x000fc20000000000 */
[----:B------:R-:W-:Y:S04]  /*56b80*/  STL.64 [R1+0xb40], R20 ;  /* 0x000b401401007387 */ /* 0x000fe80000100a00 */
[----:B------:R0:W-:Y:S04]  /*56b90*/  STL.64 [R1+0xb48], R22 ;  /* 0x000b481601007387 */ /* 0x0001e80000100a00 */
[----:B0-----:R-:W3:Y:S02]  /*56ba0*/  LDL.LU.64 R22, [R1+0x7540] ;  /* 0x0075400001167983 */ /* 0x001ee40000300a00 */
[----:B---3--:R-:W-:Y:S02]  /*56bb0*/  HMMA.16816.F32.BF16 R12, R12, R22, R16 ;  /* 0x000000160c0c723c */ /* 0x008fe40000041810 */
[----:B------:R-:W4:Y:S04]  /*56bc0*/  LDL.LU.64 R18, [R1+0x7538] ;  /* 0x0075380001127983 */ /* 0x000f280000300a00 */
[----:B------:R-:W4:Y:S04]  /*56bd0*/  LDL.LU.64 R16, [R1+0x7530] ;  /* 0x0075300001107983 */ /* 0x000f280000300a00 */
[----:B------:R0:W-:Y:S04]  /*56be0*/  STL.64 [R1+0x74e0], R22 ;  /* 0x0074e01601007387 */ /* 0x0001e80000100a00 */
[----:B------:R-:W3:Y:S09]  /*56bf0*/  LDL.LU R20, [R1+0x5a0] ;  /* 0x0005a00001147983 */ /* 0x000ef20000300800 */
[----:B------:R-:W-:Y:S04]  /*56c00*/  STL.64 [R1+0x670], R12 ;  /* 0x0006700c01007387 */ /* 0x000fe80000100a00 */
[----:B------:R-:W-:Y:S04]  /*56c10*/  STL.64 [R1+0x678], R14 ;  /* 0x0006780e01007387 */ /* 0x000fe80000100a00 */
[----:B------:R-:W1:Y:S04]  /*56c20*/  LDSM.16.MT88.4 R12, [R2+UR5+0x4300] ;  /* 0x00430005020c783b */ /* 0x000e680008004200 */
[----:B------:R-:W3:Y:S04]  /*56c30*/  LDL.LU R21, [R1+0x5a4] ;  /* 0x0005a40001157983 */ /* 0x000ee80000300800 */
[----:B0-----:R-:W3:Y:S04]  /*56c40*/  LDL.LU R22, [R1+0x5a8] ;  /* 0x0005a80001167983 */ /* 0x001ee80000300800 */
[----:B------:R-:W3:Y:S04]  /*56c50*/  LDL.LU R23, [R1+0x5ac] ;  /* 0x0005ac0001177983 */ /* 0x000ee80000300800 */
[----:B-1----:R0:W-:Y:S04]  /*56c60*/  STL.64 [R1+0x7400], R14 ;  /* 0x0074000e01007387 */ /* 0x0021e80000100a00 */
[----:B------:R-:W-:Y:S01]  /*56c70*/  STL.64 [R1+0x73f8], R12 ;  /* 0x0073f80c01007387 */ /* 0x000fe20000100a00 */
[----:B0-----:R-:W-:-:S02]  /*56c80*/  IMAD.MOV.U32 R15, RZ, RZ, R0 ;  /* 0x000000ffff0f7224 */ /* 0x001fc400078e0000 */
[----:B--2---:R-:W-:Y:S01]  /*56c90*/  IMAD.MOV.U32 R0, RZ, RZ, R27 ;  /* 0x000000ffff007224 */ /* 0x004fe200078e001b */
[----:B----4-:R-:W-:-:S15]  /*56ca0*/  HMMA.16816.F32.BF16 R4, R16, R26, R4 ;  /* 0x0000001a1004723c */ /* 0x010fde0000041804 */
[----:B------:R-:W-:-:S08]  /*56cb0*/  NOP ;  /* 0x0000000000007918 */ /* 0x000fd00000000000 */
[----:B------:R0:W-:Y:S04]  /*56cc0*/  STL.64 [R1+0xb00], R4 ;  /* 0x000b000401007387 */ /* 0x0001e80000100a00 */
[----:B------:R1:W-:Y:S01]  /*56cd0*/  STL.64 [R1+0xb08], R6 ;  /* 0x000b080601007387 */ /* 0x0003e20000100a00 */
[----:B0-----:R-:W-:-:S03]  /*56ce0*/  IMAD.MOV.U32 R4, RZ, RZ, R26 ;  /* 0x000000ffff047224 */ /* 0x001fc600078e001a */
[----:B-1----:R-:W2:Y:S04]  /*56cf0*/  LDL.LU.64 R6, [R1+0x7528] ;  /* 0x0075280001067983 */ /* 0x002ea80000300a00 */
[----:B------:R-:W4:Y:S04]  /*56d00*/  LDL.LU R5, [R1+0x7520] ;  /* 0x0075200001057983 */ /* 0x000f280000300800 */
[----:B------:R-:W3:Y:S04]  /*56d10*/  LDL.LU.64 R26, [R1+0x7518] ;  /* 0x00751800011a7983 */ /* 0x000ee80000300a00 */
[----:B------:R-:W3:Y:S01]  /*56d20*/  LDL.LU.64 R24, [R1+0x7510] ;  /* 0x0075100001187983 */ /* 0x000ee20000300a00 */
[----:B------:R-:W-:-:S05]  /*56d30*/  IMAD.MOV.U32 R14, RZ, RZ, R9 ;  /* 0x000000ffff0e7224 */ /* 0x000fca00078e0009 */
[----:B------:R0:W-:Y:S04]  /*56d40*/  STL.64 [R1+0x74b0], R14 ;  /* 0x0074b00e01007387 */ /* 0x0001e80000100a00 */
[----:B------:R-:W2:Y:S01]  /*56d50*/  LDL.LU R12, [R1+0x580] ;  /* 0x00058000010c7983 */ /* 0x000ea20000300800 */
[----:B---3--:R-:W-:-:S15]  /*56d60*/  HMMA.16816.F32.BF16 R24, R16, R14, R24 ;  /* 0x0000000e1018723c */ /* 0x008fde0000041818 */
[----:B------:R-:W-:-:S08]  /*56d70*/  NOP ;  /* 0x0000000000007918 */ /* 0x000fd00000000000 */
[----:B------:R1:W-:Y:S04]  /*56d80*/  STL.64 [R1+0xaf0], R24 ;  /* 0x000af01801007387 */ /* 0x0003e80000100a00 */
[----:B------:R3:W-:Y:S04]  /*56d90*/  STL.64 [R1+0xaf8], R26 ;  /* 0x000af81a01007387 */ /* 0x0007e80000100a00 */
[----:B------:R-:W2:Y:S04]  /*56da0*/  LDL.LU R13, [R1+0x584] ;  /* 0x00058400010d7983 */ /* 0x000ea80000300800 */
[----:B0-----:R-:W2:Y:S04]  /*56db0*/  LDL.LU R14, [R1+0x588] ;  /* 0x00058800010e7983 */ /* 0x001ea80000300800 */
[----:B------:R-:W2:Y:S04]  /*56dc0*/  LDL.LU R15, [R1+0x58c] ;  /* 0x00058c00010f7983 */ /* 0x000ea80000300800 */
[----:B-1----:R-:W4:Y:S04]  /*56dd0*/  LDL.LU R24, [R1+0x240] ;  /* 0x0002400001187983 */ /* 0x002f280000300800 */
[----:B------:R-:W4:Y:S04]  /*56de0*/  LDL.LU R25, [R1+0x244] ;  /* 0x0002440001197983 */ /* 0x000f280000300800 */
[----:B---3--:R-:W3:Y:S04]  /*56df0*/  LDL.LU R26, [R1+0x248] ;  /* 0x00024800011a7983 */ /* 0x008ee80000300800 */
[----:B------:R-:W3:Y:S01]  /*56e00*/  LDL.LU R27, [R1+0x24c] ;  /* 0x00024c00011b7983 */ /* 0x000ee20000300800 */
[----:B------:R-:W-:Y:S03]  /*56e10*/  HMMA.16816.F32.BF16 R20, R16, R10, R20 ;  /* 0x0000000a1014723c */ /* 0x000fe60000041814 */
[----:B---3--:R0:W-:Y:S04]  /*56e20*/  STL.64 [R1+0x7468], R26 ;  /* 0x0074681a01007387 */ /* 0x0081e80000100a00 */
[----:B----4-:R1:W-:Y:S04]  /*56e30*/  STL.64 [R1+0x7460], R24 ;  /* 0x0074601801007387 */ /* 0x0103e80000100a00 */
[----:B0-----:R-:W3:Y:S01]  /*56e40*/  LDL.64 R26, [R1+0x68] ;  /* 0x00006800011a7983 */ /* 0x001ee20000100a00 */
[----:B------:R-:W-:-:S03]  /*56e50*/  IMAD.MOV.U32 R9, RZ, RZ, R11 ;  /* 0x000000ffff097224 */ /* 0x000fc600078e000b */
[----:B---3--:R0:W-:Y:S04]  /*56e60*/  STL.64 [R1+0x74e8], R26 ;  /* 0x0074e81a01007387 */ /* 0x0081e80000100a00 */
[----:B-1----:R-:W3:Y:S04]  /*56e70*/  LDL.LU R24, [R1+0x590] ;  /* 0x0005900001187983 */ /* 0x002ee80000300800 */
[----:B------:R-:W3:Y:S04]  /*56e80*/  LDL.LU R25, [R1+0x594] ;  /* 0x0005940001197983 */ /* 0x000ee80000300800 */
[----:B0-----:R-:W3:Y:S04]  /*56e90*/  LDL.LU R26, [R1+0x598] ;  /* 0x00059800011a7983 */ /* 0x001ee80000300800 */
[----:B------:R-:W3:Y:S04]  /*56ea0*/  LDL.LU R27, [R1+0x59c] ;  /* 0x00059c00011b7983 */ /* 0x000ee80000300800 */
[----:B------:R0:W-:Y:S04]  /*56eb0*/  STL.64 [R1+0xae0], R20 ;  /* 0x000ae01401007387 */ /* 0x0001e80000100a00 */
[----:B------:R-:W-:Y:S01]  /*56ec0*/  STL.64 [R1+0xae8], R22 ;  /* 0x000ae81601007387 */ /* 0x000fe20000100a00 */
[----:B0-----:R-:W-:-:S03]  /*56ed0*/  IMAD.MOV.U32 R20, RZ, RZ, R10 ;  /* 0x000000ffff147224 */ /* 0x001fc600078e000a */
[----:B------:R-:W3:Y:S04]  /*56ee0*/  LDL.LU.64 R10, [R1+0x7508] ;  /* 0x00750800010a7983 */ /* 0x000ee80000300a00 */
[----:B------:R-:W4:Y:S01]  /*56ef0*/  LDL.LU R8, [R1+0x7500] ;  /* 0x0075000001087983 */ /* 0x000f220000300800 */
[----:B---3--:R-:W-:Y:S06]  /*56f00*/  HMMA.16816.F32.BF16 R24, R16, R10, R24 ;  /* 0x0000000a1018723c */ /* 0x008fec0000041818 */
[----:B------:R0:W-:Y:S02]  /*56f10*/  STL.64 [R1+0x7490], R10 ;  /* 0x0074900a01007387 */ /* 0x0001e40000100a00 */
[----:B0-----:R-:W-:-:S15]  /*56f20*/  IMAD.MOV.U32 R10, RZ, RZ, R20 ;  /* 0x000000ffff0a7224 */ /* 0x001fde00078e0014 */
[----:B------:R-:W-:Y:S04]  /*56f30*/  STL.64 [R1+0xad0], R24 ;  /* 0x000ad01801007387 */ /* 0x000fe80000100a00 */
[----:B------:R4:W-:Y:S04]  /*56f40*/  STL.64 [R1+0xad8], R26 ;  /* 0x000ad81a01007387 */ /* 0x0009e80000100a00 */
[----:B------:R-:W3:Y:S04]  /*56f50*/  LDL.LU R20, [R1+0x560] ;  /* 0x0005600001147983 */ /* 0x000ee80000300800 */
[----:B------:R-:W3:Y:S04]  /*56f60*/  LDL.LU R21, [R1+0x564] ;  /* 0x0005640001157983 */ /* 0x000ee80000300800 */
[----:B------:R-:W3:Y:S04]  /*56f70*/  LDL.LU R22, [R1+0x568] ;  /* 0x0005680001167983 */ /* 0x000ee80000300800 */
[----:B------:R-:W3:Y:S01]  /*56f80*/  LDL.LU R23, [R1+0x56c] ;  /* 0x00056c0001177983 */ /* 0x000ee20000300800 */
[----:B--2---:R-:W-:Y:S01]  /*56f90*/  HMMA.16816.F32.BF16 R12, R16, R6, R12 ;  /* 0x00000006100c723c */ /* 0x004fe2000004180c */
[----:B------:R-:W-:-:S02]  /*56fa0*/  IMAD.MOV.U32 R11, RZ, RZ, R9 ;  /* 0x000000ffff0b7224 */ /* 0x000fc400078e0009 */
[----:B----4-:R-:W-:Y:S01]  /*56fb0*/  IMAD.MOV.U32 R26, RZ, RZ, R8 ;  /* 0x000000ffff1a7224 */ /* 0x010fe200078e0008 */
[----:B---3--:R-:W-:Y:S04]  /*56fc0*/  STL.64 [R1+0x74f8], R22 ;  /* 0x0074f81601007387 */ /* 0x008fe80000100a00 */
[----:B------:R0:W-:Y:S04]  /*56fd0*/  STL.64 [R1+0x74f0], R20 ;  /* 0x0074f01401007387 */ /* 0x0001e80000100a00 */
[----:B0-----:R-:W2:Y:S04]  /*56fe0*/  LDL.LU R20, [R1+0x570] ;  /* 0x0005700001147983 */ /* 0x001ea80000300800 */
[----:B------:R-:W2:Y:S04]  /*56ff0*/  LDL.LU R21, [R1+0x574] ;  /* 0x0005740001157983 */ /* 0x000ea80000300800 */
[----:B------:R-:W2:Y:S04]  /*57000*/  LDL.LU R22, [R1+0x578] ;  /* 0x0005780001167983 */ /* 0x000ea80000300800 */
[----:B------:R-:W2:Y:S04]  /*57010*/  LDL.LU R23, [R1+0x57c] ;  /* 0x00057c0001177983 */ /* 0x000ea80000300800 */
[----:B------:R0:W-:Y:S04]  /*57020*/  STL.64 [R1+0x74a8], R10 ;  /* 0x0074a80a01007387 */ /* 0x0001e80000100a00 */
[----:B------:R-:W3:Y:S04]  /*57030*/  LDL.LU R8, [R1+0x4d0] ;  /* 0x0004d00001087983 */ /* 0x000ee80000300800 */
[----:B------:R-:W-:Y:S04]  /*57040*/  STL.64 [R1+0xac0], R12 ;  /* 0x000ac00c01007387 */ /* 0x000fe80000100a00 */
[----:B------:R1:W-:Y:S04]  /*57050*/  STL.64 [R1+0xac8], R14 ;  /* 0x000ac80e01007387 */ /* 0x0003e80000100a00 */
[----:B------:R-:W3:Y:S04]  /*57060*/  LDL.LU R9, [R1+0x4d4] ;  /* 0x0004d40001097983 */ /* 0x000ee80000300800 */
[----:B0-----:R-:W4:Y:S04]  /*57070*/  LDL.LU R10, [R1+0x4d8] ;  /* 0x0004d800010a7983 */ /* 0x001f280000300800 */
[----:B------:R-:W4:Y:S01]  /*57080*/  LDL.LU R11, [R1+0x4dc] ;  /* 0x0004dc00010b7983 */ /* 0x000f220000300800 */
[----:B-1----:R-:W-:-:S02]  /*57090*/  IMAD.MOV.U32 R14, RZ, RZ, R4 ;  /* 0x000000ffff0e7224 */ /* 0x002fc400078e0004 */
[----:B------:R-:W-:Y:S02]  /*570a0*/  IMAD.MOV.U32 R15, RZ, RZ, R0 ;  /* 0x000000ffff0f7224 */ /* 0x000fe400078e0000 */
[----:B------:R-:W-:Y:S01]  /*570b0*/  IMAD.MOV.U32 R27, RZ, RZ, R5 ;  /* 0x000000ffff1b7224 */ /* 0x000fe200078e0005 */
[----:B----4-:R-:W-:Y:S04]  /*570c0*/  STL.64 [R1+0x74c0], R10 ;  /* 0x0074c00a01007387 */ /* 0x010fe80000100a00 */
[----:B---3--:R-:W-:Y:S04]  /*570d0*/  STL.64 [R1+0x74b8], R8 ;  /* 0x0074b80801007387 */ /* 0x008fe80000100a00 */
[----:B------:R0:W-:Y:S04]  /*570e0*/  STL.64 [R1+0x74d8], R14 ;  /* 0x0074d80e01007387 */ /* 0x0001e80000100a00 */
[----:B------:R-:W3:Y:S04]  /*570f0*/  LDL.LU R12, [R1+0x260] ;  /* 0x00026000010c7983 */ /* 0x000ee80000300800 */
[----:B------:R-:W3:Y:S04]  /*57100*/  LDL.LU R13, [R1+0x264] ;  /* 0x00026400010d7983 */ /* 0x000ee80000300800 */
[----:B0-----:R-:W3:Y:S04]  /*57110*/  LDL.LU R14, [R1+0x268] ;  /* 0x00026800010e7983 */ /* 0x001ee80000300800 */
[----:B------:R-:W3:Y:S04]  /*57120*/  LDL.LU R15, [R1+0x26c] ;  /* 0x00026c00010f7983 */ /* 0x000ee80000300800 */
[----:B------:R-:W4:Y:S04]  /*57130*/  LDL.LU R8, [R1+0x4e0] ;  /* 0x0004e00001087983 */ /* 0x000f280000300800 */
[----:B------:R-:W4:Y:S04]  /*57140*/  LDL.LU R9, [R1+0x4e4] ;  /* 0x0004e40001097983 */ /* 0x000f280000300800 */
[----:B------:R-:W4:Y:S04]  /*57150*/  LDL.LU R10, [R1+0x4e8] ;  /* 0x0004e800010a7983 */ /* 0x000f280000300800 */
[----:B------:R-:W4:Y:S04]  /*57160*/  LDL.LU R11, [R1+0x4ec] ;  /* 0x0004ec00010b7983 */ /* 0x000f280000300800 */
        /* <DEDUP_REMOVED lines=16> */
[----:B0-----:R-:W3:Y:S02]  /*57270*/  LDL.LU.64 R26, [R1+0x74e8] ;  /* 0x0074e800011a7983 */ /* 0x001ee40000300a00 */
[----:B---3--:R-:W-:-:S15]  /*57280*/  HMMA.16816.F32.BF16 R20, R16, R26, R20 ;  /* 0x0000001a1014723c */ /* 0x008fde0000041814 */
[----:B------:R-:W-:-:S08]  /*57290*/  NOP ;  /* 0x0000000000007918 */ /* 0x000fd00000000000 */
[----:B------:R-:W-:Y:S04]  /*572a0*/  STL.64 [R1+0xaa0], R20 ;  /* 0x000aa01401007387 */ /* 0x000fe80000100a00 */
[----:B------:R0:W-:Y:S04]  /*572b0*/  STL.64 [R1+0xaa8], R22 ;  /* 0x000aa81601007387 */ /* 0x0001e80000100a00 */
[----:B0-----:R-:W3:Y:S04]  /*572c0*/  LDL.LU.64 R22, [R1+0x74e0] ;  /* 0x0074e00001167983 */ /* 0x001ee80000300a00 */
[----:B------:R0:W-:Y:S04]  /*572d0*/  STL.64 [R1+0x7478], R26 ;  /* 0x0074781a01007387 */ /* 0x0001e80000100a00 */
[----:B0-----:R-:W4:Y:S01]  /*572e0*/  LDL.64 R26, [R1+0x78] ;  /* 0x00007800011a7983 */ /* 0x001f220000100a00 */
[----:B---3--:R-:W-:Y:S06]  /*572f0*/  HMMA.16816.F32.BF16 R16, R16, R22, R12 ;  /* 0x000000161010723c */ /* 0x008fec000004180c */
[----:B------:R-:W-:-:S02]  /*57300*/  IMAD.MOV.U32 R0, RZ, RZ, R23 ;  /* 0x000000ffff007224 */ /* 0x000fc400078e0017 */
[----:B------:R-:W-:Y:S01]  /*57310*/  IMAD.MOV.U32 R12, RZ, RZ, R22 ;  /* 0x000000ffff0c7224 */ /* 0x000fe200078e0016 */
[----:B----4-:R0:W-:Y:S04]  /*57320*/  STL.64 [R1+0x7480], R26 ;  /* 0x0074801a01007387 */ /* 0x0101e80000100a00 */
[----:B------:R-:W3:Y:S04]  /*57330*/  LDL.LU R24, [R1+0x4a0] ;  /* 0x0004a00001187983 */ /* 0x000ee80000300800 */
[----:B------:R-:W3:Y:S04]  /*57340*/  LDL.LU R25, [R1+0x4a4] ;  /* 0x0004a40001197983 */ /* 0x000ee80000300800 */
[----:B0-----:R-:W3:Y:S04]  /*57350*/  LDL.LU R26, [R1+0x4a8] ;  /* 0x0004a800011a7983 */ /* 0x001ee80000300800 */
[----:B------:R-:W3:Y:S04]  /*57360*/  LDL.LU R27, [R1+0x4ac] ;  /* 0x0004ac00011b7983 */ /* 0x000ee80000300800 */
[----:B------:R-:W4:Y:S04]  /*57370*/  LDL.LU.64 R14, [R1+0x74d8] ;  /* 0x0074d800010e7983 */ /* 0x000f280000300a00 */
[----:B------:R-:W-:Y:S04]  /*57380*/  STL.64 [R1+0x3c0], R16 ;  /* 0x0003c01001007387 */ /* 0x000fe80000100a00 */
[----:B------:R-:W-:Y:S04]  /*57390*/  STL.64 [R1+0x3c8], R18 ;  /* 0x0003c81201007387 */ /* 0x000fe80000100a00 */
[----:B------:R-:W4:Y:S04]  /*573a0*/  LDL.LU.64 R22, [R1+0x74d0] ;  /* 0x0074d00001167983 */ /* 0x000f280000300a00 */
[----:B------:R-:W4:Y:S04]  /*573b0*/  LDL.LU.64 R20, [R1+0x74c8] ;  /* 0x0074c80001147983 */ /* 0x000f280000300a00 */
[----:B------:R-:W0:Y:S04]  /*573c0*/  LDSM.16.MT88.4 R16, [R2+UR5+0x4380] ;  /* 0x004380050210783b */ /* 0x000e280008004200 */
[----:B0-----:R0:W-:Y:S02]  /*573d0*/  STL.64 [R1+0x7378], R18 ;  /* 0x0073781201007387 */ /* 0x0011e40000100a00 */
[----:B0-----:R-:W-:-:S02]  /*573e0*/  IMAD.MOV.U32 R18, RZ, RZ, R12 ;  /* 0x000000ffff127224 */ /* 0x001fc400078e000c */
[----:B------:R-:W-:Y:S01]  /*573f0*/  IMAD.MOV.U32 R19, RZ, RZ, R0 ;  /* 0x000000ffff137224 */ /* 0x000fe200078e0000 */
[----:B------:R0:W-:Y:S04]  /*57400*/  STL.64 [R1+0x7370], R16 ;  /* 0x0073701001007387 */ /* 0x0001e80000100a00 */
[----:B------:R1:W-:Y:S04]  /*57410*/  STL.64 [R1+0x7470], R18 ;  /* 0x0074701201007387 */ /* 0x0003e80000100a00 */
[----:B0-----:R-:W3:Y:S04]  /*57420*/  LDL.LU R16, [R1+0x480] ;  /* 0x0004800001107983 */ /* 0x001ee80000300800 */
[----:B------:R-:W3:Y:S04]  /*57430*/  LDL.LU R17, [R1+0x484] ;  /* 0x0004840001117983 */ /* 0x000ee80000300800 */
[----:B-1----:R-:W3:Y:S04]  /*57440*/  LDL.LU R18, [R1+0x488] ;  /* 0x0004880001127983 */ /* 0x002ee80000300800 */
[----:B------:R-:W3:Y:S04]  /*57450*/  LDL.LU R19, [R1+0x48c] ;  /* 0x00048c0001137983 */ /* 0x000ee80000300800 */
[----:B------:R-:W-:Y:S01]  /*57460*/  STL [R1+0x70a4], R2 ;  /* 0x0070a40201007387 */ /* 0x000fe20000100800 */
[----:B----4-:R-:W-:Y:S03]  /*57470*/  HMMA.16816.F32.BF16 R12, R20, R14, R8 ;  /* 0x0000000e140c723c */ /* 0x010fe60000041808 */
[----:B------:R-:W4:Y:S04]  /*57480*/  LDL.LU.64 R10, [R1+0x74c0] ;  /* 0x0074c000010a7983 */ /* 0x000f280000300a00 */
[----:B------:R-:W4:-:S15]  /*57490*/  LDL.LU.64 R8, [R1+0x74b8] ;  /* 0x0074b80001087983 */ /* 0x000f1e0000300a00 */
[----:B------:R-:W-:-:S01]  /*574a0*/  NOP ;  /* 0x0000000000007918 */ /* 0x000fc20000000000 */
[----:B------:R-:W-:Y:S04]  /*574b0*/  STL.64 [R1+0x3b0], R12 ;  /* 0x0003b00c01007387 */ /* 0x000fe80000100a00 */
[----:B------:R0:W-:Y:S04]  /*574c0*/  STL.64 [R1+0x3b8], R14 ;  /* 0x0003b80e01007387 */ /* 0x0001e80000100a00 */
[----:B0-----:R-:W4:Y:S02]  /*574d0*/  LDL.LU.64 R14, [R1+0x74b0] ;  /* 0x0074b000010e7983 */ /* 0x001f240000300a00 */
[----:B----4-:R-:W-:-:S15]  /*574e0*/  HMMA.16816.F32.BF16 R8, R20, R14, R8 ;  /* 0x0000000e1408723c */ /* 0x010fde0000041808 */
[----:B------:R-:W-:-:S08]  /*574f0*/  NOP ;  /* 0x0000000000007918 */ /* 0x000fd00000000000 */
[----:B------:R-:W-:Y:S04]  /*57500*/  STL.64 [R1+0x3a0], R8 ;  /* 0x0003a00801007387 */ /* 0x000fe80000100a00 */
        /* <DEDUP_REMOVED lines=8> */
[----:B0-----:R-:W2:Y:S02]  /*57590*/  LDL.LU.64 R10, [R1+0x7490] ;  /* 0x00749000010a7983 */ /* 0x001ea40000300a00 */
[----:B--2---:R-:W-:-:S15]  /*575a0*/  HMMA.16816.F32.BF16 R4, R20, R10, R4 ;  /* 0x0000000a1404723c */ /* 0x004fde0000041804 */
[----:B------:R-:W-:-:S08]  /*575b0*/  NOP ;  /* 0x0000000000007918 */ /* 0x000fd00000000000 */
[----:B------:R-:W-:Y:S04]  /*575c0*/  STL.64 [R1+0x380], R4 ;  /* 0x0003800401007387 */ /* 0x000fe80000100a00 */
[----:B------:R0:W-:Y:S04]  /*575d0*/  STL.64 [R1+0x388], R6 ;  /* 0x0003880601007387 */ /* 0x0001e80000100a00 */
[----:B0-----:R-:W3:Y:S04]  /*575e0*/  LDL.LU.64 R6, [R1+0x7488] ;  /* 0x0074880001067983 */ /* 0x001ee80000300a00 */
[----:B------:R0:W-:Y:S04]  /*575f0*/  STL.64 [R1+0x7438], R10 ;  /* 0x0074380a01007387 */ /* 0x0001e80000100a00 */
[----:B------:R-:W2:Y:S04]  /*57600*/  LDL.LU R8, [R1+0x490] ;  /* 0x0004900001087983 */ /* 0x000ea80000300800 */
[----:B------:R-:W2:Y:S04]  /*57610*/  LDL.LU R9, [R1+0x494] ;  /* 0x0004940001097983 */ /* 0x000ea80000300800 */
[----:B0-----:R-:W2:Y:S04]  /*57620*/  LDL.LU R10, [R1+0x498] ;  /* 0x00049800010a7983 */ /* 0x001ea80000300800 */
[----:B------:R-:W2:Y:S01]  /*57630*/  LDL.LU R11, [R1+0x49c] ;  /* 0x00049c00010b7983 */ /* 0x000ea20000300800 */
[----:B---3--:R-:W-:-:S15]  /*57640*/  HMMA.16816.F32.BF16 R24, R20, R6, R24 ;  /* 0x000000061418723c */ /* 0x008fde0000041818 */
[----:B------:R-:W-:-:S08]  /*57650*/  NOP ;  /* 0x0000000000007918 */ /* 0x000fd00000000000 */
[----:B------:R-:W-:Y:S04]  /*57660*/  STL.64 [R1+0xa90], R24 ;  /* 0x000a901801007387 */ /* 0x000fe80000100a00 */
[----:B------:R0:W-:Y:S04]  /*57670*/  STL.64 [R1+0xa98], R26 ;  /* 0x000a981a01007387 */ /* 0x0001e80000100a00 */
[----:B0-----:R-:W2:Y:S02]  /*57680*/  LDL.LU.64 R26, [R1+0x7480] ;  /* 0x00748000011a7983 */ /* 0x001ea40000300a00 */
[----:B--2---:R-:W-:-:S15]  /*57690*/  HMMA.16816.F32.BF16 R8, R20, R26, R8 ;  /* 0x0000001a1408723c */ /* 0x004fde0000041808 */
[----:B------:R-:W-:-:S08]  /*576a0*/  NOP ;  /* 0x0000000000007918 */ /* 0x000fd00000000000 */
[----:B------:R0:W-:Y:S04]  /*576b0*/  STL.64 [R1+0xa80], R8 ;  /* 0x000a800801007387 */ /* 0x0001e80000100a00 */
[----:B------:R-:W-:Y:S01]  /*576c0*/  STL.64 [R1+0xa88], R10 ;  /* 0x000a880a01007387 */ /* 0x000fe20000100a00 */
[----:B0-----:R-:W-:Y:S02]  /*576d0*/  IMAD.MOV.U32 R9, RZ, RZ, R26 ;  /* 0x000000ffff097224 */ /* 0x001fe400078e001a */
[----:B------:R-:W-:Y:S02]  /*576e0*/  IMAD.MOV.U32 R8, RZ, RZ, R27 ;  /* 0x000000ffff087224 */ /* 0x000fe400078e001b */
        /* <DEDUP_REMOVED lines=8> */
[----:B------:R-:W2:Y:S04]  /*57770*/  LDL.LU.64 R24, [R1+0x7460] ;  /* 0x0074600001187983 */ /* 0x000ea80000300a00 */
[----:B------:R-:W-:Y:S04]  /*57780*/  STL.64 [R1+0x7430], R6 ;  /* 0x0074300601007387 */ /* 0x000fe80000100a00 */
[----:B------:R0:W-:Y:S04]  /*57790*/  STL.64 [R1+0x7428], R4 ;  /* 0x0074280401007387 */ /* 0x0001e80000100a00 */
[----:B0-----:R-:W3:Y:S04]  /*577a0*/  LDL.LU R4, [R1+0x460] ;  /* 0x0004600001047983 */ /* 0x001ee80000300800 */
[----:B------:R-:W3:Y:S04]  /*577b0*/  LDL.LU R5, [R1+0x464] ;  /* 0x0004640001057983 */ /* 0x000ee80000300800 */
[----:B------:R-:W3:Y:S04]  /*577c0*/  LDL.LU R6, [R1+0x468] ;  /* 0x0004680001067983 */ /* 0x000ee80000300800 */
[----:B------:R-:W3:Y:S01]  /*577d0*/  LDL.LU R7, [R1+0x46c] ;  /* 0x00046c0001077983 */ /* 0x000ee20000300800 */
[----:B--2---:R-:W-:Y:S03]  /*577e0*/  HMMA.16816.F32.BF16 R20, R20, R18, R24 ;  /* 0x000000121414723c */ /* 0x004fe60000041818 */
[----:B------:R-:W3:Y:S04]  /*577f0*/  LDL.LU.64 R26, [R1+0x7458] ;  /* 0x00745800011a7983 */ /* 0x000ee80000300a00 */
[----:B------:R-:W3:Y:S04]  /*57800*/  LDL.LU.64 R24, [R1+0x7450] ;  /* 0x0074500001187983 */ /* 0x000ee80000300a00 */
[----:B------:R0:W-:Y:S04]  /*57810*/  STL.64 [R1+0x7408], R18 ;  /* 0x0074081201007387 */ /* 0x0001e80000100a00 */
[----:B0-----:R-:W2:Y:S08]  /*57820*/  LDL.64 R18, [R1+0x48] ;  /* 0x0000480001127983 */ /* 0x001eb00000100a00 */
[----:B------:R-:W-:Y:S04]  /*57830*/  STL.64 [R1+0x5b0], R20 ;  /* 0x0005b01401007387 */ /* 0x000fe80000100a00 */
[----:B------:R-:W-:Y:S04]  /*57840*/  STL.64 [R1+0x5b8], R22 ;  /* 0x0005b81601007387 */ /* 0x000fe80000100a00 */
[----:B------:R-:W0:Y:S04]  /*57850*/  LDSM.16.MT88.4 R20, [R3+UR5+0x4000] ;  /* 0x004000050314783b */ /* 0x000e280008004200 */
[----:B0-----:R-:W-:Y:S04]  /*57860*/  STL.64 [R1+0x7300], R22 ;  /* 0x0073001601007387 */ /* 0x001fe80000100a00 */
[----:B------:R0:W-:Y:S04]  /*57870*/  STL.64 [R1+0x72f8], R20 ;  /* 0x0072f81401007387 */ /* 0x0001e80000100a00 */
[----:B0-----:R-:W2:Y:S04]  /*57880*/  LDL.LU R20, [R1+0x470] ;  /* 0x0004700001147983 */ /* 0x001ea80000300800 */
[----:B------:R-:W2:Y:S04]  /*57890*/  LDL.LU R21, [R1+0x474] ;  /* 0x0004740001157983 */ /* 0x000ea80000300800 */
[----:B------:R-:W2:Y:S04]  /*578a0*/  LDL.LU R22, [R1+0x478] ;  /* 0x0004780001167983 */ /* 0x000ea80000300800 */
[----:B------:R-:W2:Y:S01]  /*578b0*/  LDL.LU R23, [R1+0x47c] ;  /* 0x00047c0001177983 */ /* 0x000ea20000300800 */
[C---:B---3--:R-:W-:Y:S06]  /*578c0*/  HMMA.16816.F32.BF16 R4, R24.reuse, R14, R4 ;  /* 0x0000000e1804723c */ /* 0x048fec0000041804 */
[----:B--2---:R-:W-:-:S15]  /*578d0*/  HMMA.16816.F32.BF16 R20, R24, R18, R20 ;  /* 0x000000121814723c */ /* 0x004fde0000041814 */
[----:B------:R-:W-:-:S08]  /*578e0*/  NOP ;  /* 0x0000000000007918 */ /* 0x000fd00000000000 */
[----:B------:R0:W-:Y:S04]  /*578f0*/  STL.64 [R1+0x590], R20 ;  /* 0x0005901401007387 */ /* 0x0001e80000100a00 */
[----:B------:R1:W-:Y:S04]  /*57900*/  STL.64 [R1+0x598], R22 ;  /* 0x0005981601007387 */ /* 0x0003e80000100a00 */
[----:B0-----:R-:W2:Y:S04]  /*57910*/  LDL.LU R20, [R1+0xe0] ;  /* 0x0000e00001147983 */ /* 0x001ea80000300800 */
[----:B------:R0:W-:Y:S04]  /*57920*/  STL.64 [R1+0x570], R4 ;  /* 0x0005700401007387 */ /* 0x0001e80000100a00 */
[----:B------:R3:W-:Y:S04]  /*57930*/  STL.64 [R1+0x578], R6 ;  /* 0x0005780601007387 */ /* 0x0007e80000100a00 */
[----:B------:R-:W2:Y:S04]  /*57940*/  LDL.LU R21, [R1+0xe4] ;  /* 0x0000e40001157983 */ /* 0x000ea80000300800 */
[----:B-1----:R-:W4:Y:S04]  /*57950*/  LDL.LU R22, [R1+0xe8] ;  /* 0x0000e80001167983 */ /* 0x002f280000300800 */
[----:B------:R-:W4:Y:S04]  /*57960*/  LDL.LU R23, [R1+0xec] ;  /* 0x0000ec0001177983 */ /* 0x000f280000300800 */
[----:B0-----:R-:W2:Y:S04]  /*57970*/  LDL.LU R4, [R1+0x440] ;  /* 0x0004400001047983 */ /* 0x001ea80000300800 */
[----:B------:R-:W2:Y:S04]  /*57980*/  LDL.LU R5, [R1+0x444] ;  /* 0x0004440001057983 */ /* 0x000ea80000300800 */
[----:B---3--:R-:W3:Y:S04]  /*57990*/  LDL.LU R6, [R1+0x448] ;  /* 0x0004480001067983 */ /* 0x008ee80000300800 */
[----:B------:R-:W3:Y:S01]  /*579a0*/  LDL.LU R7, [R1+0x44c] ;  /* 0x00044c0001077983 */ /* 0x000ee20000300800 */
[----:B------:R-:W-:-:S02]  /*579b0*/  IMAD.MOV.U32 R2, RZ, RZ, R18 ;  /* 0x000000ffff027224 */ /* 0x000fc400078e0012 */
[----:B------:R-:W-:Y:S02]  /*579c0*/  IMAD.MOV.U32 R0, RZ, RZ, R19 ;  /* 0x000000ffff007224 */ /* 0x000fe400078e0013 */
[----:B------:R-:W-:Y:S02]  /*579d0*/  IMAD.MOV.U32 R18, RZ, RZ, R9 ;  /* 0x000000ffff127224 */ /* 0x000fe400078e0009 */
[----:B------:R-:W-:Y:S01]  /*579e0*/  IMAD.MOV.U32 R19, RZ, RZ, R8 ;  /* 0x000000ffff137224 */ /* 0x000fe200078e0008 */
[----:B---3--:R-:W-:Y:S04]  /*579f0*/  STL.64 [R1+0x7448], R6 ;  /* 0x0074480601007387 */ /* 0x008fe80000100a00 */
[----:B--2---:R0:W-:Y:S04]  /*57a00*/  STL.64 [R1+0x7440], R4 ;  /* 0x0074400401007387 */ /* 0x0041e80000100a00 */
[----:B0-----:R-:W2:Y:S04]  /*57a10*/  LDL.LU R4, [R1+0x450] ;  /* 0x0004500001047983 */ /* 0x001ea80000300800 */
[----:B------:R-:W2:Y:S04]  /*57a20*/  LDL.LU R5, [R1+0x454] ;  /* 0x0004540001057983 */ /* 0x000ea80000300800 */
[----:B------:R-:W2:Y:S04]  /*57a30*/  LDL.LU R6, [R1+0x458] ;  /* 0x0004580001067983 */ /* 0x000ea80000300800 */
[----:B------:R-:W2:Y:S04]  /*57a40*/  LDL.LU R7, [R1+0x45c] ;  /* 0x00045c0001077983 */ /* 0x000ea80000300800 */
[----:B------:R-:W2:Y:S04]  /*57a50*/  LDL.64 R10, [R1+0x28] ;  /* 0x00002800010a7983 */ /* 0x000ea80000100a00 */
[----:B------:R0:W-:Y:S04]  /*57a60*/  STL.64 [R1+0x7420], R18 ;  /* 0x0074201201007387 */ /* 0x0001e80000100a00 */
[----:B------:R-:W3:Y:S04]  /*57a70*/  LDL.LU R12, [R1+0x410] ;  /* 0x00041000010c7983 */ /* 0x000ee80000300800 */
[----:B------:R-:W3:Y:S04]  /*57a80*/  LDL.LU R13, [R1+0x414] ;  /* 0x00041400010d7983 */ /* 0x000ee80000300800 */
[----:B------:R-:W4:Y:S04]  /*57a90*/  LDL.LU R14, [R1+0x418] ;  /* 0x00041800010e7983 */ /* 0x000f280000300800 */
[----:B------:R-:W4:Y:S04]  /*57aa0*/  LDL.LU R15, [R1+0x41c] ;  /* 0x00041c00010f7983 */ /* 0x000f280000300800 */
[----:B------:R-:W2:Y:S04]  /*57ab0*/  LDL.LU R16, [R1+0x430] ;  /* 0x0004300001107983 */ /* 0x000ea80000300800 */
[----:B------:R-:W2:Y:S04]  /*57ac0*/  LDL.LU R17, [R1+0x434] ;  /* 0x0004340001117983 */ /* 0x000ea80000300800 */
[----:B0-----:R-:W2:Y:S04]  /*57ad0*/  LDL.LU R18, [R1+0x438] ;  /* 0x0004380001127983 */ /* 0x001ea80000300800 */
[----:B------:R-:W2:Y:S04]  /*57ae0*/  LDL.LU R19, [R1+0x43c] ;  /* 0x00043c0001137983 */ /* 0x000ea80000300800 */
[----:B----4-:R-:W-:Y:S04]  /*57af0*/  STL.64 [R1+0x7418], R14 ;  /* 0x0074180e01007387 */ /* 0x010fe80000100a00 */
[----:B---3--:R0:W-:Y:S04]  /*57b00*/  STL.64 [R1+0x7410], R12 ;  /* 0x0074100c01007387 */ /* 0x0081e80000100a00 */
[----:B0-----:R-:W3:Y:S04]  /*57b10*/  LDL.LU R12, [R1+0x420] ;  /* 0x00042000010c7983 */ /* 0x001ee80000300800 */
[----:B------:R-:W3:Y:S04]  /*57b20*/  LDL.LU R13, [R1+0x424] ;  /* 0x00042400010d7983 */ /* 0x000ee80000300800 */
[----:B------:R-:W3:Y:S04]  /*57b30*/  LDL.LU R14, [R1+0x428] ;  /* 0x00042800010e7983 */ /* 0x000ee80000300800 */
[----:B------:R-:W3:Y:S04]  /*57b40*/  LDL.LU R15, [R1+0x42c] ;  /* 0x00042c00010f7983 */ /* 0x000ee80000300800 */
[----:B------:R-:W-:Y:S04]  /*57b50*/  STL.64 [R1+0x7340], R22 ;  /* 0x0073401601007387 */ /* 0x000fe80000100a00 */
[----:B------:R0:W-:Y:S04]  /*57b60*/  STL.64 [R1+0x7338], R20 ;  /* 0x0073381401007387 */ /* 0x0001e80000100a00 */
[----:B0-----:R-:W4:Y:S04]  /*57b70*/  LDL.LU R20, [R1+0xf0] ;  /* 0x0000f00001147983 */ /* 0x001f280000300800 */
[----:B------:R-:W4:Y:S04]  /*57b80*/  LDL.LU R21, [R1+0xf4] ;  /* 0x0000f40001157983 */ /* 0x000f280000300800 */
[----:B------:R-:W3:Y:S04]  /*57b90*/  LDL.LU R22, [R1+0xf8] ;  /* 0x0000f80001167983 */ /* 0x000ee80000300800 */
[----:B------:R-:W3:Y:S01]  /*57ba0*/  LDL.LU R23, [R1+0xfc] ;  /* 0x0000fc0001177983 */ /* 0x000ee20000300800 */
[----:B--2---:R-:W-:Y:S03]  /*57bb0*/  HMMA.16816.F32.BF16 R4, R24, R10, R4 ;  /* 0x0000000a1804723c */ /* 0x004fe60000041804 */
[----:B---3--:R-:W-:Y:S04]  /*57bc0*/  STL.64 [R1+0x7350], R22 ;  /* 0x0073501601007387 */ /* 0x008fe80000100a00 */
[----:B----4-:R0:W-:Y:S04]  /*57bd0*/  STL.64 [R1+0x7348], R20 ;  /* 0x0073481401007387 */ /* 0x0101e80000100a00 */
[----:B0-----:R-:W2:Y:S04]  /*57be0*/  LDL.LU R20, [R1+0x100] ;  /* 0x0001000001147983 */ /* 0x001ea80000300800 */
[----:B------:R-:W2:Y:S04]  /*57bf0*/  LDL.LU R21, [R1+0x104] ;  /* 0x0001040001157983 */ /* 0x000ea80000300800 */
[----:B------:R-:W3:Y:S04]  /*57c00*/  LDL.LU R22, [R1+0x108] ;  /* 0x0001080001167983 */ /* 0x000ee80000300800 */
[----:B------:R-:W3:Y:S04]  /*57c10*/  LDL.LU R23, [R1+0x10c] ;  /* 0x00010c0001177983 */ /* 0x000ee80000300800 */
[----:B---3--:R0:W-:Y:S04]  /*57c20*/  STL.64 [R1+0x7360], R22 ;  /* 0x0073601601007387 */ /* 0x0081e80000100a00 */
[----:B--2---:R-:W-:Y:S04]  /*57c30*/  STL.64 [R1+0x7358], R20 ;  /* 0x0073581401007387 */ /* 0x004fe80000100a00 */
[----:B------:R-:W-:Y:S04]  /*57c40*/  STL.64 [R1+0x310], R4 ;  /* 0x0003100401007387 */ /* 0x000fe80000100a00 */
[----:B------:R1:W-:Y:S01]  /*57c50*/  STL.64 [R1+0x318], R6 ;  /* 0x0003180601007387 */ /* 0x0003e20000100a00 */
[----:B0-----:R-:W-:-:S02]  /*57c60*/  IMAD.MOV.U32 R22, RZ, RZ, R2 ;  /* 0x000000ffff167224 */ /* 0x001fc400078e0002 */
[----:B------:R-:W-:Y:S02]  /*57c70*/  IMAD.MOV.U32 R23, RZ, RZ, R0 ;  /* 0x000000ffff177224 */ /* 0x000fe400078e0000 */
[----:B------:R-:W-:Y:S02]  /*57c80*/  IMAD.MOV.U32 R2, RZ, RZ, R10 ;  /* 0x000000ffff027224 */ /* 0x000fe400078e000a */
[----:B------:R-:W-:Y:S01]  /*57c90*/  IMAD.MOV.U32 R0, RZ, RZ, R11 ;  /* 0x000000ffff007224 */ /* 0x000fe200078e000b */
[----:B-1----:R-:W2:Y:S04]  /*57ca0*/  LDL.LU.64 R6, [R1+0x7448] ;  /* 0x0074480001067983 */ /* 0x002ea80000300a00 */
[----:B------:R-:W2:Y:S04]  /*57cb0*/  LDL.LU.64 R4, [R1+0x7440] ;  /* 0x0074400001047983 */ /* 0x000ea80000300a00 */
[----:B------:R-:W2:Y:S02]  /*57cc0*/  LDL.LU.64 R10, [R1+0x7438] ;  /* 0x00743800010a7983 */ /* 0x000ea40000300a00 */
[----:B--2---:R-:W-:-:S15]  /*57cd0*/  HMMA.16816.F32.BF16 R4, R24, R10, R4 ;  /* 0x0000000a1804723c */ /* 0x004fde0000041804 */
[----:B------:R-:W-:-:S08]  /*57ce0*/  NOP ;  /* 0x0000000000007918 */ /* 0x000fd00000000000 */
[----:B------:R-:W-:Y:S04]  /*57cf0*/  STL.64 [R1+0x300], R4 ;  /* 0x0003000401007387 */ /* 0x000fe80000100a00 */
[----:B------:R0:W-:Y:S04]  /*57d00*/  STL.64 [R1+0x308], R6 ;  /* 0x0003080601007387 */ /* 0x0001e80000100a00 */
[----:B0-----:R-:W2:Y:S04]  /*57d10*/  LDL.LU.64 R6, [R1+0x7430] ;  /* 0x0074300001067983 */ /* 0x001ea80000300a00 */
[----:B------:R-:W3:Y:S04]  /*57d20*/  LDL.LU.64 R4, [R1+0x7428] ;  /* 0x0074280001047983 */ /* 0x000ee80000300a00 */
[----:B------:R0:W-:Y:S04]  /*57d30*/  STL.64 [R1+0x73c8], R10 ;  /* 0x0073c80a01007387 */ /* 0x0001e80000100a00 */
[----:B------:R-:W4:Y:S04]  /*57d40*/  LDL.LU R8, [R1+0x1c0] ;  /* 0x0001c00001087983 */ /* 0x000f280000300800 */
[----:B------:R-:W4:Y:S04]  /*57d50*/  LDL.LU R9, [R1+0x1c4] ;  /* 0x0001c40001097983 */ /* 0x000f280000300800 */
[----:B0-----:R-:W4:Y:S04]  /*57d60*/  LDL.LU R10, [R1+0x1c8] ;  /* 0x0001c800010a7983 */ /* 0x001f280000300800 */
[----:B------:R-:W4:Y:S01]  /*57d70*/  LDL.LU R11, [R1+0x1cc] ;  /* 0x0001cc00010b7983 */ /* 0x000f220000300800 */
[----:B--2---:R-:W-:-:S15]  /*57d80*/  HMMA.16816.F32.BF16 R16, R24, R6, R16 ;  /* 0x000000061810723c */ /* 0x004fde0000041810 */
[----:B------:R-:W-:-:S08]  /*57d90*/  NOP ;  /* 0x0000000000007918 */ /* 0x000fd00000000000 */
[----:B------:R-:W-:Y:S04]  /*57da0*/  STL.64 [R1+0xa40], R16 ;  /* 0x000a401001007387 */ /* 0x000fe80000100a00 */
[----:B------:R0:W-:Y:S04]  /*57db0*/  STL.64 [R1+0xa48], R18 ;  /* 0x000a481201007387 */ /* 0x0001e80000100a00 */
[----:B0-----:R-:W2:Y:S04]  /*57dc0*/  LDL.LU.64 R18, [R1+0x7420] ;  /* 0x0074200001127983 */ /* 0x001ea80000300a00 */
[----:B------:R-:W-:Y:S01]  /*57dd0*/  STL.64 [R1+0x73c0], R6 ;  /* 0x0073c00601007387 */ /* 0x000fe20000100a00 */
[----:B--2---:R-:W-:Y:S03]  /*57de0*/  HMMA.16816.F32.BF16 R16, R24, R18, R12 ;  /* 0x000000121810723c */ /* 0x004fe6000004180c */
[----:B------:R-:W2:Y:S04]  /*57df0*/  LDL.LU.64 R14, [R1+0x7418] ;  /* 0x00741800010e7983 */ /* 0x000ea80000300a00 */
[----:B------:R-:W2:-:S15]  /*57e00*/  LDL.LU.64 R12, [R1+0x7410] ;  /* 0x00741000010c7983 */ /* 0x000e9e0000300a00 */
[----:B------:R-:W-:-:S01]  /*57e10*/  NOP ;  /* 0x0000000000007918 */ /* 0x000fc20000000000 */
[----:B------:R-:W-:Y:S04]  /*57e20*/  STL.64 [R1+0xa30], R16 ;  /* 0x000a301001007387 */ /* 0x000fe80000100a00 */
[----:B------:R0:W-:Y:S04]  /*57e30*/  STL.64 [R1+0xa38], R18 ;  /* 0x000a381201007387 */ /* 0x0001e80000100a00 */
[----:B0-----:R-:W4:Y:S01]  /*57e40*/  LDL.LU.64 R18, [R1+0x7408] ;  /* 0x0074080001127983 */ /* 0x001f220000300a00 */
[----:B---3--:R-:W-:Y:S02]  /*57e50*/  IMAD.MOV.U32 R6, RZ, RZ, R5 ;  /* 0x000000ffff067224 */ /* 0x008fe400078e0005 */
[----:B------:R-:W-:-:S07]  /*57e60*/  IMAD.MOV.U32 R7, RZ, RZ, R4 ;  /* 0x000000ffff077224 */ /* 0x000fce00078e0004 */
[----:B--2---:R-:W-:Y:S01]  /*57e70*/  HMMA.16816.F32.BF16 R4, R24, R6, R12 ;  /* 0x000000061804723c */ /* 0x004fe2000004180c */
[----:B------:R-:W2:Y:S04]  /*57e80*/  LDL.LU.64 R14, [R1+0x7400] ;  /* 0x00740000010e7983 */ /* 0x000ea80000300a00 */
[----:B------:R-:W2:-:S15]  /*57e90*/  LDL.LU.64 R12, [R1+0x73f8] ;  /* 0x0073f800010c7983 */ /* 0x000e9e0000300a00 */
[----:B------:R-:W-:-:S03]  /*57ea0*/  NOP ;  /* 0x0000000000007918 */ /* 0x000fc60000000000 */
[----:B------:R-:W-:Y:S04]  /*57eb0*/  STL.64 [R1+0xa20], R4 ;  /* 0x000a200401007387 */ /* 0x000fe80000100a00 */
[----:B------:R4:W-:Y:S02]  /*57ec0*/  STL.64 [R1+0xa28], R6 ;  /* 0x000a280601007387 */ /* 0x0009e40000100a00 */
[----:B----4-:R-:W-:Y:S07]  /*57ed0*/  HMMA.16816.F32.BF16 R4, R24, R18, R8 ;  /* 0x000000121804723c */ /* 0x010fee0000041808 */
[----:B------:R-:W-:-:S02]  /*57ee0*/  IMAD.MOV.U32 R10, RZ, RZ, R2 ;  /* 0x000000ffff0a7224 */ /* 0x000fc400078e0002 */
[----:B------:R-:W-:-:S14]  /*57ef0*/  IMAD.MOV.U32 R11, RZ, RZ, R0 ;  /* 0x000000ffff0b7224 */ /* 0x000fdc00078e0000 */
[----:B------:R0:W-:Y:S04]  /*57f00*/  STL.64 [R1+0x4c0], R4 ;  /* 0x0004c00401007387 */ /* 0x0001e80000100a00 */
[----:B------:R1:W-:Y:S04]  /*57f10*/  STL.64 [R1+0x4c8], R6 ;  /* 0x0004c80601007387 */ /* 0x0003e80000100a00 */
[----:B------:R3:W-:Y:S04]  /*57f20*/  STL.64 [R1+0x73e0], R10 ;  /* 0x0073e00a01007387 */ /* 0x0007e80000100a00 */
[----:B0-----:R-:W4:Y:S04]  /*57f30*/  LDL.LU R4, [R1+0x130] ;  /* 0x0001300001047983 */ /* 0x001f280000300800 */
[----:B------:R-:W4:Y:S04]  /*57f40*/  LDL.LU R5, [R1+0x134] ;  /* 0x0001340001057983 */ /* 0x000f280000300800 */
[----:B-1----:R-:W2:Y:S04]  /*57f50*/  LDL.LU R6, [R1+0x138] ;  /* 0x0001380001067983 */ /* 0x002ea80000300800 */
[----:B------:R-:W2:Y:S04]  /*57f60*/  LDL.LU R7, [R1+0x13c] ;  /* 0x00013c0001077983 */ /* 0x000ea80000300800 */
[----:B------:R-:W4:Y:S04]  /*57f70*/  LDL.LU R8, [R1+0x150] ;  /* 0x0001500001087983 */ /* 0x000f280000300800 */
[----:B------:R-:W4:Y:S04]  /*57f80*/  LDL.LU R9, [R1+0x154] ;  /* 0x0001540001097983 */ /* 0x000f280000300800 */
[----:B---3--:R-:W3:Y:S04]  /*57f90*/  LDL.LU R10, [R1+0x158] ;  /* 0x00015800010a7983 */ /* 0x008ee80000300800 */
[----:B------:R-:W3:Y:S04]  /*57fa0*/  LDL.LU R11, [R1+0x15c] ;  /* 0x00015c00010b7983 */ /* 0x000ee80000300800 */
[----:B---3--:R-:W-:Y:S04]  /*57fb0*/  STL.64 [R1+0x73f0], R10 ;  /* 0x0073f00a01007387 */ /* 0x008fe80000100a00 */
[----:B----4-:R0:W-:Y:S04]  /*57fc0*/  STL.64 [R1+0x73e8], R8 ;  /* 0x0073e80801007387 */ /* 0x0101e80000100a00 */
[----:B0-----:R-:W3:Y:S04]  /*57fd0*/  LDL.LU R8, [R1+0x160] ;  /* 0x0001600001087983 */ /* 0x001ee80000300800 */
[----:B------:R-:W3:Y:S04]  /*57fe0*/  LDL.LU R9, [R1+0x164] ;  /* 0x0001640001097983 */ /* 0x000ee80000300800 */
[----:B------:R-:W3:Y:S04]  /*57ff0*/  LDL.LU R10, [R1+0x168] ;  /* 0x00016800010a7983 */ /* 0x000ee80000300800 */
[----:B------:R-:W3:Y:S04]  /*58000*/  LDL.LU R11, [R1+0x16c] ;  /* 0x00016c00010b7983 */ /* 0x000ee80000300800 */
[----:B--2---:R-:W-:Y:S04]  /*58010*/  STL.64 [R1+0x73d8], R6 ;  /* 0x0073d80601007387 */ /* 0x004fe80000100a00 */
[----:B------:R0:W-:Y:S04]  /*58020*/  STL.64 [R1+0x73d0], R4 ;  /* 0x0073d00401007387 */ /* 0x0001e80000100a00 */
[----:B0-----:R-:W2:Y:S04]  /*58030*/  LDL.LU R4, [R1+0x140] ;  /* 0x0001400001047983 */ /* 0x001ea80000300800 */
[----:B------:R-:W2:Y:S04]  /*58040*/  LDL.LU R5, [R1+0x144] ;  /* 0x0001440001057983 */ /* 0x000ea80000300800 */
[----:B------:R-:W2:Y:S04]  /*58050*/  LDL.LU R6, [R1+0x148] ;  /* 0x0001480001067983 */ /* 0x000ea80000300800 */
[----:B------:R-:W2:Y:S04]  /*58060*/  LDL.LU R7, [R1+0x14c] ;  /* 0x00014c0001077983 */ /* 0x000ea80000300800 */
[----:B------:R0:W-:Y:S04]  /*58070*/  STL.64 [R1+0x7388], R18 ;  /* 0x0073881201007387 */ /* 0x0001e80000100a00 */
[----:B0-----:R-:W4:Y:S04]  /*58080*/  LDL.64 R18, [R1+0x68] ;  /* 0x0000680001127983 */ /* 0x001f280000100a00 */
[----:B----4-:R0:W-:Y:S04]  /*58090*/  STL.64 [R1+0x73a0], R18 ;  /* 0x0073a01201007387 */ /* 0x0101e80000100a00 */
[----:B0-----:R-:W4:Y:S01]  /*580a0*/  LDL.64 R18, [R1+0x78] ;  /* 0x0000780001127983 */ /* 0x001f220000100a00 */
[C---:B---3--:R-:W-:Y:S03]  /*580b0*/  HMMA.16816.F32.BF16 R8, R12.reuse, R22, R8 ;  /* 0x000000160c08723c */ /* 0x048fe60000041808 */
[----:B----4-:R0:W-:Y:S04]  /*580c0*/  STL.64 [R1+0x73b8], R18 ;  /* 0x0073b81201007387 */ /* 0x0101e80000100a00 */
[----:B------:R-:W3:Y:S04]  /*580d0*/  LDL.LU R16, [R1] ;  /* 0x0000000001107983 */ /* 0x000ee80000300800 */
[----:B------:R-:W3:Y:S04]  /*580e0*/  LDL.LU R17, [R1+0x4] ;  /* 0x0000040001117983 */ /* 0x000ee80000300800 */
[----:B0-----:R-:W3:Y:S04]  /*580f0*/  LDL.LU R18, [R1+0x8] ;  /* 0x0000080001127983 */ /* 0x001ee80000300800 */
[----:B------:R-:W3:Y:S04]  /*58100*/  LDL.LU R19, [R1+0xc] ;  /* 0x00000c0001137983 */ /* 0x000ee80000300800 */
[----:B------:R-:W4:Y:S04]  /*58110*/  LDL.64 R26, [R1+0x38] ;  /* 0x00003800011a7983 */ /* 0x000f280000100a00 */
[----:B------:R-:W-:Y:S04]  /*58120*/  STL.64 [R1+0x4b0], R8 ;  /* 0x0004b00801007387 */ /* 0x000fe80000100a00 */
[----:B------:R0:W-:Y:S04]  /*58130*/  STL.64 [R1+0x4b8], R10 ;  /* 0x0004b80a01007387 */ /* 0x0001e80000100a00 */
[----:B0-----:R-:W4:Y:S04]  /*58140*/  LDL.LU.64 R10, [R1+0x73f0] ;  /* 0x0073f000010a7983 */ /* 0x001f280000300a00 */
[----:B------:R-:W4:Y:S04]  /*58150*/  LDL.LU.64 R8, [R1+0x73e8] ;  /* 0x0073e80001087983 */ /* 0x000f280000300a00 */
[----:B------:R0:W-:Y:S04]  /*58160*/  STL.64 [R1+0x7380], R22 ;  /* 0x0073801601007387 */ /* 0x0001e80000100a00 */
[----:B------:R-:W2:Y:S04]  /*58170*/  LDL.LU R20, [R1+0x120] ;  /* 0x0001200001147983 */ /* 0x000ea80000300800 */
[----:B------:R-:W2:Y:S04]  /*58180*/  LDL.LU R21, [R1+0x124] ;  /* 0x0001240001157983 */ /* 0x000ea80000300800 */
[----:B0-----:R-:W3:Y:S04]  /*58190*/  LDL.LU R22, [R1+0x128] ;  /* 0x0001280001167983 */ /* 0x001ee80000300800 */
[----:B------:R-:W3:Y:S04]  /*581a0*/  LDL.LU R23, [R1+0x12c] ;  /* 0x00012c0001177983 */ /* 0x000ee80000300800 */
[----:B---3--:R-:W-:Y:S04]  /*581b0*/  STL.64 [R1+0x7398], R22 ;  /* 0x0073981601007387 */ /* 0x008fe80000100a00 */
[----:B--2---:R0:W-:Y:S04]  /*581c0*/  STL.64 [R1+0x7390], R20 ;  /* 0x0073901401007387 */ /* 0x0041e80000100a00 */
[----:B0-----:R-:W2:Y:S04]  /*581d0*/  LDL.LU R20, [R1+0x3f0] ;  /* 0x0003f00001147983 */ /* 0x001ea80000300800 */
        /* <DEDUP_REMOVED lines=8> */
[----:B------:R-:W2:Y:S04]  /*58260*/  LDL.LU R22, [R1+0x408] ;  /* 0x0004080001167983 */ /* 0x000ea80000300800 */
[----:B------:R-:W2:Y:S04]  /*58270*/  LDL.LU R23, [R1+0x40c] ;  /* 0x00040c0001177983 */ /* 0x000ea80000300800 */
[----:B------:R-:W-:Y:S04]  /*58280*/  STL.64 [R1+0x470], R8 ;  /* 0x0004700801007387 */ /* 0x000fe80000100a00 */
        /* <DEDUP_REMOVED lines=8> */
[----:B0-----:R-:W3:Y:S02]  /*58310*/  LDL.LU.64 R10, [R1+0x73c8] ;  /* 0x0073c800010a7983 */ /* 0x001ee40000300a00 */
[----:B---3--:R-:W-:-:S15]  /*58320*/  HMMA.16816.F32.BF16 R4, R12, R10, R4 ;  /* 0x0000000a0c04723c */ /* 0x008fde0000041804 */
[----:B------:R-:W-:-:S08]  /*58330*/  NOP ;  /* 0x0000000000007918 */ /* 0x000fd00000000000 */
[----:B------:R-:W-:Y:S04]  /*58340*/  STL.64 [R1+0x2e0], R4 ;  /* 0x0002e00401007387 */ /* 0x000fe80000100a00 */
[----:B------:R0:W-:Y:S04]  /*58350*/  STL.64 [R1+0x2e8], R6 ;  /* 0x0002e80601007387 */ /* 0x0001e80000100a00 */
[----:B0-----:R-:W3:Y:S02]  /*58360*/  LDL.LU.64 R6, [R1+0x73c0] ;  /* 0x0073c00001067983 */ /* 0x001ee40000300a00 */
[----:B---3--:R-:W-:Y:S06]  /*58370*/  HMMA.16816.F32.BF16 R16, R12, R6, R16 ;  /* 0x000000060c10723c */ /* 0x008fec0000041810 */
[----:B------:R0:W-:Y:S04]  /*58380*/  STL.64 [R1+0x7368], R6 ;  /* 0x0073680601007387 */ /* 0x0001e80000100a00 */
[----:B------:R-:W3:-:S13]  /*58390*/  LDL.LU R4, [R1+0x110] ;  /* 0x0001100001047983 */ /* 0x000eda0000300800 */
[----:B------:R-:W-:Y:S04]  /*583a0*/  STL.64 [R1+0x2d0], R16 ;  /* 0x0002d01001007387 */ /* 0x000fe80000100a00 */
[----:B------:R-:W-:Y:S04]  /*583b0*/  STL.64 [R1+0x2d8], R18 ;  /* 0x0002d81201007387 */ /* 0x000fe80000100a00 */
[----:B------:R-:W1:Y:S04]  /*583c0*/  LDSM.16.MT88.4 R16, [R3+UR5+0x4080] ;  /* 0x004080050310783b */ /* 0x000e680008004200 */
[----:B------:R-:W3:Y:S04]  /*583d0*/  LDL.LU R5, [R1+0x114] ;  /* 0x0001140001057983 */ /* 0x000ee80000300800 */
[----:B0-----:R-:W3:Y:S04]  /*583e0*/  LDL.LU R6, [R1+0x118] ;  /* 0x0001180001067983 */ /* 0x001ee80000300800 */
[----:B------:R-:W3:Y:S01]  /*583f0*/  LDL.LU R7, [R1+0x11c] ;  /* 0x00011c0001077983 */ /* 0x000ee20000300800 */
[----:B-1----:R-:W-:-:S02]  /*58400*/  IMAD.MOV.U32 R2, RZ, RZ, R18 ;  /* 0x000000ffff027224 */ /* 0x002fc400078e0012 */
        /* <DEDUP_REMOVED lines=17> */
[----:B------:R-:W2:Y:S01]  /*58520*/  LDL.LU.64 R18, [R1+0x7388] ;  /* 0x0073880001127983 */ /* 0x000ea20000300a00 */
[----:B------:R-:W-:-:S02]  /*58530*/  IMAD.MOV.U32 R29, RZ, RZ, R16 ;  /* 0x000000ffff1d7224 */ /* 0x000fc400078e0010 */
[----:B------:R-:W-:Y:S01]  /*58540*/  IMAD.MOV.U32 R28, RZ, RZ, R17 ;  /* 0x000000ffff1c7224 */ /* 0x000fe200078e0011 */
[----:B--2---:R-:W-:Y:S01]  /*58550*/  HMMA.16816.F32.BF16 R12, R12, R18, R20 ;  /* 0x000000120c0c723c */ /* 0x004fe20000041814 */
[----:B------:R-:W3:Y:S04]  /*58560*/  LDL.LU.64 R22, [R1+0x7380] ;  /* 0x0073800001167983 */ /* 0x000ee80000300a00 */
[----:B------:R-:W3:Y:S04]  /*58570*/  LDL.LU.64 R18, [R1+0x7378] ;  /* 0x0073780001127983 */ /* 0x000ee80000300a00 */
[----:B------:R-:W3:-:S14]  /*58580*/  LDL.LU.64 R16, [R1+0x7370] ;  /* 0x0073700001107983 */ /* 0x000edc0000300a00 */
[----:B------:R-:W-:Y:S04]  /*58590*/  STL.64 [R1+0x2c0], R12 ;  /* 0x0002c00c01007387 */ /* 0x000fe80000100a00 */
[----:B------:R0:W-:Y:S04]  /*585a0*/  STL.64 [R1+0x2c8], R14 ;  /* 0x0002c80e01007387 */ /* 0x0001e80000100a00 */
[----:B0-----:R-:W2:Y:S01]  /*585b0*/  LDL.64 R14, [R1+0x28] ;  /* 0x00002800010e7983 */ /* 0x001ea20000100a00 */
[----:B---3--:R-:W-:Y:S03]  /*585c0*/  HMMA.16816.F32.BF16 R20, R16, R22, R4 ;  /* 0x000000161014723c */ /* 0x008fe60000041804 */
[----:B------:R-:W3:-:S15]  /*585d0*/  LDL.LU.64 R6, [R1+0x7368] ;  /* 0x0073680001067983 */ /* 0x000ede0000300a00 */
[----:B------:R-:W-:-:S05]  /*585e0*/  NOP ;  /* 0x0000000000007918 */ /* 0x000fca0000000000 */
[----:B------:R-:W-:Y:S04]  /*585f0*/  STL.64 [R1+0x940], R20 ;  /* 0x0009401401007387 */ /* 0x000fe80000100a00 */
[----:B------:R0:W-:Y:S04]  /*58600*/  STL.64 [R1+0x948], R22 ;  /* 0x0009481601007387 */ /* 0x0001e80000100a00 */
[----:B0-----:R-:W4:Y:S04]  /*58610*/  LDL.LU.64 R22, [R1+0x7360] ;  /* 0x0073600001167983 */ /* 0x001f280000300a00 */
[----:B------:R-:W4:Y:S02]  /*58620*/  LDL.LU.64 R20, [R1+0x7358] ;  /* 0x0073580001147983 */ /* 0x000f240000300a00 */
[----:B----4-:R-:W-:-:S15]  /*58630*/  HMMA.16816.F32.BF16 R20, R16, R26, R20 ;  /* 0x0000001a1014723c */ /* 0x010fde0000041814 */
[----:B------:R-:W-:-:S08]  /*58640*/  NOP ;  /* 0x0000000000007918 */ /* 0x000fd00000000000 */
[----:B------:R-:W-:Y:S04]  /*58650*/  STL.64 [R1+0x930], R20 ;  /* 0x0009301401007387 */ /* 0x000fe80000100a00 */
[----:B------:R0:W-:Y:S04]  /*58660*/  STL.64 [R1+0x938], R22 ;  /* 0x0009381601007387 */ /* 0x0001e80000100a00 */
[----:B0-----:R-:W2:Y:S04]  /*58670*/  LDL.LU.64 R22, [R1+0x7350] ;  /* 0x0073500001167983 */ /* 0x001ea80000300a00 */
[----:B------:R-:W2:Y:S04]  /*58680*/  LDL.LU.64 R20, [R1+0x7348] ;  /* 0x0073480001147983 */ /* 0x000ea80000300a00 */
[----:B------:R-:W-:Y:S01]  /*58690*/  STL.64 [R1+0x72e0], R26 ;  /* 0x0072e01a01007387 */ /* 0x000fe20000100a00 */
[----:B--2---:R-:W-:-:S15]  /*586a0*/  HMMA.16816.F32.BF16 R20, R16, R14, R20 ;  /* 0x0000000e1014723c */ /* 0x004fde0000041814 */
[----:B------:R-:W-:-:S08]  /*586b0*/  NOP ;  /* 0x0000000000007918 */ /* 0x000fd00000000000 */
[----:B------:R-:W-:Y:S04]  /*586c0*/  STL.64 [R1+0x920], R20 ;  /* 0x0009201401007387 */ /* 0x000fe80000100a00 */
[----:B------:R0:W-:Y:S04]  /*586d0*/  STL.64 [R1+0x928], R22 ;  /* 0x0009281601007387 */ /* 0x0001e80000100a00 */
[----:B0-----:R-:W2:Y:S04]  /*586e0*/  LDL.LU.64 R22, [R1+0x7340] ;  /* 0x0073400001167983 */ /* 0x001ea80000300a00 */
[----:B------:R-:W2:Y:S01]  /*586f0*/  LDL.LU.64 R20, [R1+0x7338] ;  /* 0x0073380001147983 */ /* 0x000ea20000300a00 */
[----:B------:R-:W-:-:S02]  /*58700*/  IMAD.MOV.U32 R5, RZ, RZ, R14 ;  /* 0x000000ffff057224 */ /* 0x000fc400078e000e */
[----:B------:R-:W-:Y:S02]  /*58710*/  IMAD.MOV.U32 R4, RZ, RZ, R15 ;  /* 0x000000ffff047224 */ /* 0x000fe400078e000f */
[----:B--2---:R-:W-:Y:S01]  /*58720*/  HMMA.16816.F32.BF16 R12, R16, R10, R20 ;  /* 0x0000000a100c723c */ /* 0x004fe20000041814 */
[----:B------:R-:W2:-:S15]  /*58730*/  LDL.LU R20, [R1+0xc0] ;  /* 0x0000c00001147983 */ /* 0x000e9e0000300800 */
[----:B------:R-:W-:-:S07]  /*58740*/  NOP ;  /* 0x0000000000007918 */ /* 0x000fce0000000000 */
[----:B------:R0:W-:Y:S04]  /*58750*/  STL.64 [R1+0x910], R12 ;  /* 0x0009100c01007387 */ /* 0x0001e80000100a00 */
[----:B------:R-:W-:Y:S04]  /*58760*/  STL.64 [R1+0x918], R14 ;  /* 0x0009180e01007387 */ /* 0x000fe80000100a00 */
[----:B------:R-:W2:Y:S04]  /*58770*/  LDL.LU R21, [R1+0xc4] ;  /* 0x0000c40001157983 */ /* 0x000ea80000300800 */
[----:B------:R-:W4:Y:S04]  /*58780*/  LDL.LU R22, [R1+0xc8] ;  /* 0x0000c80001167983 */ /* 0x000f280000300800 */
[----:B------:R-:W4:Y:S04]  /*58790*/  LDL.LU R23, [R1+0xcc] ;  /* 0x0000cc0001177983 */ /* 0x000f280000300800 */
[----:B----4-:R1:W-:Y:S04]  /*587a0*/  STL.64 [R1+0x7310], R22 ;  /* 0x0073101601007387 */ /* 0x0103e80000100a00 */
[----:B--2---:R-:W-:Y:S04]  /*587b0*/  STL.64 [R1+0x7308], R20 ;  /* 0x0073081401007387 */ /* 0x004fe80000100a00 */
[----:B0-----:R-:W3:Y:S01]  /*587c0*/  LDL.LU R12, [R1+0xd0] ;  /* 0x0000d000010c7983 */ /* 0x001ee20000300800 */
[----:B-1----:R-:W-:-:S03]  /*587d0*/  IMAD.MOV.U32 R22, RZ, RZ, R25 ;  /* 0x000000ffff167224 */ /* 0x002fc600078e0019 */
[----:B------:R-:W3:Y:S01]  /*587e0*/  LDL.LU R13, [R1+0xd4] ;  /* 0x0000d400010d7983 */ /* 0x000ee20000300800 */
[----:B------:R-:W-:-:S03]  /*587f0*/  IMAD.MOV.U32 R23, RZ, RZ, R24 ;  /* 0x000000ffff177224 */ /* 0x000fc600078e0018 */
[----:B------:R-:W3:Y:S04]  /*58800*/  LDL.LU R14, [R1+0xd8] ;  /* 0x0000d800010e7983 */ /* 0x000ee80000300800 */
[----:B------:R-:W3:Y:S04]  /*58810*/  LDL.LU R15, [R1+0xdc] ;  /* 0x0000dc00010f7983 */ /* 0x000ee80000300800 */
[----:B------:R-:W-:Y:S04]  /*58820*/  STL.64 [R1+0x7320], R22 ;  /* 0x0073201601007387 */ /* 0x000fe80000100a00 */
[----:B------:R-:W2:Y:S04]  /*58830*/  LDL.64 R26, [R1+0x48] ;  /* 0x00004800011a7983 */ /* 0x000ea80000100a00 */
[----:B--2---:R0:W-:Y:S04]  /*58840*/  STL.64 [R1+0x7318], R26 ;  /* 0x0073181a01007387 */ /* 0x0041e80000100a00 */
[----:B------:R-:W2:Y:S04]  /*58850*/  LDL.LU R24, [R1+0x3d0] ;  /* 0x0003d00001187983 */ /* 0x000ea80000300800 */
[----:B------:R-:W2:Y:S04]  /*58860*/  LDL.LU R25, [R1+0x3d4] ;  /* 0x0003d40001197983 */ /* 0x000ea80000300800 */
[----:B0-----:R-:W4:Y:S04]  /*58870*/  LDL.LU R26, [R1+0x3d8] ;  /* 0x0003d800011a7983 */ /* 0x001f280000300800 */
[----:B------:R-:W4:Y:S01]  /*58880*/  LDL.LU R27, [R1+0x3dc] ;  /* 0x0003dc00011b7983 */ /* 0x000f220000300800 */
[----:B------:R-:W-:-:S02]  /*58890*/  IMAD.MOV.U32 R23, RZ, RZ, R8 ;  /* 0x000000ffff177224 */ /* 0x000fc400078e0008 */
[----:B------:R-:W-:Y:S01]  /*588a0*/  IMAD.MOV.U32 R22, RZ, RZ, R9 ;  /* 0x000000ffff167224 */ /* 0x000fe200078e0009 */
[----:B----4-:R-:W-:Y:S04]  /*588b0*/  STL.64 [R1+0x7330], R26 ;  /* 0x0073301a01007387 */ /* 0x010fe80000100a00 */
[----:B--2---:R0:W-:Y:S04]  /*588c0*/  STL.64 [R1+0x7328], R24 ;  /* 0x0073281801007387 */ /* 0x0041e80000100a00 */
[----:B0-----:R-:W2:Y:S04]  /*588d0*/  LDL.LU R24, [R1+0x3e0] ;  /* 0x0003e00001187983 */ /* 0x001ea80000300800 */
[----:B------:R-:W2:Y:S04]  /*588e0*/  LDL.LU R25, [R1+0x3e4] ;  /* 0x0003e40001197983 */ /* 0x000ea80000300800 */
[----:B------:R-:W2:Y:S04]  /*588f0*/  LDL.LU R26, [R1+0x3e8] ;  /* 0x0003e800011a7983 */ /* 0x000ea80000300800 */
[----:B------:R-:W2:Y:S04]  /*58900*/  LDL.LU R27, [R1+0x3ec] ;  /* 0x0003ec00011b7983 */ /* 0x000ea80000300800 */
[----:B------:R0:W-:Y:S04]  /*58910*/  STL.64 [R1+0x72c8], R10 ;  /* 0x0072c80a01007387 */ /* 0x0001e80000100a00 */
[----:B------:R-:W4:Y:S04]  /*58920*/  LDL.LU R8, [R1+0x350] ;  /* 0x0003500001087983 */ /* 0x000f280000300800 */
[----:B------:R-:W4:Y:S04]  /*58930*/  LDL.LU R9, [R1+0x354] ;  /* 0x0003540001097983 */ /* 0x000f280000300800 */
[----:B0-----:R-:W2:Y:S04]  /*58940*/  LDL.LU R10, [R1+0x358] ;  /* 0x00035800010a7983 */ /* 0x001ea80000300800 */
[----:B------:R-:W2:Y:S01]  /*58950*/  LDL.LU R11, [R1+0x35c] ;  /* 0x00035c00010b7983 */ /* 0x000ea20000300800 */
[C---:B---3--:R-:W-:Y:S03]  /*58960*/  HMMA.16816.F32.BF16 R12, R16.reuse, R6, R12 ;  /* 0x00000006100c723c */ /* 0x048fe6000004180c */
[----:B--2---:R-:W-:Y:S04]  /*58970*/  STL.64 [R1+0x72d8], R10 ;  /* 0x0072d80a01007387 */ /* 0x004fe80000100a00 */
[----:B----4-:R0:W-:Y:S04]  /*58980*/  STL.64 [R1+0x72d0], R8 ;  /* 0x0072d00801007387 */ /* 0x0101e80000100a00 */
[----:B0-----:R-:W2:Y:S04]  /*58990*/  LDL.LU R8, [R1+0x360] ;  /* 0x0003600001087983 */ /* 0x001ea80000300800 */
[----:B------:R-:W2:Y:S04]  /*589a0*/  LDL.LU R9, [R1+0x364] ;  /* 0x0003640001097983 */ /* 0x000ea80000300800 */
[----:B------:R-:W3:Y:S04]  /*589b0*/  LDL.LU R10, [R1+0x368] ;  /* 0x00036800010a7983 */ /* 0x000ee80000300800 */
[----:B------:R-:W3:Y:S01]  /*589c0*/  LDL.LU R11, [R1+0x36c] ;  /* 0x00036c00010b7983 */ /* 0x000ee20000300800 */
[----:B------:R-:W-:Y:S03]  /*589d0*/  HMMA.16816.F32.BF16 R20, R16, R22, R24 ;  /* 0x000000161014723c */ /* 0x000fe60000041818 */
[----:B---3--:R-:W-:Y:S04]  /*589e0*/  STL.64 [R1+0x72f0], R10 ;  /* 0x0072f00a01007387 */ /* 0x008fe80000100a00 */
[----:B--2---:R0:W-:Y:S04]  /*589f0*/  STL.64 [R1+0x72e8], R8 ;  /* 0x0072e80801007387 */ /* 0x0041e80000100a00 */
[----:B0-----:R-:W2:Y:S04]  /*58a00*/  LDL.LU R8, [R1+0x370] ;  /* 0x0003700001087983 */ /* 0x001ea80000300800 */
[----:B------:R-:W2:Y:S04]  /*58a10*/  LDL.LU R9, [R1+0x374] ;  /* 0x0003740001097983 */ /* 0x000ea80000300800 */
[----:B------:R-:W2:Y:S04]  /*58a20*/  LDL.LU R10, [R1+0x378] ;  /* 0x00037800010a7983 */ /* 0x000ea80000300800 */
[----:B------:R-:W2:Y:S04]  /*58a30*/  LDL.LU R11, [R1+0x37c] ;  /* 0x00037c00010b7983 */ /* 0x000ea80000300800 */
[----:B------:R-:W-:Y:S04]  /*58a40*/  STL.64 [R1+0x900], R12 ;  /* 0x0009000c01007387 */ /* 0x000fe80000100a00 */
[----:B------:R-:W-:Y:S04]  /*58a50*/  STL.64 [R1+0x908], R14 ;  /* 0x0009080e01007387 */ /* 0x000fe80000100a00 */
[----:B------:R-:W0:Y:S04]  /*58a60*/  LDSM.16.MT88.4 R12, [R3+UR5+0x4100] ;  /* 0x00410005030c783b */ /* 0x000e280008004200 */
[----:B0-----:R0:W-:Y:S04]  /*58a70*/  STL.64 [R1+0x7228], R14 ;  /* 0x0072280e01007387 */ /* 0x0011e80000100a00 */
[----:B------:R1:W-:Y:S01]  /*58a80*/  STL.64 [R1+0x7220], R12 ;  /* 0x0072200c01007387 */ /* 0x0003e20000100a00 */
[----:B0-----:R-:W-:-:S02]  /*58a90*/  IMAD.MOV.U32 R14, RZ, RZ, R2 ;  /* 0x000000ffff0e7224 */ /* 0x001fc400078e0002 */
[----:B------:R-:W-:Y:S02]  /*58aa0*/  IMAD.MOV.U32 R15, RZ, RZ, R0 ;  /* 0x000000ffff0f7224 */ /* 0x000fe400078e0000 */
[----:B-1----:R-:W-:Y:S02]  /*58ab0*/  IMAD.MOV.U32 R12, RZ, RZ, R29 ;  /* 0x000000ffff0c7224 */ /* 0x002fe400078e001d */
[----:B------:R-:W-:Y:S01]  /*58ac0*/  IMAD.MOV.U32 R13, RZ, RZ, R28 ;  /* 0x000000ffff0d7224 */ /* 0x000fe200078e001c */
[----:B------:R0:W-:Y:S04]  /*58ad0*/  STL.64 [R1+0x7290], R14 ;  /* 0x0072900e01007387 */ /* 0x0001e80000100a00 */
[----:B------:R-:W-:Y:S04]  /*58ae0*/  STL.64 [R1+0x7288], R12 ;  /* 0x0072880c01007387 */ /* 0x000fe80000100a00 */
[----:B0-----:R-:W3:Y:S04]  /*58af0*/  LDL.64 R14, [R1+0x58] ;  /* 0x00005800010e7983 */ /* 0x001ee80000100a00 */
[----:B------:R-:W4:Y:S04]  /*58b00*/  LDL.LU.64 R26, [R1+0x7330] ;  /* 0x00733000011a7983 */ /* 0x000f280000300a00 */
[----:B------:R-:W4:Y:S04]  /*58b10*/  LDL.LU.64 R24, [R1+0x7328] ;  /* 0x0073280001187983 */ /* 0x000f280000300a00 */
[----:B------:R-:W-:Y:S04]  /*58b20*/  STL.64 [R1+0x8f0], R20 ;  /* 0x0008f01401007387 */ /* 0x000fe80000100a00 */
[----:B------:R0:W-:Y:S04]  /*58b30*/  STL.64 [R1+0x8f8], R22 ;  /* 0x0008f81601007387 */ /* 0x0001e80000100a00 */
[----:B0-----:R-:W4:Y:S02]  /*58b40*/  LDL.LU.64 R22, [R1+0x7320] ;  /* 0x0073200001167983 */ /* 0x001f240000300a00 */
[----:B----4-:R-:W-:Y:S02]  /*58b50*/  HMMA.16816.F32.BF16 R20, R16, R22, R24 ;  /* 0x000000161014723c */ /* 0x010fe40000041818 */
[----:B------:R-:W4:-:S15]  /*58b60*/  LDL.LU.64 R26, [R1+0x7318] ;  /* 0x00731800011a7983 */ /* 0x000f1e0000300a00 */
[----:B------:R-:W-:-:S06]  /*58b70*/  NOP ;  /* 0x0000000000007918 */ /* 0x000fcc0000000000 */
[----:B------:R-:W-:Y:S04]  /*58b80*/  STL.64 [R1+0x8e0], R20 ;  /* 0x0008e01401007387 */ /* 0x000fe80000100a00 */
[----:B------:R0:W-:Y:S04]  /*58b90*/  STL.64 [R1+0x8e8], R22 ;  /* 0x0008e81601007387 */ /* 0x0001e80000100a00 */
[----:B0-----:R-:W3:Y:S04]  /*58ba0*/  LDL.LU.64 R22, [R1+0x7310] ;  /* 0x0073100001167983 */ /* 0x001ee80000300a00 */
[----:B------:R-:W3:Y:S02]  /*58bb0*/  LDL.LU.64 R20, [R1+0x7308] ;  /* 0x0073080001147983 */ /* 0x000ee40000300a00 */
[----:B---3--:R-:W-:Y:S02]  /*58bc0*/  HMMA.16816.F32.BF16 R16, R16, R14, R20 ;  /* 0x0000000e1010723c */ /* 0x008fe40000041814 */
[----:B------:R-:W2:Y:S04]  /*58bd0*/  LDL.LU.64 R22, [R1+0x7300] ;  /* 0x0073000001167983 */ /* 0x000ea80000300a00 */
[----:B------:R-:W2:Y:S01]  /*58be0*/  LDL.LU.64 R20, [R1+0x72f8] ;  /* 0x0072f80001147983 */ /* 0x000ea20000300a00 */
[----:B----4-:R-:W-:-:S02]  /*58bf0*/  IMAD.MOV.U32 R2, RZ, RZ, R26 ;  /* 0x000000ffff027224 */ /* 0x010fc400078e001a */
[----:B------:R-:W-:-:S14]  /*58c00*/  IMAD.MOV.U32 R0, RZ, RZ, R27 ;  /* 0x000000ffff007224 */ /* 0x000fdc00078e001b */
[----:B------:R0:W-:Y:S04]  /*58c10*/  STL.64 [R1+0x240], R16 ;  /* 0x0002401001007387 */ /* 0x0001e80000100a00 */
[----:B------:R1:W-:Y:S04]  /*58c20*/  STL.64 [R1+0x248], R18 ;  /* 0x0002481201007387 */ /* 0x0003e80000100a00 */
[----:B0-----:R-:W3:Y:S04]  /*58c30*/  LDL.LU R16, [R1+0x330] ;  /* 0x0003300001107983 */ /* 0x001ee80000300800 */
[----:B------:R-:W3:Y:S04]  /*58c40*/  LDL.LU R17, [R1+0x334] ;  /* 0x0003340001117983 */ /* 0x000ee80000300800 */
[----:B-1----:R-:W3:Y:S04]  /*58c50*/  LDL.LU R18, [R1+0x338] ;  /* 0x0003380001127983 */ /* 0x002ee80000300800 */
[----:B------:R-:W3:Y:S04]  /*58c60*/  LDL.LU R19, [R1+0x33c] ;  /* 0x00033c0001137983 */ /* 0x000ee80000300800 */
        /* <DEDUP_REMOVED lines=17> */
[----:B------:R-:W2:Y:S04]  /*58d80*/  LDL.LU.64 R8, [R1+0x72d0] ;  /* 0x0072d00001087983 */ /* 0x000ea80000300a00 */
[----:B------:R0:W-:Y:S02]  /*58d90*/  STL.64 [R1+0x7270], R26 ;  /* 0x0072701a01007387 */ /* 0x0001e40000100a00 */
[----:B0-----:R-:W-:-:S02]  /*58da0*/  IMAD.MOV.U32 R26, RZ, RZ, R5 ;  /* 0x000000ffff1a7224 */ /* 0x001fc400078e0005 */
[----:B------:R-:W-:-:S07]  /*58db0*/  IMAD.MOV.U32 R27, RZ, RZ, R4 ;  /* 0x000000ffff1b7224 */ /* 0x000fce00078e0004 */
[----:B--2---:R-:W-:Y:S01]  /*58dc0*/  HMMA.16816.F32.BF16 R24, R20, R26, R8 ;  /* 0x0000001a1418723c */ /* 0x004fe20000041808 */
[----:B------:R-:W4:-:S15]  /*58dd0*/  LDL.LU.64 R10, [R1+0x72c8] ;  /* 0x0072c800010a7983 */ /* 0x000f1e0000300a00 */
[----:B------:R-:W-:-:S07]  /*58de0*/  NOP ;  /* 0x0000000000007918 */ /* 0x000fce0000000000 */
[----:B------:R-:W-:Y:S04]  /*58df0*/  STL.64 [R1+0xcd0], R24 ;  /* 0x000cd01801007387 */ /* 0x000fe80000100a00 */
[----:B------:R4:W-:Y:S02]  /*58e00*/  STL.64 [R1+0xcd8], R26 ;  /* 0x000cd81a01007387 */ /* 0x0009e40000100a00 */
[C---:B----4-:R-:W-:Y:S06]  /*58e10*/  HMMA.16816.F32.BF16 R24, R20.reuse, R10, R12 ;  /* 0x0000000a1418723c */ /* 0x050fec000004180c */
[----:B---3--:R-:W-:Y:S01]  /*58e20*/  HMMA.16816.F32.BF16 R12, R20, R6, R16 ;  /* 0x00000006140c723c */ /* 0x008fe20000041810 */
[----:B------:R0:W-:Y:S04]  /*58e30*/  STL.64 [R1+0x7258], R10 ;  /* 0x0072580a01007387 */ /* 0x0001e80000100a00 */
[----:B------:R-:W1:-:S12]  /*58e40*/  LDSM.16.MT88.4 R16, [R3+UR5+0x4180] ;  /* 0x004180050310783b */ /* 0x000e580008004200 */
[----:B------:R-:W-:Y:S04]  /*58e50*/  STL.64 [R1+0xcc0], R24 ;  /* 0x000cc01801007387 */ /* 0x000fe80000100a00 */
[----:B------:R-:W-:Y:S04]  /*58e60*/  STL.64 [R1+0xcc8], R26 ;  /* 0x000cc81a01007387 */ /* 0x000fe80000100a00 */
[----:B------:R-:W2:Y:S04]  /*58e70*/  LDL.LU R8, [R1+0x760] ;  /* 0x0007600001087983 */ /* 0x000ea80000300800 */
[----:B------:R3:W-:Y:S04]  /*58e80*/  STL.64 [R1+0xcb0], R12 ;  /* 0x000cb00c01007387 */ /* 0x0007e80000100a00 */
[----:B------:R4:W-:Y:S04]  /*58e90*/  STL.64 [R1+0xcb8], R14 ;  /* 0x000cb80e01007387 */ /* 0x0009e80000100a00 */
[----:B------:R-:W2:Y:S04]  /*58ea0*/  LDL.LU R9, [R1+0x764] ;  /* 0x0007640001097983 */ /* 0x000ea80000300800 */
[----:B0-----:R-:W2:Y:S04]  /*58eb0*/  LDL.LU R10, [R1+0x768] ;  /* 0x00076800010a7983 */ /* 0x001ea80000300800 */
[----:B------:R-:W2:Y:S04]  /*58ec0*/  LDL.LU R11, [R1+0x76c] ;  /* 0x00076c00010b7983 */ /* 0x000ea80000300800 */
[----:B---3--:R-:W3:Y:S04]  /*58ed0*/  LDL.LU R12, [R1+0x680] ;  /* 0x00068000010c7983 */ /* 0x008ee80000300800 */
[----:B------:R-:W3:Y:S04]  /*58ee0*/  LDL.LU R13, [R1+0x684] ;  /* 0x00068400010d7983 */ /* 0x000ee80000300800 */
[----:B----4-:R-:W4:Y:S04]  /*58ef0*/  LDL.LU R14, [R1+0x688] ;  /* 0x00068800010e7983 */ /* 0x010f280000300800 */
[----:B------:R-:W4:Y:S01]  /*58f00*/  LDL.LU R15, [R1+0x68c] ;  /* 0x00068c00010f7983 */ /* 0x000f220000300800 */
[----:B------:R-:W-:-:S02]  /*58f10*/  IMAD.MOV.U32 R26, RZ, RZ, R2 ;  /* 0x000000ffff1a7224 */ /* 0x000fc400078e0002 */
[----:B------:R-:W-:Y:S01]  /*58f20*/  IMAD.MOV.U32 R27, RZ, RZ, R0 ;  /* 0x000000ffff1b7224 */ /* 0x000fe200078e0000 */
[----:B----4-:R0:W-:Y:S04]  /*58f30*/  STL.64 [R1+0x72b0], R14 ;  /* 0x0072b00e01007387 */ /* 0x0101e80000100a00 */
[----:B---3--:R-:W-:Y:S04]  /*58f40*/  STL.64 [R1+0x72a8], R12 ;  /* 0x0072a80c01007387 */ /* 0x008fe80000100a00 */
[----:B0-----:R-:W3:Y:S04]  /*58f50*/  LDL.64 R14, [R1+0x78] ;  /* 0x00007800010e7983 */ /* 0x001ee80000100a00 */
[----:B------:R0:W-:Y:S04]  /*58f60*/  STL.64 [R1+0x7298], R26 ;  /* 0x0072981a01007387 */ /* 0x0001e80000100a00 */
[----:B------:R-:W4:Y:S04]  /*58f70*/  LDL.LU R24, [R1+0x320] ;  /* 0x0003200001187983 */ /* 0x000f280000300800 */
[----:B------:R-:W4:Y:S04]  /*58f80*/  LDL.LU R25, [R1+0x324] ;  /* 0x0003240001197983 */ /* 0x000f280000300800 */
[----:B0-----:R-:W2:Y:S04]  /*58f90*/  LDL.LU R26, [R1+0x328] ;  /* 0x00032800011a7983 */ /* 0x001ea80000300800 */
[----:B------:R-:W2:Y:S04]  /*58fa0*/  LDL.LU R27, [R1+0x32c] ;  /* 0x00032c00011b7983 */ /* 0x000ea80000300800 */
[----:B--2---:R-:W-:Y:S04]  /*58fb0*/  STL.64 [R1+0x72c0], R26 ;  /* 0x0072c01a01007387 */ /* 0x004fe80000100a00 */
[----:B----4-:R0:W-:Y:S04]  /*58fc0*/  STL.64 [R1+0x72b8], R24 ;  /* 0x0072b81801007387 */ /* 0x0101e80000100a00 */
[----:B0-----:R-:W3:Y:S04]  /*58fd0*/  LDL.LU R24, [R1+0x690] ;  /* 0x0006900001187983 */ /* 0x001ee80000300800 */
[----:B------:R-:W3:Y:S04]  /*58fe0*/  LDL.LU R25, [R1+0x694] ;  /* 0x0006940001197983 */ /* 0x000ee80000300800 */
[----:B------:R-:W3:Y:S04]  /*58ff0*/  LDL.LU R26, [R1+0x698] ;  /* 0x00069800011a7983 */ /* 0x000ee80000300800 */
[----:B------:R-:W3:Y:S04]  /*59000*/  LDL.LU R27, [R1+0x69c] ;  /* 0x00069c00011b7983 */ /* 0x000ee80000300800 */
[----:B------:R-:W-:Y:S04]  /*59010*/  STL.64 [R1+0x7268], R10 ;  /* 0x0072680a01007387 */ /* 0x000fe80000100a00 */
[----:B------:R0:W-:Y:S04]  /*59020*/  STL.64 [R1+0x7260], R8 ;  /* 0x0072600801007387 */ /* 0x0001e80000100a00 */
[----:B0-----:R-:W2:Y:S04]  /*59030*/  LDL.LU R8, [R1+0x630] ;  /* 0x0006300001087983 */ /* 0x001ea80000300800 */
[----:B------:R-:W2:Y:S04]  /*59040*/  LDL.LU R9, [R1+0x634] ;  /* 0x0006340001097983 */ /* 0x000ea80000300800 */
[----:B------:R-:W4:Y:S04]  /*59050*/  LDL.LU R10, [R1+0x638] ;  /* 0x00063800010a7983 */ /* 0x000f280000300800 */
[----:B------:R-:W4:Y:S04]  /*59060*/  LDL.LU R11, [R1+0x63c] ;  /* 0x00063c00010b7983 */ /* 0x000f280000300800 */
        /* <DEDUP_REMOVED lines=11> */
[----:B---3--:R-:W-:Y:S06]  /*59120*/  HMMA.16816.F32.BF16 R24, R20, R14, R24 ;  /* 0x0000000e1418723c */ /* 0x008fec0000041818 */
[----:B------:R-:W-:-:S02]  /*59130*/  IMAD.MOV.U32 R2, RZ, RZ, R14 ;  /* 0x000000ffff027224 */ /* 0x000fc400078e000e */
[----:B------:R-:W-:Y:S01]  /*59140*/  IMAD.MOV.U32 R0, RZ, RZ, R15 ;  /* 0x000000ffff007224 */ /* 0x000fe200078e000f */
[----:B--2---:R0:W-:Y:S04]  /*59150*/  STL.64 [R1+0x7250], R6 ;  /* 0x0072500601007387 */ /* 0x0041e80000100a00 */
[----:B----4-:R-:W-:Y:S04]  /*59160*/  STL.64 [R1+0x7248], R4 ;  /* 0x0072480401007387 */ /* 0x010fe80000100a00 */
[----:B0-----:R-:W2:Y:S04]  /*59170*/  LDL.64 R6, [R1+0x28] ;  /* 0x0000280001067983 */ /* 0x001ea80000100a00 */
[----:B-1----:R0:W-:Y:S04]  /*59180*/  STL.64 [R1+0x71a0], R18 ;  /* 0x0071a01201007387 */ /* 0x0021e80000100a00 */
[----:B------:R-:W-:Y:S04]  /*59190*/  STL.64 [R1+0x7198], R16 ;  /* 0x0071981001007387 */ /* 0x000fe80000100a00 */
[----:B0-----:R-:W3:Y:S04]  /*591a0*/  LDL.64 R18, [R1+0x68] ;  /* 0x0000680001127983 */ /* 0x001ee80000100a00 */
[----:B------:R-:W-:Y:S04]  /*591b0*/  STL.64 [R1+0xca0], R24 ;  /* 0x000ca01801007387 */ /* 0x000fe80000100a00 */
[----:B------:R0:W-:Y:S04]  /*591c0*/  STL.64 [R1+0xca8], R26 ;  /* 0x000ca81a01007387 */ /* 0x0001e80000100a00 */
[----:B0-----:R-:W4:Y:S04]  /*591d0*/  LDL.LU.64 R26, [R1+0x72c0] ;  /* 0x0072c000011a7983 */ /* 0x001f280000300a00 */
[----:B------:R-:W4:Y:S04]  /*591e0*/  LDL.LU.64 R24, [R1+0x72b8] ;  /* 0x0072b80001187983 */ /* 0x000f280000300a00 */
[----:B------:R-:W3:Y:S04]  /*591f0*/  LDL.LU.64 R14, [R1+0x72b0] ;  /* 0x0072b000010e7983 */ /* 0x000ee80000300a00 */
[----:B------:R-:W3:Y:S02]  /*59200*/  LDL.LU.64 R12, [R1+0x72a8] ;  /* 0x0072a800010c7983 */ /* 0x000ee40000300a00 */
[----:B---3--:R-:W-:-:S15]  /*59210*/  HMMA.16816.F32.BF16 R12, R20, R18, R12 ;  /* 0x00000012140c723c */ /* 0x008fde000004180c */
[----:B------:R-:W-:-:S08]  /*59220*/  NOP ;  /* 0x0000000000007918 */ /* 0x000fd00000000000 */
[----:B------:R-:W-:Y:S04]  /*59230*/  STL.64 [R1+0xc90], R12 ;  /* 0x000c900c01007387 */ /* 0x000fe80000100a00 */
[----:B------:R0:W-:Y:S04]  /*59240*/  STL.64 [R1+0xc98], R14 ;  /* 0x000c980e01007387 */ /* 0x0001e80000100a00 */
[----:B0-----:R-:W4:Y:S04]  /*59250*/  LDL.LU.64 R14, [R1+0x72a0] ;  /* 0x0072a000010e7983 */ /* 0x001f280000300a00 */
[----:B------:R0:W-:Y:S04]  /*59260*/  STL.64 [R1+0x7238], R18 ;  /* 0x0072381201007387 */ /* 0x0001e80000100a00 */
[----:B------:R-:W3:Y:S04]  /*59270*/  LDL.LU R16, [R1+0x740] ;  /* 0x0007400001107983 */ /* 0x000ee80000300800 */
[----:B------:R-:W3:Y:S04]  /*59280*/  LDL.LU R17, [R1+0x744] ;  /* 0x0007440001117983 */ /* 0x000ee80000300800 */
[----:B0-----:R-:W3:Y:S04]  /*59290*/  LDL.LU R18, [R1+0x748] ;  /* 0x0007480001127983 */ /* 0x001ee80000300800 */
[----:B------:R-:W3:Y:S01]  /*592a0*/  LDL.LU R19, [R1+0x74c] ;  /* 0x00074c0001137983 */ /* 0x000ee20000300800 */
[----:B----4-:R-:W-:Y:S03]  /*592b0*/  HMMA.16816.F32.BF16 R20, R20, R14, R24 ;  /* 0x0000000e1414723c */ /* 0x010fe60000041818 */
[----:B------:R-:W4:Y:S03]  /*592c0*/  LDL.LU.64 R26, [R1+0x7298] ;  /* 0x00729800011a7983 */ /* 0x000f260000300a00 */
[----:B------:R-:W-:-:S02]  /*592d0*/  IMAD.MOV.U32 R5, RZ, RZ, R14 ;  /* 0x000000ffff057224 */ /* 0x000fc400078e000e */
[----:B------:R-:W-:-:S15]  /*592e0*/  IMAD.MOV.U32 R4, RZ, RZ, R15 ;  /* 0x000000ffff047224 */ /* 0x000fde00078e000f */
[----:B------:R-:W-:Y:S04]  /*592f0*/  STL.64 [R1+0x5c0], R20 ;  /* 0x0005c01401007387 */ /* 0x000fe80000100a00 */
[----:B------:R-:W-:Y:S04]  /*59300*/  STL.64 [R1+0x5c8], R22 ;  /* 0x0005c81601007387 */ /* 0x000fe80000100a00 */
[----:B------:R-:W4:Y:S04]  /*59310*/  LDL.LU.64 R14, [R1+0x7290] ;  /* 0x00729000010e7983 */ /* 0x000f280000300a00 */
[----:B------:R-:W4:Y:S04]  /*59320*/  LDL.LU.64 R12, [R1+0x7288] ;  /* 0x00728800010c7983 */ /* 0x000f280000300a00 */
[----:B------:R-:W0:Y:S04]  /*59330*/  LDSM.16.MT88.4 R20, [R3+UR5+0x4200] ;  /* 0x004200050314783b */ /* 0x000e280008004200 */
[----:B0-----:R-:W-:Y:S04]  /*59340*/  STL.64 [R1+0x7130], R22 ;  /* 0x0071301601007387 */ /* 0x001fe80000100a00 */
[----:B------:R-:W-:Y:S01]  /*59350*/  STL.64 [R1+0x7128], R20 ;  /* 0x0071281401007387 */ /* 0x000fe20000100a00 */
        /* <DEDUP_REMOVED lines=11> */
[----:B0-----:R-:W2:Y:S04]  /*59410*/  LDL.LU.64 R10, [R1+0x7268] ;  /* 0x00726800010a7983 */ /* 0x001ea80000300a00 */
[----:B------:R-:W2:Y:S01]  /*59420*/  LDL.LU.64 R8, [R1+0x7260] ;  /* 0x0072600001087983 */ /* 0x000ea20000300a00 */
[----:B------:R-:W-:-:S02]  /*59430*/  IMAD.MOV.U32 R22, RZ, RZ, R2 ;  /* 0x000000ffff167224 */ /* 0x000fc400078e0002 */
[----:B------:R-:W-:Y:S02]  /*59440*/  IMAD.MOV.U32 R23, RZ, RZ, R0 ;  /* 0x000000ffff177224 */ /* 0x000fe400078e0000 */
[----:B------:R-:W-:Y:S02]  /*59450*/  IMAD.MOV.U32 R2, RZ, RZ, R26 ;  /* 0x000000ffff027224 */ /* 0x000fe400078e001a */
[----:B------:R-:W-:Y:S02]  /*59460*/  IMAD.MOV.U32 R0, RZ, RZ, R27 ;  /* 0x000000ffff007224 */ /* 0x000fe400078e001b */
[----:B------:R-:W0:Y:S04]  /*59470*/  LDSM.16.MT88.4 R24, [R3+UR5+0x4280] ;  /* 0x004280050318783b */ /* 0x000e280008004200 */
[----:B0-----:R0:W-:Y:S04]  /*59480*/  STL.64 [R1+0x70c0], R26 ;  /* 0x0070c01a01007387 */ /* 0x0011e80000100a00 */
[----:B------:R-:W-:Y:S01]  /*59490*/  STL.64 [R1+0x70b8], R24 ;  /* 0x0070b81801007387 */ /* 0x000fe20000100a00 */
[----:B0-----:R-:W-:-:S02]  /*594a0*/  IMAD.MOV.U32 R26, RZ, RZ, R5 ;  /* 0x000000ffff1a7224 */ /* 0x001fc400078e0005 */
[----:B------:R-:W-:Y:S01]  /*594b0*/  IMAD.MOV.U32 R27, RZ, RZ, R4 ;  /* 0x000000ffff1b7224 */ /* 0x000fe200078e0004 */
[----:B--2---:R-:W-:-:S15]  /*594c0*/  HMMA.16816.F32.BF16 R8, R12, R6, R8 ;  /* 0x000000060c08723c */ /* 0x004fde0000041808 */
[----:B------:R-:W-:-:S08]  /*594d0*/  NOP ;  /* 0x0000000000007918 */ /* 0x000fd00000000000 */
[----:B------:R0:W-:Y:S04]  /*594e0*/  STL.64 [R1+0xbf0], R8 ;  /* 0x000bf00801007387 */ /* 0x0001e80000100a00 */
[----:B------:R1:W-:Y:S01]  /*594f0*/  STL.64 [R1+0xbf8], R10 ;  /* 0x000bf80a01007387 */ /* 0x0003e20000100a00 */
[----:B0-----:R-:W-:Y:S02]  /*59500*/  IMAD.MOV.U32 R9, RZ, RZ, R6 ;  /* 0x000000ffff097224 */ /* 0x001fe400078e0006 */
        /* <DEDUP_REMOVED lines=8> */
[----:B0-----:R-:W3:Y:S04]  /*59590*/  LDL.LU.64 R6, [R1+0x7240] ;  /* 0x0072400001067983 */ /* 0x001ee80000300a00 */
[----:B------:R-:W-:Y:S01]  /*595a0*/  STL.64 [R1+0x71d0], R10 ;  /* 0x0071d00a01007387 */ /* 0x000fe20000100a00 */
[----:B---3--:R-:W-:-:S15]  /*595b0*/  HMMA.16816.F32.BF16 R16, R12, R6, R16 ;  /* 0x000000060c10723c */ /* 0x008fde0000041810 */
[----:B------:R-:W-:-:S08]  /*595c0*/  NOP ;  /* 0x0000000000007918 */ /* 0x000fd00000000000 */
[----:B------:R-:W-:Y:S04]  /*595d0*/  STL.64 [R1+0xbd0], R16 ;  /* 0x000bd01001007387 */ /* 0x000fe80000100a00 */
[----:B------:R0:W-:Y:S04]  /*595e0*/  STL.64 [R1+0xbd8], R18 ;  /* 0x000bd81201007387 */ /* 0x0001e80000100a00 */
[----:B0-----:R-:W2:Y:S04]  /*595f0*/  LDL.LU.64 R18, [R1+0x7238] ;  /* 0x0072380001127983 */ /* 0x001ea80000300a00 */
[----:B------:R0:W-:Y:S04]  /*59600*/  STL.64 [R1+0x71c8], R6 ;  /* 0x0071c80601007387 */ /* 0x0001e80000100a00 */
[----:B------:R-:W3:Y:S04]  /*59610*/  LDL.LU R4, [R1+0x730] ;  /* 0x0007300001047983 */ /* 0x000ee80000300800 */
[----:B------:R-:W3:Y:S04]  /*59620*/  LDL.LU R5, [R1+0x734] ;  /* 0x0007340001057983 */ /* 0x000ee80000300800 */
[----:B0-----:R-:W3:Y:S04]  /*59630*/  LDL.LU R6, [R1+0x738] ;  /* 0x0007380001067983 */ /* 0x001ee80000300800 */
[----:B------:R-:W3:Y:S04]  /*59640*/  LDL.LU R7, [R1+0x73c] ;  /* 0x00073c0001077983 */ /* 0x000ee80000300800 */
[----:B------:R-:W4:Y:S01]  /*59650*/  LDL.LU R20, [R1+0x540] ;  /* 0x0005400001147983 */ /* 0x000f220000300800 */
[----:B---3--:R-:W-:-:S15]  /*59660*/  HMMA.16816.F32.BF16 R4, R12, R22, R4 ;  /* 0x000000160c04723c */ /* 0x008fde0000041804 */
[----:B------:R-:W-:-:S08]  /*59670*/  NOP ;  /* 0x0000000000007918 */ /* 0x000fd00000000000 */
[----:B------:R0:W-:Y:S04]  /*59680*/  STL.64 [R1+0xbc0], R4 ;  /* 0x000bc00401007387 */ /* 0x0001e80000100a00 */
[----:B------:R1:W-:Y:S04]  /*59690*/  STL.64 [R1+0xbc8], R6 ;  /* 0x000bc80601007387 */ /* 0x0003e80000100a00 */
[----:B------:R-:W4:Y:S04]  /*596a0*/  LDL.LU R21, [R1+0x544] ;  /* 0x0005440001157983 */ /* 0x000f280000300800 */
[----:B------:R-:W3:Y:S04]  /*596b0*/  LDL.LU R22, [R1+0x548] ;  /* 0x0005480001167983 */ /* 0x000ee80000300800 */
[----:B------:R-:W3:Y:S04]  /*596c0*/  LDL.LU R23, [R1+0x54c] ;  /* 0x00054c0001177983 */ /* 0x000ee80000300800 */
[----:B0-----:R-:W2:Y:S04]  /*596d0*/  LDL.LU R4, [R1+0x700] ;  /* 0x0007000001047983 */ /* 0x001ea80000300800 */
[----:B------:R-:W2:Y:S04]  /*596e0*/  LDL.LU R5, [R1+0x704] ;  /* 0x0007040001057983 */ /* 0x000ea80000300800 */
[----:B-1----:R-:W4:Y:S04]  /*596f0*/  LDL.LU R6, [R1+0x708] ;  /* 0x0007080001067983 */ /* 0x002f280000300800 */
[----:B------:R-:W4:Y:S01]  /*59700*/  LDL.LU R7, [R1+0x70c] ;  /* 0x00070c0001077983 */ /* 0x000f220000300800 */
[----:B------:R-:W-:-:S02]  /*59710*/  IMAD.MOV.U32 R10, RZ, RZ, R9 ;  /* 0x000000ffff0a7224 */ /* 0x000fc400078e0009 */
[----:B------:R-:W-:Y:S01]  /*59720*/  IMAD.MOV.U32 R11, RZ, RZ, R8 ;  /* 0x000000ffff0b7224 */ /* 0x000fe200078e0008 */
[----:B----4-:R-:W-:Y:S04]  /*59730*/  STL.64 [R1+0x71e0], R6 ;  /* 0x0071e00601007387 */ /* 0x010fe80000100a00 */
[----:B--2---:R-:W-:Y:S04]  /*59740*/  STL.64 [R1+0x71d8], R4 ;  /* 0x0071d80401007387 */ /* 0x004fe80000100a00 */
[----:B------:R0:W-:Y:S02]  /*59750*/  STL.64 [R1+0x71e8], R10 ;  /* 0x0071e80a01007387 */ /* 0x0001e40000100a00 */
[----:B0-----:R-:W-:-:S02]  /*59760*/  IMAD.MOV.U32 R10, RZ, RZ, R2 ;  /* 0x000000ffff0a7224 */ /* 0x001fc400078e0002 */
[----:B------:R-:W-:-:S05]  /*59770*/  IMAD.MOV.U32 R11, RZ, RZ, R0 ;  /* 0x000000ffff0b7224 */ /* 0x000fca00078e0000 */
[----:B------:R0:W-:Y:S04]  /*59780*/  STL.64 [R1+0x7208], R10 ;  /* 0x0072080a01007387 */ /* 0x0001e80000100a00 */
[----:B0-----:R-:W2:Y:S04]  /*59790*/  LDL.64 R10, [R1+0x48] ;  /* 0x00004800010a7983 */ /* 0x001ea80000100a00 */
[----:B--2---:R0:W-:Y:S04]  /*597a0*/  STL.64 [R1+0x7230], R10 ;  /* 0x0072300a01007387 */ /* 0x0041e80000100a00 */
[----:B------:R-:W2:Y:S04]  /*597b0*/  LDL.LU R4, [R1+0x710] ;  /* 0x0007100001047983 */ /* 0x000ea80000300800 */
[----:B------:R-:W2:Y:S04]  /*597c0*/  LDL.LU R5, [R1+0x714] ;  /* 0x0007140001057983 */ /* 0x000ea80000300800 */
[----:B------:R-:W4:Y:S04]  /*597d0*/  LDL.LU R6, [R1+0x718] ;  /* 0x0007180001067983 */ /* 0x000f280000300800 */
[----:B------:R-:W4:Y:S04]  /*597e0*/  LDL.LU R7, [R1+0x71c] ;  /* 0x00071c0001077983 */ /* 0x000f280000300800 */
[----:B------:R-:W3:Y:S04]  /*597f0*/  LDL.LU R8, [R1+0x620] ;  /* 0x0006200001087983 */ /* 0x000ee80000300800 */
[----:B------:R-:W3:Y:S04]  /*59800*/  LDL.LU R9, [R1+0x624] ;  /* 0x0006240001097983 */ /* 0x000ee80000300800 */
[----:B0-----:R-:W3:Y:S04]  /*59810*/  LDL.LU R10, [R1+0x628] ;  /* 0x00062800010a7983 */ /* 0x001ee80000300800 */
[----:B------:R-:W3:Y:S04]  /*59820*/  LDL.LU R11, [R1+0x62c] ;  /* 0x00062c00010b7983 */ /* 0x000ee80000300800 */
[----:B----4-:R-:W-:Y:S04]  /*59830*/  STL.64 [R1+0x7200], R6 ;  /* 0x0072000601007387 */ /* 0x010fe80000100a00 */
[----:B--2---:R0:W-:Y:S04]  /*59840*/  STL.64 [R1+0x71f8], R4 ;  /* 0x0071f80401007387 */ /* 0x0041e80000100a00 */
        /* <DEDUP_REMOVED lines=10> */
[----:B---3--:R-:W-:Y:S04]  /*598f0*/  STL.64 [R1+0x7190], R22 ;  /* 0x0071901601007387 */ /* 0x008fe80000100a00 */
[----:B------:R0:W-:Y:S04]  /*59900*/  STL.64 [R1+0x7188], R20 ;  /* 0x0071881401007387 */ /* 0x0001e80000100a00 */
[----:B0-----:R-:W3:Y:S04]  /*59910*/  LDL.LU R20, [R1+0x720] ;  /* 0x0007200001147983 */ /* 0x001ee80000300800 */
[----:B------:R-:W3:Y:S04]  /*59920*/  LDL.LU R21, [R1+0x724] ;  /* 0x0007240001157983 */ /* 0x000ee80000300800 */
[----:B------:R-:W3:Y:S04]  /*59930*/  LDL.LU R22, [R1+0x728] ;  /* 0x0007280001167983 */ /* 0x000ee80000300800 */
[----:B------:R-:W3:Y:S04]  /*59940*/  LDL.LU R23, [R1+0x72c] ;  /* 0x00072c0001177983 */ /* 0x000ee80000300800 */
[----:B------:R0:W-:Y:S01]  /*59950*/  STL.64 [R1+0x71a8], R18 ;  /* 0x0071a81201007387 */ /* 0x0001e20000100a00 */
[----:B---3--:R-:W-:Y:S03]  /*59960*/  HMMA.16816.F32.BF16 R20, R12, R18, R20 ;  /* 0x000000120c14723c */ /* 0x008fe60000041814 */
[----:B0-----:R-:W3:-:S15]  /*59970*/  LDL.64 R18, [R1+0x78] ;  /* 0x0000780001127983 */ /* 0x001ede0000100a00 */
[----:B------:R-:W-:-:S05]  /*59980*/  NOP ;  /* 0x0000000000007918 */ /* 0x000fca0000000000 */
[----:B------:R-:W-:Y:S04]  /*59990*/  STL.64 [R1+0xbb0], R20 ;  /* 0x000bb01401007387 */ /* 0x000fe80000100a00 */
[----:B------:R-:W-:Y:S04]  /*599a0*/  STL.64 [R1+0xbb8], R22 ;  /* 0x000bb81601007387 */ /* 0x000fe80000100a00 */
[----:B---3--:R0:W-:Y:S04]  /*599b0*/  STL.64 [R1+0x71c0], R18 ;  /* 0x0071c01201007387 */ /* 0x0081e80000100a00 */
[----:B------:R-:W3:Y:S04]  /*599c0*/  LDL.LU R16, [R1+0x6f0] ;  /* 0x0006f00001107983 */ /* 0x000ee80000300800 */
[----:B------:R-:W3:Y:S04]  /*599d0*/  LDL.LU R17, [R1+0x6f4] ;  /* 0x0006f40001117983 */ /* 0x000ee80000300800 */
[----:B0-----:R-:W3:Y:S04]  /*599e0*/  LDL.LU R18, [R1+0x6f8] ;  /* 0x0006f80001127983 */ /* 0x001ee80000300800 */
[----:B------:R-:W3:Y:S04]  /*599f0*/  LDL.LU R19, [R1+0x6fc] ;  /* 0x0006fc0001137983 */ /* 0x000ee80000300800 */
[----:B------:R-:W4:Y:S04]  /*59a00*/  LDL.LU R20, [R1+0x550] ;  /* 0x0005500001147983 */ /* 0x000f280000300800 */
[----:B------:R-:W4:Y:S04]  /*59a10*/  LDL.LU R21, [R1+0x554] ;  /* 0x0005540001157983 */ /* 0x000f280000300800 */
[----:B------:R-:W2:Y:S04]  /*59a20*/  LDL.LU R22, [R1+0x558] ;  /* 0x0005580001167983 */ /* 0x000ea80000300800 */
[----:B------:R-:W2:Y:S01]  /*59a30*/  LDL.LU R23, [R1+0x55c] ;  /* 0x00055c0001177983 */ /* 0x000ea20000300800 */
[----:B------:R-:W-:Y:S03]  /*59a40*/  HMMA.16816.F32.BF16 R12, R12, R26, R8 ;  /* 0x0000001a0c0c723c */ /* 0x000fe60000041808 */
[----:B--2---:R-:W-:Y:S04]  /*59a50*/  STL.64 [R1+0x71b8], R22 ;  /* 0x0071b81601007387 */ /* 0x004fe80000100a00 */
[----:B----4-:R0:W-:Y:S04]  /*59a60*/  STL.64 [R1+0x71b0], R20 ;  /* 0x0071b01401007387 */ /* 0x0101e80000100a00 */
[----:B0-----:R-:W2:Y:S04]  /*59a70*/  LDL.LU R20, [R1+0x6e0] ;  /* 0x0006e00001147983 */ /* 0x001ea80000300800 */
[----:B------:R-:W2:Y:S04]  /*59a80*/  LDL.LU R21, [R1+0x6e4] ;  /* 0x0006e40001157983 */ /* 0x000ea80000300800 */
[----:B------:R-:W2:Y:S04]  /*59a90*/  LDL.LU R22, [R1+0x6e8] ;  /* 0x0006e80001167983 */ /* 0x000ea80000300800 */
[----:B------:R-:W2:Y:S04]  /*59aa0*/  LDL.LU R23, [R1+0x6ec] ;  /* 0x0006ec0001177983 */ /* 0x000ea80000300800 */
[----:B------:R-:W4:Y:S04]  /*59ab0*/  LDL.LU.64 R10, [R1+0x7230] ;  /* 0x00723000010a7983 */ /* 0x000f280000300a00 */
[----:B------:R-:W-:Y:S04]  /*59ac0*/  STL.64 [R1+0x680], R12 ;  /* 0x0006800c01007387 */ /* 0x000fe80000100a00 */
[----:B------:R0:W-:Y:S04]  /*59ad0*/  STL.64 [R1+0x688], R14 ;  /* 0x0006880e01007387 */ /* 0x0001e80000100a00 */
[----:B0-----:R-:W4:Y:S04]  /*59ae0*/  LDL.LU.64 R14, [R1+0x7228] ;  /* 0x00722800010e7983 */ /* 0x001f280000300a00 */
[----:B------:R-:W4:Y:S02]  /*59af0*/  LDL.LU.64 R12, [R1+0x7220] ;  /* 0x00722000010c7983 */ /* 0x000f240000300a00 */
[----:B----4-:R-:W-:Y:S06]  /*59b00*/  HMMA.16816.F32.BF16 R4, R12, R10, R4 ;  /* 0x0000000a0c04723c */ /* 0x010fec0000041804 */
[----:B------:R-:W-:-:S02]  /*59b10*/  IMAD.MOV.U32 R25, RZ, RZ, R10 ;  /* 0x000000ffff197224 */ /* 0x000fc400078e000a */
[----:B------:R-:W-:-:S15]  /*59b20*/  IMAD.MOV.U32 R24, RZ, RZ, R11 ;  /* 0x000000ffff187224 */ /* 0x000fde00078e000b */
[----:B------:R-:W-:Y:S04]  /*59b30*/  STL.64 [R1+0x630], R4 ;  /* 0x0006300401007387 */ /* 0x000fe80000100a00 */
[----:B------:R0:W-:Y:S04]  /*59b40*/  STL.64 [R1+0x638], R6 ;  /* 0x0006380601007387 */ /* 0x0001e80000100a00 */
[----:B0-----:R-:W4:Y:S04]  /*59b50*/  LDL.LU.64 R6, [R1+0x7218] ;  /* 0x0072180001067983 */ /* 0x001f280000300a00 */
[----:B------:R-:W4:Y:S04]  /*59b60*/  LDL.LU.64 R4, [R1+0x7210] ;  /* 0x0072100001047983 */ /* 0x000f280000300a00 */
[----:B------:R-:W4:Y:S02]  /*59b70*/  LDL.LU.64 R10, [R1+0x7208] ;  /* 0x00720800010a7983 */ /* 0x000f240000300a00 */
[----:B----4-:R-:W-:Y:S02]  /*59b80*/  HMMA.16816.F32.BF16 R8, R12, R10, R4 ;  /* 0x0000000a0c08723c */ /* 0x010fe40000041804 */
[----:B------:R-:W4:Y:S04]  /*59b90*/  LDL.LU.64 R6, [R1+0x7200] ;  /* 0x0072000001067983 */ /* 0x000f280000300a00 */
[----:B------:R-:W4:-:S15]  /*59ba0*/  LDL.LU.64 R4, [R1+0x71f8] ;  /* 0x0071f80001047983 */ /* 0x000f1e0000300a00 */
[----:B------:R-:W-:-:S02]  /*59bb0*/  NOP ;  /* 0x0000000000007918 */ /* 0x000fc40000000000 */
[----:B------:R-:W-:Y:S04]  /*59bc0*/  STL.64 [R1+0x640], R8 ;  /* 0x0006400801007387 */ /* 0x000fe80000100a00 */
[----:B------:R-:W-:Y:S04]  /*59bd0*/  STL.64 [R1+0x648], R10 ;  /* 0x0006480a01007387 */ /* 0x000fe80000100a00 */
[----:B------:R0:W1:Y:S04]  /*59be0*/  LDSM.16.MT88.4 R8, [R3+UR5+0x4300] ;  /* 0x004300050308783b */ /* 0x0000680008004200 */
[----:B0-----:R-:W2:Y:S01]  /*59bf0*/  LDL.LU R3, [R1+0x71f0] ;  /* 0x0071f00001037983 */ /* 0x001ea20000300800 */
[----:B-1----:R-:W-:-:S02]  /*59c00*/  IMAD.MOV.U32 R29, RZ, RZ, R10 ;  /* 0x000000ffff1d7224 */ /* 0x002fc400078e000a */
[----:B------:R-:W-:Y:S02]  /*59c10*/  IMAD.MOV.U32 R28, RZ, RZ, R11 ;  /* 0x000000ffff1c7224 */ /* 0x000fe400078e000b */
[----:B------:R-:W4:Y:S01]  /*59c20*/  LDL.LU.64 R10, [R1+0x71e8] ;  /* 0x0071e800010a7983 */ /* 0x000f220000300a00 */
[----:B------:R-:W-:Y:S02]  /*59c30*/  IMAD.MOV.U32 R2, RZ, RZ, R8 ;  /* 0x000000ffff027224 */ /* 0x000fe400078e0008 */
[----:B------:R-:W-:Y:S02]  /*59c40*/  IMAD.MOV.U32 R0, RZ, RZ, R9 ;  /* 0x000000ffff007224 */ /* 0x000fe400078e0009 */
[----:B----4-:R-:W-:Y:S01]  /*59c50*/  HMMA.16816.F32.BF16 R8, R12, R10, R4 ;  /* 0x0000000a0c08723c */ /* 0x010fe20000041804 */
[----:B------:R-:W4:Y:S04]  /*59c60*/  LDL.LU.64 R6, [R1+0x71e0] ;  /* 0x0071e00001067983 */ /* 0x000f280000300a00 */
[----:B------:R-:W4:-:S15]  /*59c70*/  LDL.LU.64 R4, [R1+0x71d8] ;  /* 0x0071d80001047983 */ /* 0x000f1e0000300a00 */
[----:B------:R-:W-:-:S03]  /*59c80*/  NOP ;  /* 0x0000000000007918 */ /* 0x000fc60000000000 */
[----:B------:R-:W-:Y:S04]  /*59c90*/  STL.64 [R1+0x650], R8 ;  /* 0x0006500801007387 */ /* 0x000fe80000100a00 */
[----:B------:R0:W-:Y:S04]  /*59ca0*/  STL.64 [R1+0x658], R10 ;  /* 0x0006580a01007387 */ /* 0x0001e80000100a00 */
[----:B0-----:R-:W4:Y:S02]  /*59cb0*/  LDL.LU.64 R10, [R1+0x71d0] ;  /* 0x0071d000010a7983 */ /* 0x001f240000300a00 */
[----:B----4-:R-:W-:-:S15]  /*59cc0*/  HMMA.16816.F32.BF16 R4, R12, R10, R4 ;  /* 0x0000000a0c04723c */ /* 0x010fde0000041804 */
[----:B------:R-:W-:-:S08]  /*59cd0*/  NOP ;  /* 0x0000000000007918 */ /* 0x000fd00000000000 */
[----:B------:R-:W-:Y:S04]  /*59ce0*/  STL.64 [R1+0x660], R4 ;  /* 0x0006600401007387 */ /* 0x000fe80000100a00 */
[----:B------:R0:W-:Y:S04]  /*59cf0*/  STL.64 [R1+0x668], R6 ;  /* 0x0006680601007387 */ /* 0x0001e80000100a00 */
[----:B0-----:R-:W3:Y:S02]  /*59d00*/  LDL.LU.64 R6, [R1+0x71c8] ;  /* 0x0071c80001067983 */ /* 0x001ee40000300a00 */
        /* <DEDUP_REMOVED lines=9> */
[----:B------:R-:W3:Y:S01]  /*59da0*/  LDL.LU R7, [R1+0x5dc] ;  /* 0x0005dc0001077983 */ /* 0x000ee20000300800 */
        /* <DEDUP_REMOVED lines=8> */
[----:B------:R-:W-:Y:S04]  /*59e30*/  STL.64 [R1+0x7170], R10 ;  /* 0x0071700a01007387 */ /* 0x000fe80000100a00 */
[----:B------:R0:W-:Y:S04]  /*59e40*/  STL.64 [R1+0x7168], R8 ;  /* 0x0071680801007387 */ /* 0x0001e80000100a00 */
[----:B0-----:R-:W4:Y:S04]  /*59e50*/  LDL.LU R8, [R1+0x6d0] ;  /* 0x0006d00001087983 */ /* 0x001f280000300800 */
[----:B------:R-:W4:Y:S04]  /*59e60*/  LDL.LU R9, [R1+0x6d4] ;  /* 0x0006d40001097983 */ /* 0x000f280000300800 */
[----:B------:R-:W4:Y:S04]  /*59e70*/  LDL.LU R10, [R1+0x6d8] ;  /* 0x0006d800010a7983 */ /* 0x000f280000300800 */
[----:B------:R-:W4:Y:S02]  /*59e80*/  LDL.LU R11, [R1+0x6dc] ;  /* 0x0006dc00010b7983 */ /* 0x000f240000300800 */
[----:B----4-:R-:W-:-:S15]  /*59e90*/  HMMA.16816.F32.BF16 R8, R12, R18, R8 ;  /* 0x000000120c08723c */ /* 0x010fde0000041808 */
[----:B------:R-:W-:-:S08]  /*59ea0*/  NOP ;  /* 0x0000000000007918 */ /* 0x000fd00000000000 */
[----:B------:R0:W-:Y:S04]  /*59eb0*/  STL.64 [R1+0xb10], R8 ;  /* 0x000b100801007387 */ /* 0x0001e80000100a00 */
[----:B------:R1:W-:Y:S01]  /*59ec0*/  STL.64 [R1+0xb18], R10 ;  /* 0x000b180a01007387 */ /* 0x0003e20000100a00 */
[----:B0-----:R-:W-:Y:S02]  /*59ed0*/  IMAD.MOV.U32 R9, RZ, RZ, R18 ;  /* 0x000000ffff097224 */ /* 0x001fe400078e0012 */
[----:B------:R-:W-:Y:S02]  /*59ee0*/  IMAD.MOV.U32 R8, RZ, RZ, R19 ;  /* 0x000000ffff087224 */ /* 0x000fe400078e0013 */
[----:B------:R-:W2:Y:S04]  /*59ef0*/  LDL.LU.64 R18, [R1+0x71a0] ;  /* 0x0071a00001127983 */ /* 0x000ea80000300a00 */
[----:B------:R-:W2:Y:S01]  /*59f00*/  LDL.LU.64 R16, [R1+0x7198] ;  /* 0x0071980001107983 */ /* 0x000ea20000300a00 */
[----:B---3--:R-:W-:Y:S03]  /*59f10*/  HMMA.16816.F32.BF16 R12, R12, R26, R4 ;  /* 0x0000001a0c0c723c */ /* 0x008fe60000041804 */
[----:B------:R-:W3:-:S15]  /*59f20*/  LDL.LU R4, [R1+0x530] ;  /* 0x0005300001047983 */ /* 0x000ede0000300800 */
[----:B------:R-:W-:-:S05]  /*59f30*/  NOP ;  /* 0x0000000000007918 */ /* 0x000fca0000000000 */
[----:B------:R-:W-:Y:S04]  /*59f40*/  STL.64 [R1+0x690], R12 ;  /* 0x0006900c01007387 */ /* 0x000fe80000100a00 */
[----:B------:R0:W-:Y:S04]  /*59f50*/  STL.64 [R1+0x698], R14 ;  /* 0x0006980e01007387 */ /* 0x0001e80000100a00 */
[----:B------:R-:W3:Y:S04]  /*59f60*/  LDL.LU R5, [R1+0x534] ;  /* 0x0005340001057983 */ /* 0x000ee80000300800 */
[----:B------:R-:W3:Y:S04]  /*59f70*/  LDL.LU R6, [R1+0x538] ;  /* 0x0005380001067983 */ /* 0x000ee80000300800 */
[----:B------:R-:W3:Y:S04]  /*59f80*/  LDL.LU R7, [R1+0x53c] ;  /* 0x00053c0001077983 */ /* 0x000ee80000300800 */
[----:B-1----:R-:W3:Y:S04]  /*59f90*/  LDL.64 R10, [R1+0x28] ;  /* 0x00002800010a7983 */ /* 0x002ee80000100a00 */
[----:B------:R1:W-:Y:S04]  /*59fa0*/  STL.64 [R1+0x7138], R26 ;  /* 0x0071381a01007387 */ /* 0x0003e80000100a00 */
[----:B0-----:R-:W4:Y:S01]  /*59fb0*/  LDL.64 R14, [R1+0x38] ;  /* 0x00003800010e7983 */ /* 0x001f220000100a00 */
[----:B-1----:R-:W-:-:S02]  /*59fc0*/  IMAD.MOV.U32 R26, RZ, RZ, R25 ;  /* 0x000000ffff1a7224 */ /* 0x002fc400078e0019 */
[----:B------:R-:W-:-:S07]  /*59fd0*/  IMAD.MOV.U32 R27, RZ, RZ, R24 ;  /* 0x000000ffff1b7224 */ /* 0x000fce00078e0018 */
[----:B--2---:R-:W-:Y:S01]  /*59fe0*/  HMMA.16816.F32.BF16 R24, R16, R26, R20 ;  /* 0x0000001a1018723c */ /* 0x004fe20000041814 */
[----:B------:R-:W4:Y:S04]  /*59ff0*/  LDL.LU.64 R22, [R1+0x7190] ;  /* 0x0071900001167983 */ /* 0x000f280000300a00 */
[----:B------:R-:W4:-:S15]  /*5a000*/  LDL.LU.64 R20, [R1+0x7188] ;  /* 0x0071880001147983 */ /* 0x000f1e0000300a00 */
[----:B------:R-:W-:-:S03]  /*5a010*/  NOP ;  /* 0x0000000000007918 */ /* 0x000fc60000000000 */
[----:B------:R-:W-:Y:S04]  /*5a020*/  STL.64 [R1+0x6b0], R24 ;  /* 0x0006b01801007387 */ /* 0x000fe80000100a00 */
[----:B------:R4:W-:Y:S02]  /*5a030*/  STL.64 [R1+0x6b8], R26 ;  /* 0x0006b81a01007387 */ /* 0x0009e40000100a00 */
[----:B----4-:R-:W-:Y:S02]  /*5a040*/  HMMA.16816.F32.BF16 R24, R16, R14, R20 ;  /* 0x0000000e1018723c */ /* 0x010fe40000041814 */
[----:B------:R-:W2:-:S15]  /*5a050*/  LDL.LU R20, [R1+0x250] ;  /* 0x0002500001147983 */ /* 0x000e9e0000300800 */
[----:B------:R-:W-:-:S06]  /*5a060*/  NOP ;  /* 0x0000000000007918 */ /* 0x000fcc0000000000 */
[----:B------:R-:W-:Y:S04]  /*5a070*/  STL.64 [R1+0x6c0], R24 ;  /* 0x0006c01801007387 */ /* 0x000fe80000100a00 */
[----:B------:R0:W-:Y:S04]  /*5a080*/  STL.64 [R1+0x6c8], R26 ;  /* 0x0006c81a01007387 */ /* 0x0001e80000100a00 */
[----:B------:R-:W2:Y:S04]  /*5a090*/  LDL.LU R21, [R1+0x254] ;  /* 0x0002540001157983 */ /* 0x000ea80000300800 */
[----:B------:R-:W4:Y:S04]  /*5a0a0*/  LDL.LU R22, [R1+0x258] ;  /* 0x0002580001167983 */ /* 0x000f280000300800 */
[----:B------:R-:W4:Y:S01]  /*5a0b0*/  LDL.LU R23, [R1+0x25c] ;  /* 0x00025c0001177983 */ /* 0x000f220000300800 */
[----:B0-----:R-:W-:-:S02]  /*5a0c0*/  IMAD.MOV.U32 R26, RZ, RZ, R9 ;  /* 0x000000ffff1a7224 */ /* 0x001fc400078e0009 */
[----:B------:R-:W-:Y:S01]  /*5a0d0*/  IMAD.MOV.U32 R27, RZ, RZ, R8 ;  /* 0x000000ffff1b7224 */ /* 0x000fe200078e0008 */
[----:B----4-:R-:W-:Y:S04]  /*5a0e0*/  STL.64 [R1+0x7148], R22 ;  /* 0x0071481601007387 */ /* 0x010fe80000100a00 */
[----:B--2---:R-:W-:Y:S04]  /*5a0f0*/  STL.64 [R1+0x7140], R20 ;  /* 0x0071401401007387 */ /* 0x004fe80000100a00 */
[----:B------:R0:W-:Y:S04]  /*5a100*/  STL.64 [R1+0x7150], R26 ;  /* 0x0071501a01007387 */ /* 0x0001e80000100a00 */
[----:B------:R-:W2:Y:S04]  /*5a110*/  LDL.LU R24, [R1+0x500] ;  /* 0x0005000001187983 */ /* 0x000ea80000300800 */
[----:B------:R-:W2:Y:S04]  /*5a120*/  LDL.LU R25, [R1+0x504] ;  /* 0x0005040001197983 */ /* 0x000ea80000300800 */
[----:B0-----:R-:W4:Y:S04]  /*5a130*/  LDL.LU R26, [R1+0x508] ;  /* 0x00050800011a7983 */ /* 0x001f280000300800 */
[----:B------:R-:W4:Y:S01]  /*5a140*/  LDL.LU R27, [R1+0x50c] ;  /* 0x00050c00011b7983 */ /* 0x000f220000300800 */
[----:B---3--:R-:W-:Y:S01]  /*5a150*/  HMMA.16816.F32.BF16 R4, R16, R10, R4 ;  /* 0x0000000a1004723c */ /* 0x008fe20000041804 */
[----:B------:R-:W-:-:S02]  /*5a160*/  IMAD.MOV.U32 R21, RZ, RZ, R3 ;  /* 0x000000ffff157224 */ /* 0x000fc400078e0003 */
[----:B----4-:R-:W-:Y:S04]  /*5a170*/  STL.64 [R1+0x7160], R26 ;  /* 0x0071601a01007387 */ /* 0x010fe80000100a00 */
[----:B--2---:R0:W-:Y:S04]  /*5a180*/  STL.64 [R1+0x7158], R24 ;  /* 0x0071581801007387 */ /* 0x0041e80000100a00 */
[----:B0-----:R-:W2:Y:S04]  /*5a190*/  LDL.LU R24, [R1+0x520] ;  /* 0x0005200001187983 */ /* 0x001ea80000300800 */
[----:B------:R-:W2:Y:S04]  /*5a1a0*/  LDL.LU R25, [R1+0x524] ;  /* 0x0005240001197983 */ /* 0x000ea80000300800 */
[----:B------:R-:W2:Y:S04]  /*5a1b0*/  LDL.LU R26, [R1+0x528] ;  /* 0x00052800011a7983 */ /* 0x000ea80000300800 */
[----:B------:R-:W2:Y:S04]  /*5a1c0*/  LDL.LU R27, [R1+0x52c] ;  /* 0x00052c00011b7983 */ /* 0x000ea80000300800 */
[----:B------:R-:W3:Y:S04]  /*5a1d0*/  LDL.LU R20, [R1+0x4f0] ;  /* 0x0004f00001147983 */ /* 0x000ee80000300800 */
[----:B------:R-:W4:Y:S04]  /*5a1e0*/  LDL.LU R3, [R1+0x7180] ;  /* 0x0071800001037983 */ /* 0x000f280000300800 */
[----:B------:R-:W3:Y:S04]  /*5a1f0*/  LDL.LU R22, [R1+0x4f8] ;  /* 0x0004f80001167983 */ /* 0x000ee80000300800 */
[----:B------:R-:W3:Y:S04]  /*5a200*/  LDL.LU R23, [R1+0x4fc] ;  /* 0x0004fc0001177983 */ /* 0x000ee80000300800 */
[----:B------:R0:W-:Y:S04]  /*5a210*/  STL.64 [R1+0x7120], R14 ;  /* 0x0071200e01007387 */ /* 0x0001e80000100a00 */
[----:B------:R-:W3:Y:S04]  /*5a220*/  LDL.LU R12, [R1+0x510] ;  /* 0x00051000010c7983 */ /* 0x000ee80000300800 */
[----:B------:R-:W3:Y:S04]  /*5a230*/  LDL.LU R13, [R1+0x514] ;  /* 0x00051400010d7983 */ /* 0x000ee80000300800 */
[----:B0-----:R-:W3:Y:S04]  /*5a240*/  LDL.LU R14, [R1+0x518] ;  /* 0x00051800010e7983 */ /* 0x001ee80000300800 */
[----:B------:R0:W-:Y:S04]  /*5a250*/  STL.64 [R1+0x6d0], R4 ;  /* 0x0006d00401007387 */ /* 0x0001e80000100a00 */
[----:B------:R1:W-:Y:S01]  /*5a260*/  STL.64 [R1+0x6d8], R6 ;  /* 0x0006d80601007387 */ /* 0x0003e20000100a00 */
[----:B0-----:R-:W-:-:S02]  /*5a270*/  IMAD.MOV.U32 R5, RZ, RZ, R10 ;  /* 0x000000ffff057224 */ /* 0x001fc400078e000a */
[----:B------:R-:W-:Y:S01]  /*5a280*/  IMAD.MOV.U32 R4, RZ, RZ, R11 ;  /* 0x000000ffff047224 */ /* 0x000fe200078e000b */
[----:B-1----:R-:W3:Y:S04]  /*5a290*/  LDL.LU.64 R6, [R1+0x7178] ;  /* 0x0071780001067983 */ /* 0x002ee80000300a00 */
[----:B------:R-:W2:Y:S04]  /*5a2a0*/  LDL.LU.64 R10, [R1+0x7170] ;  /* 0x00717000010a7983 */ /* 0x000ea80000300a00 */
[----:B------:R-:W3:Y:S01]  /*5a2b0*/  LDL.LU.64 R8, [R1+0x7168] ;  /* 0x0071680001087983 */ /* 0x000ee20000300a00 */
[----:B----4-:R-:W-:Y:S01]  /*5a2c0*/  IMAD.MOV.U32 R15, RZ, RZ, R3 ;  /* 0x000000ffff0f7224 */ /* 0x010fe200078e0003 */
[----:B--2---:R-:W-:-:S15]  /*5a2d0*/  HMMA.16816.F32.BF16 R24, R16, R10, R24 ;  /* 0x0000000a1018723c */ /* 0x004fde0000041818 */
[----:B------:R-:W-:-:S08]  /*5a2e0*/  NOP ;  /* 0x0000000000007918 */ /* 0x000fd00000000000 */
[----:B------:R-:W-:Y:S01]  /*5a2f0*/  STL.64 [R1+0x6e0], R24 ;  /* 0x0006e01801007387 */ /* 0x000fe20000100a00 */
[----:B------:R-:W-:-:S03]  /*5a300*/  IMAD.MOV.U32 R3, RZ, RZ, R27 ;  /* 0x000000ffff037224 */ /* 0x000fc600078e001b */
[----:B------:R0:W-:Y:S04]  /*5a310*/  STL [R1+0x6e8], R26 ;  /* 0x0006e81a01007387 */ /* 0x0001e80000100800 */
[----:B0-----:R-:W2:Y:S04]  /*5a320*/  LDL.LU.64 R26, [R1+0x7160] ;  /* 0x00716000011a7983 */ /* 0x001ea80000300a00 */
[----:B------:R-:W2:Y:S01]  /*5a330*/  LDL.LU.64 R24, [R1+0x7158] ;  /* 0x0071580001187983 */ /* 0x000ea20000300a00 */
[----:B---3--:R-:W-:Y:S03]  /*5a340*/  HMMA.16816.F32.BF16 R12, R16, R6, R12 ;  /* 0x00000006100c723c */ /* 0x008fe6000004180c */
[----:B------:R0:W-:Y:S02]  /*5a350*/  STL.64 [R1+0x7100], R10 ;  /* 0x0071000a01007387 */ /* 0x0001e40000100a00 */
[----:B0-----:R-:W-:-:S02]  /*5a360*/  IMAD.MOV.U32 R10, RZ, RZ, R9 ;  /* 0x000000ffff0a7224 */ /* 0x001fc400078e0009 */
[----:B------:R-:W-:Y:S01]  /*5a370*/  IMAD.MOV.U32 R11, RZ, RZ, R8 ;  /* 0x000000ffff0b7224 */ /* 0x000fe200078e0008 */
[----:B------:R-:W-:-:S15]  /*5a380*/  STL [R1+0x69f0], R3 ;  /* 0x0069f00301007387 */ /* 0x000fde0000100800 */
[----:B------:R0:W-:Y:S04]  /*5a390*/  STL.64 [R1+0x6f0], R12 ;  /* 0x0006f00c01007387 */ /* 0x0001e80000100a00 */
[----:B------:R1:W-:Y:S04]  /*5a3a0*/  STL.64 [R1+0x6f8], R14 ;  /* 0x0006f80e01007387 */ /* 0x0003e80000100a00 */
[----:B0-----:R-:W3:Y:S04]  /*5a3b0*/  LDL.LU R12, [R1+0x230] ;  /* 0x00023000010c7983 */ /* 0x001ee80000300800 */
[----:B------:R-:W3:Y:S04]  /*5a3c0*/  LDL.LU R13, [R1+0x234] ;  /* 0x00023400010d7983 */ /* 0x000ee80000300800 */
[----:B-1----:R-:W3:Y:S04]  /*5a3d0*/  LDL.LU R14, [R1+0x238] ;  /* 0x00023800010e7983 */ /* 0x002ee80000300800 */
[----:B------:R-:W3:Y:S04]  /*5a3e0*/  LDL.LU R15, [R1+0x23c] ;  /* 0x00023c00010f7983 */ /* 0x000ee80000300800 */
[----:B------:R-:W-:Y:S01]  /*5a3f0*/  STL.64 [R1+0x70f8], R6 ;  /* 0x0070f80601007387 */ /* 0x000fe20000100a00 */
[----:B--2---:R-:W-:Y:S03]  /*5a400*/  HMMA.16816.F32.BF16 R8, R16, R10, R24 ;  /* 0x0000000a1008723c */ /* 0x004fe60000041818 */
[----:B------:R-:W2:-:S15]  /*5a410*/  LDL.LU.64 R26, [R1+0x7150] ;  /* 0x00715000011a7983 */ /* 0x000e9e0000300a00 */
[----:B------:R-:W-:-:S05]  /*5a420*/  NOP ;  /* 0x0000000000007918 */ /* 0x000fca0000000000 */
[----:B------:R-:W-:Y:S04]  /*5a430*/  STL.64 [R1+0x700], R8 ;  /* 0x0007000801007387 */ /* 0x000fe80000100a00 */
[----:B------:R0:W-:Y:S02]  /*5a440*/  STL.64 [R1+0x708], R10 ;  /* 0x0007080a01007387 */ /* 0x0001e40000100a00 */
[----:B0-----:R-:W-:Y:S02]  /*5a450*/  IMAD.MOV.U32 R10, RZ, RZ, R5 ;  /* 0x000000ffff0a7224 */ /* 0x001fe400078e0005 */
[----:B------:R-:W-:-:S05]  /*5a460*/  IMAD.MOV.U32 R11, RZ, RZ, R4 ;  /* 0x000000ffff0b7224 */ /* 0x000fca00078e0004 */
[----:B------:R0:W-:Y:S04]  /*5a470*/  STL.64 [R1+0x7118], R10 ;  /* 0x0071180a01007387 */ /* 0x0001e80000100a00 */
[----:B------:R-:W4:Y:S04]  /*5a480*/  LDL.LU R4, [R1+0x200] ;  /* 0x0002000001047983 */ /* 0x000f280000300800 */
[----:B------:R-:W4:Y:S04]  /*5a490*/  LDL.LU R5, [R1+0x204] ;  /* 0x0002040001057983 */ /* 0x000f280000300800 */
[----:B------:R-:W3:Y:S04]  /*5a4a0*/  LDL.LU R6, [R1+0x208] ;  /* 0x0002080001067983 */ /* 0x000ee80000300800 */
[----:B------:R-:W3:Y:S04]  /*5a4b0*/  LDL.LU R7, [R1+0x20c] ;  /* 0x00020c0001077983 */ /* 0x000ee80000300800 */
[----:B------:R-:W4:Y:S04]  /*5a4c0*/  LDL.LU R8, [R1+0x220] ;  /* 0x0002200001087983 */ /* 0x000f280000300800 */
[----:B------:R-:W4:Y:S04]  /*5a4d0*/  LDL.LU R9, [R1+0x224] ;  /* 0x0002240001097983 */ /* 0x000f280000300800 */
[----:B0-----:R-:W4:Y:S04]  /*5a4e0*/  LDL.LU R10, [R1+0x228] ;  /* 0x00022800010a7983 */ /* 0x001f280000300800 */
[----:B------:R-:W4:Y:S01]  /*5a4f0*/  LDL.LU R11, [R1+0x22c] ;  /* 0x00022c00010b7983 */ /* 0x000f220000300800 */
[C---:B--2---:R-:W-:Y:S03]  /*5a500*/  HMMA.16816.F32.BF16 R24, R16.reuse, R26, R20 ;  /* 0x0000001a1018723c */ /* 0x044fe60000041814 */
[----:B---3--:R-:W-:Y:S04]  /*5a510*/  STL.64 [R1+0x7110], R6 ;  /* 0x0071100601007387 */ /* 0x008fe80000100a00 */
[----:B----4-:R0:W-:Y:S04]  /*5a520*/  STL.64 [R1+0x7108], R4 ;  /* 0x0071080401007387 */ /* 0x0101e80000100a00 */
        /* <DEDUP_REMOVED lines=9> */
[----:B---3--:R-:W-:Y:S02]  /*5a5c0*/  HMMA.16816.F32.BF16 R16, R16, R26, R20 ;  /* 0x0000001a1010723c */ /* 0x008fe40000041814 */
[----:B------:R-:W3:Y:S04]  /*5a5d0*/  LDL.LU.64 R22, [R1+0x7130] ;  /* 0x0071300001167983 */ /* 0x000ee80000300a00 */
[----:B------:R-:W3:Y:S04]  /*5a5e0*/  LDL.LU.64 R20, [R1+0x7128] ;  /* 0x0071280001147983 */ /* 0x000ee80000300a00 */
[----:B------:R0:W-:Y:S04]  /*5a5f0*/  STL.64 [R1+0x70d0], R26 ;  /* 0x0070d01a01007387 */ /* 0x0001e80000100a00 */
[----:B0-----:R-:W4:Y:S09]  /*5a600*/  LDL.64 R26, [R1+0x68] ;  /* 0x00006800011a7983 */ /* 0x001f320000100a00 */
[----:B------:R-:W-:Y:S04]  /*5a610*/  STL.64 [R1+0x710], R16 ;  /* 0x0007101001007387 */ /* 0x000fe80000100a00 */
[----:B------:R-:W-:Y:S04]  /*5a620*/  STL.64 [R1+0x718], R18 ;  /* 0x0007181201007387 */ /* 0x000fe80000100a00 */
[----:B----4-:R0:W-:Y:S04]  /*5a630*/  STL.64 [R1+0x70d8], R26 ;  /* 0x0070d81a01007387 */ /* 0x0101e80000100a00 */
[----:B0-----:R-:W4:Y:S04]  /*5a640*/  LDL.64 R26, [R1+0x78] ;  /* 0x00007800011a7983 */ /* 0x001f280000100a00 */
[----:B----4-:R0:W-:Y:S04]  /*5a650*/  STL.64 [R1+0x70f0], R26 ;  /* 0x0070f01a01007387 */ /* 0x0101e80000100a00 */
[----:B------:R-:W4:Y:S04]  /*5a660*/  LDL.LU R24, [R1+0x1f0] ;  /* 0x0001f00001187983 */ /* 0x000f280000300800 */
[----:B------:R-:W4:Y:S04]  /*5a670*/  LDL.LU R25, [R1+0x1f4] ;  /* 0x0001f40001197983 */ /* 0x000f280000300800 */
[----:B0-----:R-:W4:Y:S04]  /*5a680*/  LDL.LU R26, [R1+0x1f8] ;  /* 0x0001f800011a7983 */ /* 0x001f280000300800 */
[----:B------:R-:W4:Y:S04]  /*5a690*/  LDL.LU R27, [R1+0x1fc] ;  /* 0x0001fc00011b7983 */ /* 0x000f280000300800 */
[----:B------:R-:W3:Y:S02]  /*5a6a0*/  LDL.LU.64 R18, [R1+0x48] ;  /* 0x0000480001127983 */ /* 0x000ee40000300a00 */
[----:B---3--:R-:W-:-:S15]  /*5a6b0*/  HMMA.16816.F32.BF16 R12, R20, R18, R12 ;  /* 0x00000012140c723c */ /* 0x008fde000004180c */
[----:B------:R-:W-:-:S08]  /*5a6c0*/  NOP ;  /* 0x0000000000007918 */ /* 0x000fd00000000000 */
[----:B------:R-:W-:Y:S04]  /*5a6d0*/  STL.64 [R1+0x730], R12 ;  /* 0x0007300c01007387 */ /* 0x000fe80000100a00 */
[----:B------:R0:W-:Y:S04]  /*5a6e0*/  STL.64 [R1+0x738], R14 ;  /* 0x0007380e01007387 */ /* 0x0001e80000100a00 */
[----:B0-----:R-:W3:Y:S04]  /*5a6f0*/  LDL.LU.64 R14, [R1+0x7120] ;  /* 0x00712000010e7983 */ /* 0x001ee80000300a00 */
[----:B------:R0:W-:Y:S04]  /*5a700*/  STL.64 [R1+0x70c8], R18 ;  /* 0x0070c81201007387 */ /* 0x0001e80000100a00 */
[----:B------:R-:W2:Y:S04]  /*5a710*/  LDL.LU R16, [R1+0xb0] ;  /* 0x0000b00001107983 */ /* 0x000ea80000300800 */
[----:B------:R-:W2:Y:S04]  /*5a720*/  LDL.LU R17, [R1+0xb4] ;  /* 0x0000b40001117983 */ /* 0x000ea80000300800 */
[----:B0-----:R-:W4:Y:S04]  /*5a730*/  LDL.LU R18, [R1+0xb8] ;  /* 0x0000b80001127983 */ /* 0x001f280000300800 */
[----:B------:R-:W4:Y:S01]  /*5a740*/  LDL.LU R19, [R1+0xbc] ;  /* 0x0000bc0001137983 */ /* 0x000f220000300800 */
[----:B---3--:R-:W-:Y:S03]  /*5a750*/  HMMA.16816.F32.BF16 R8, R20, R14, R8 ;  /* 0x0000000e1408723c */ /* 0x008fe60000041808 */
[----:B----4-:R-:W-:Y:S04]  /*5a760*/  STL.64 [R1+0x70e8], R18 ;  /* 0x0070e81201007387 */ /* 0x010fe80000100a00 */
[----:B--2---:R0:W-:Y:S04]  /*5a770*/  STL.64 [R1+0x70e0], R16 ;  /* 0x0070e01001007387 */ /* 0x0041e80000100a00 */
[----:B0-----:R-:W2:Y:S04]  /*5a780*/  LDL.LU R16, [R1+0x1e0] ;  /* 0x0001e00001107983 */ /* 0x001ea80000300800 */
[----:B------:R-:W2:Y:S04]  /*5a790*/  LDL.LU R17, [R1+0x1e4] ;  /* 0x0001e40001117983 */ /* 0x000ea80000300800 */
[----:B------:R-:W2:Y:S04]  /*5a7a0*/  LDL.LU R18, [R1+0x1e8] ;  /* 0x0001e80001127983 */ /* 0x000ea80000300800 */
[----:B------:R-:W2:Y:S04]  /*5a7b0*/  LDL.LU R19, [R1+0x1ec] ;  /* 0x0001ec0001137983 */ /* 0x000ea80000300800 */
[----:B------:R-:W-:Y:S04]  /*5a7c0*/  STL.64 [R1+0x740], R8 ;  /* 0x0007400801007387 */ /* 0x000fe80000100a00 */
[----:B------:R0:W-:Y:S04]  /*5a7d0*/  STL.64 [R1+0x748], R10 ;  /* 0x0007480a01007387 */ /* 0x0001e80000100a00 */
[----:B0-----:R-:W3:Y:S01]  /*5a7e0*/  LDL.LU.64 R10, [R1+0x7118] ;  /* 0x00711800010a7983 */ /* 0x001ee20000300a00 */
[----:B------:R-:W-:-:S03]  /*5a7f0*/  IMAD.MOV.U32 R3, RZ, RZ, R15 ;  /* 0x000000ffff037224 */ /* 0x000fc600078e000f */
[----:B------:R-:W4:Y:S01]  /*5a800*/  LDL R15, [R1+0x3be8] ;  /* 0x003be800010f7983 */ /* 0x000f220000100800 */
[----:B------:R-:W-:-:S04]  /*5a810*/  IMAD.MOV.U32 R8, RZ, RZ, R14 ;  /* 0x000000ffff087224 */ /* 0x000fc800078e000e */
[----:B------:R-:W-:Y:S02]  /*5a820*/  IMAD.MOV.U32 R14, RZ, RZ, R8 ;  /* 0x000000ffff0e7224 */ /* 0x000fe400078e0008 */
[----:B---3--:R-:W-:Y:S01]  /*5a830*/  HMMA.16816.F32.BF16 R8, R20, R10, R4 ;  /* 0x0000000a1408723c */ /* 0x008fe20000041804 */
[----:B----4-:R-:W-:Y:S04]  /*5a840*/  STL [R1+0x70a8], R15 ;  /* 0x0070a80f01007387 */ /* 0x010fe80000100800 */
[----:B------:R-:W3:Y:S04]  /*5a850*/  LDL.LU.64 R6, [R1+0x7110] ;  /* 0x0071100001067983 */ /* 0x000ee80000300a00 */
[----:B------:R-:W3:-:S14]  /*5a860*/  LDL.LU.64 R4, [R1+0x7108] ;  /* 0x0071080001047983 */ /* 0x000edc0000300a00 */
        /* <DEDUP_REMOVED lines=9> */
[----:B------:R-:W4:Y:S04]  /*5a900*/  LDL.LU R8, [R1+0xa0] ;  /* 0x0000a00001087983 */ /* 0x000f280000300800 */
[----:B------:R-:W4:Y:S04]  /*5a910*/  LDL.LU R9, [R1+0xa4] ;  /* 0x0000a40001097983 */ /* 0x000f280000300800 */
[----:B0-----:R-:W4:Y:S04]  /*5a920*/  LDL.LU R10, [R1+0xa8] ;  /* 0x0000a800010a7983 */ /* 0x001f280000300800 */
[----:B------:R-:W4:Y:S01]  /*5a930*/  LDL.LU R11, [R1+0xac] ;  /* 0x0000ac00010b7983 */ /* 0x000f220000300800 */
        /* <DEDUP_REMOVED lines=8> */
[----:B0-----:R-:W3:Y:S01]  /*5a9c0*/  LDL.LU R6, [R1+0x1d8] ;  /* 0x0001d80001067983 */ /* 0x001ee20000300800 */
[----:B------:R-:W-:-:S03]  /*5a9d0*/  IMAD.MOV.U32 R15, RZ, RZ, R3 ;  /* 0x000000ffff0f7224 */ /* 0x000fc600078e0003 */
[----:B------:R-:W3:Y:S01]  /*5a9e0*/  LDL.LU R7, [R1+0x1dc] ;  /* 0x0001dc0001077983 */ /* 0x000ee20000300800 */
[----:B--2---:R-:W-:Y:S06]  /*5a9f0*/  HMMA.16816.F32.BF16 R16, R20, R26, R16 ;  /* 0x0000001a1410723c */ /* 0x004fec0000041810 */
[----:B------:R-:W-:Y:S02]  /*5aa00*/  IMAD.MOV.U32 R12, RZ, RZ, R26 ;  /* 0x000000ffff0c7224 */ /* 0x000fe400078e001a */
[----:B------:R-:W-:-:S15]  /*5aa10*/  IMAD.MOV.U32 R3, RZ, RZ, R27 ;  /* 0x000000ffff037224 */ /* 0x000fde00078e001b */
[----:B------:R-:W-:Y:S04]  /*5aa20*/  STL.64 [R1+0xa60], R16 ;  /* 0x000a601001007387 */ /* 0x000fe80000100a00 */
[----:B------:R0:W-:Y:S04]  /*5aa30*/  STL.64 [R1+0xa68], R18 ;  /* 0x000a681201007387 */ /* 0x0001e80000100a00 */
[----:B0-----:R-:W2:Y:S04]  /*5aa40*/  LDL.LU.64 R18, [R1+0x70e8] ;  /* 0x0070e80001127983 */ /* 0x001ea80000300a00 */
[----:B------:R-:W2:Y:S04]  /*5aa50*/  LDL.LU.64 R16, [R1+0x70e0] ;  /* 0x0070e00001107983 */ /* 0x000ea80000300a00 */
[----:B------:R-:W3:Y:S02]  /*5aa60*/  LDL.LU.64 R26, [R1+0x70d8] ;  /* 0x0070d800011a7983 */ /* 0x000ee40000300a00 */
[----:B---3--:R-:W-:-:S15]  /*5aa70*/  HMMA.16816.F32.BF16 R4, R20, R26, R4 ;  /* 0x0000001a1404723c */ /* 0x008fde0000041804 */
[----:B------:R-:W-:-:S08]  /*5aa80*/  NOP ;  /* 0x0000000000007918 */ /* 0x000fd00000000000 */
[----:B------:R0:W-:Y:S04]  /*5aa90*/  STL.64 [R1+0xa50], R4 ;  /* 0x000a500401007387 */ /* 0x0001e80000100a00 */
[----:B------:R-:W-:Y:S01]  /*5aaa0*/  STL.64 [R1+0xa58], R6 ;  /* 0x000a580601007387 */ /* 0x000fe20000100a00 */
[----:B0-----:R-:W-:Y:S02]  /*5aab0*/  IMAD.MOV.U32 R5, RZ, RZ, R26 ;  /* 0x000000ffff057224 */ /* 0x001fe400078e001a */
[----:B------:R-:W-:Y:S02]  /*5aac0*/  IMAD.MOV.U32 R4, RZ, RZ, R27 ;  /* 0x000000ffff047224 */ /* 0x000fe400078e001b */
[----:B------:R-:W2:Y:S02]  /*5aad0*/  LDL.LU.64 R26, [R1+0x70d0] ;  /* 0x0070d000011a7983 */ /* 0x000ea40000300a00 */
[----:B--2---:R-:W-:Y:S02]  /*5aae0*/  HMMA.16816.F32.BF16 R20, R20, R26, R16 ;  /* 0x0000001a1414723c */ /* 0x004fe40000041810 */
[----:B------:R-:W4:Y:S04]  /*5aaf0*/  LDL.LU.64 R18, [R1+0x70c8] ;  /* 0x0070c80001127983 */ /* 0x000f280000300a00 */
[----:B------:R-:W4:Y:S04]  /*5ab00*/  LDL.LU.64 R26, [R1+0x70c0] ;  /* 0x0070c000011a7983 */ /* 0x000f280000300a00 */
[----:B------:R-:W4:-:S13]  /*5ab10*/  LDL.LU.64 R24, [R1+0x70b8] ;  /* 0x0070b80001187983 */ /* 0x000f1a0000300a00 */
[----:B------:R-:W-:Y:S04]  /*5ab20*/  STL.64 [R1+0x840], R20 ;  /* 0x0008401401007387 */ /* 0x000fe80000100a00 */
[----:B------:R0:W-:Y:S04]  /*5ab30*/  STL.64 [R1+0x848], R22 ;  /* 0x0008481601007387 */ /* 0x0001e80000100a00 */
[----:B0-----:R-:W2:Y:S04]  /*5ab40*/  LDL.LU.64 R22, [R1+0x28] ;  /* 0x0000280001167983 */ /* 0x001ea80000300a00 */
[----:B--2---:R0:W-:Y:S04]  /*5ab50*/  STL.64 [R1+0x70b0], R22 ;  /* 0x0070b01601007387 */ /* 0x0041e80000100a00 */
[----:B------:R-:W2:Y:S04]  /*5ab60*/  LDL.LU R20, [R1+0x90] ;  /* 0x0000900001147983 */ /* 0x000ea80000300800 */
[----:B------:R-:W2:Y:S04]  /*5ab70*/  LDL.LU R21, [R1+0x94] ;  /* 0x0000940001157983 */ /* 0x000ea80000300800 */
[----:B0-----:R-:W2:Y:S04]  /*5ab80*/  LDL.LU R22, [R1+0x98] ;  /* 0x0000980001167983 */ /* 0x001ea80000300800 */
[----:B------:R-:W2:Y:S01]  /*5ab90*/  LDL.LU R23, [R1+0x9c] ;  /* 0x00009c0001177983 */ /* 0x000ea20000300800 */
[----:B----4-:R-:W-:Y:S06]  /*5aba0*/  HMMA.16816.F32.BF16 R8, R24, R18, R8 ;  /* 0x000000121808723c */ /* 0x010fec0000041808 */
[----:B------:R0:W-:Y:S02]  /*5abb0*/  STL.64 [R1+0x7058], R18 ;  /* 0x0070581201007387 */ /* 0x0001e40000100a00 */
[----:B0-----:R-:W-:-:S02]  /*5abc0*/  IMAD.MOV.U32 R18, RZ, RZ, R5 ;  /* 0x000000ffff127224 */ /* 0x001fc400078e0005 */
[----:B------:R-:W-:-:S13]  /*5abd0*/  IMAD.MOV.U32 R19, RZ, RZ, R4 ;  /* 0x000000ffff137224 */ /* 0x000fda00078e0004 */
[----:B------:R0:W-:Y:S04]  /*5abe0*/  STL.64 [R1+0xa10], R8 ;  /* 0x000a100801007387 */ /* 0x0001e80000100a00 */
[----:B------:R1:W-:Y:S04]  /*5abf0*/  STL.64 [R1+0xa18], R10 ;  /* 0x000a180a01007387 */ /* 0x0003e80000100a00 */
[----:B0-----:R-:W3:Y:S04]  /*5ac00*/  LDL.LU R8, [R1+0x1b0] ;  /* 0x0001b00001087983 */ /* 0x001ee80000300800 */
[----:B------:R-:W3:Y:S04]  /*5ac10*/  LDL.LU R9, [R1+0x1b4] ;  /* 0x0001b40001097983 */ /* 0x000ee80000300800 */
[----:B-1----:R-:W3:Y:S04]  /*5ac20*/  LDL.LU R10, [R1+0x1b8] ;  /* 0x0001b800010a7983 */ /* 0x002ee80000300800 */
[----:B------:R-:W3:Y:S04]  /*5ac30*/  LDL.LU R11, [R1+0x1bc] ;  /* 0x0001bc00010b7983 */ /* 0x000ee80000300800 */
[----:B------:R-:W4:Y:S04]  /*5ac40*/  LDL.LU R4, [R1+0x1a0] ;  /* 0x0001a00001047983 */ /* 0x000f280000300800 */
[----:B------:R-:W4:Y:S04]  /*5ac50*/  LDL.LU R5, [R1+0x1a4] ;  /* 0x0001a40001057983 */ /* 0x000f280000300800 */
[----:B------:R-:W4:Y:S04]  /*5ac60*/  LDL.LU R6, [R1+0x1a8] ;  /* 0x0001a80001067983 */ /* 0x000f280000300800 */
[----:B------:R-:W4:Y:S04]  /*5ac70*/  LDL.LU R7, [R1+0x1ac] ;  /* 0x0001ac0001077983 */ /* 0x000f280000300800 */
[----:B------:R0:W-:Y:S02]  /*5ac80*/  STL.64 [R1+0x7070], R18 ;  /* 0x0070701201007387 */ /* 0x0001e40000100a00 */
[----:B0-----:R-:W-:-:S02]  /*5ac90*/  IMAD.MOV.U32 R18, RZ, RZ, R12 ;  /* 0x000000ffff127224 */ /* 0x001fc400078e000c */
[----:B------:R-:W-:-:S05]  /*5aca0*/  IMAD.MOV.U32 R19, RZ, RZ, R3 ;  /* 0x000000ffff137224 */ /* 0x000fca00078e0003 */
[----:B------:R0:W-:Y:S04]  /*5acb0*/  STL.64 [R1+0x7088], R18 ;  /* 0x0070881201007387 */ /* 0x0001e80000100a00 */
[----:B------:R-:W4:Y:S04]  /*5acc0*/  LDL.LU R16, [R1+0x190] ;  /* 0x0001900001107983 */ /* 0x000f280000300800 */
[----:B------:R-:W4:Y:S04]  /*5acd0*/  LDL.LU R17, [R1+0x194] ;  /* 0x0001940001117983 */ /* 0x000f280000300800 */
[----:B0-----:R-:W4:Y:S04]  /*5ace0*/  LDL.LU R18, [R1+0x198] ;  /* 0x0001980001127983 */ /* 0x001f280000300800 */
[----:B------:R-:W4:Y:S01]  /*5acf0*/  LDL.LU R19, [R1+0x19c] ;  /* 0x00019c0001137983 */ /* 0x000f220000300800 */
[----:B--2---:R-:W-:Y:S03]  /*5ad00*/  HMMA.16816.F32.BF16 R12, R24, R14, R20 ;  /* 0x0000000e180c723c */ /* 0x004fe60000041814 */
[----:B------:R-:W3:-:S15]  /*5ad10*/  LDL.LU.64 R22, [R1+0x70b0] ;  /* 0x0070b00001167983 */ /* 0x000ede0000300a00 */
[----:B------:R-:W-:-:S05]  /*5ad20*/  NOP ;  /* 0x0000000000007918 */ /* 0x000fca0000000000 */
[----:B------:R-:W-:Y:S04]  /*5ad30*/  STL.64 [R1+0xa00], R12 ;  /* 0x000a000c01007387 */ /* 0x000fe80000100a00 */
[----:B------:R0:W-:Y:S04]  /*5ad40*/  STL.64 [R1+0xa08], R14 ;  /* 0x000a080e01007387 */ /* 0x0001e80000100a00 */
[----:B0-----:R-:W2:Y:S04]  /*5ad50*/  LDL.LU R15, [R1+0x70a8] ;  /* 0x0070a800010f7983 */ /* 0x001ea80000300800 */
[----:B--2---:R-:W0:Y:S04]  /*5ad60*/  LDSM.16.MT88.4 R12, [R15+UR5+0x4380] ;  /* 0x004380050f0c783b */ /* 0x004e280008004200 */
[----:B0-----:R0:W-:Y:S04]  /*5ad70*/  STL.64 [R1+0x6ff0], R14 ;  /* 0x006ff00e01007387 */ /* 0x0011e80000100a00 */
[----:B------:R1:W-:Y:S01]  /*5ad80*/  STL.64 [R1+0x6fe8], R12 ;  /* 0x006fe80c01007387 */ /* 0x0003e20000100a00 */
[----:B0-----:R-:W-:-:S02]  /*5ad90*/  IMAD.MOV.U32 R14, RZ, RZ, R29 ;  /* 0x000000ffff0e7224 */ /* 0x001fc400078e001d */
[----:B------:R-:W-:Y:S02]  /*5ada0*/  IMAD.MOV.U32 R15, RZ, RZ, R28 ;  /* 0x000000ffff0f7224 */ /* 0x000fe400078e001c */
[----:B-1----:R-:W-:Y:S02]  /*5adb0*/  IMAD.MOV.U32 R12, RZ, RZ, R2 ;  /* 0x000000ffff0c7224 */ /* 0x002fe400078e0002 */
[----:B------:R-:W-:Y:S01]  /*5adc0*/  IMAD.MOV.U32 R13, RZ, RZ, R0 ;  /* 0x000000ffff0d7224 */ /* 0x000fe200078e0000 */
[----:B------:R-:W2:Y:S04]  /*5add0*/  LDL.LU R2, [R1+0x70a4] ;  /* 0x0070a40001027983 */ /* 0x000ea80000300800 */
[----:B------:R-:W2:Y:S04]  /*5ade0*/  LDL.LU R0, [R1+0x70a0] ;  /* 0x0070a00001007983 */ /* 0x000ea80000300800 */
[----:B------:R-:W-:Y:S04]  /*5adf0*/  STL.64 [R1+0x7068], R14 ;  /* 0x0070680e01007387 */ /* 0x000fe80000100a00 */
[----:B------:R0:W-:Y:S04]  /*5ae00*/  STL.64 [R1+0x7060], R12 ;  /* 0x0070600c01007387 */ /* 0x0001e80000100a00 */
[----:B0-----:R-:W4:Y:S04]  /*5ae10*/  LDL.LU R12, [R1+0x170] ;  /* 0x00017000010c7983 */ /* 0x001f280000300800 */
[----:B------:R-:W4:Y:S04]  /*5ae20*/  LDL.LU R13, [R1+0x174] ;  /* 0x00017400010d7983 */ /* 0x000f280000300800 */
[----:B------:R-:W2:Y:S04]  /*5ae30*/  LDL.LU R14, [R1+0x178] ;  /* 0x00017800010e7983 */ /* 0x000ea80000300800 */
[----:B------:R-:W2:Y:S01]  /*5ae40*/  LDL.LU R15, [R1+0x17c] ;  /* 0x00017c00010f7983 */ /* 0x000ea20000300800 */
[C---:B---3--:R-:W-:Y:S03]  /*5ae50*/  HMMA.16816.F32.BF16 R8, R24.reuse, R22, R8 ;  /* 0x000000161808723c */ /* 0x048fe60000041808 */
[----:B--2---:R-:W-:Y:S04]  /*5ae60*/  STL.64 [R1+0x7080], R14 ;  /* 0x0070800e01007387 */ /* 0x004fe80000100a00 */
[----:B----4-:R0:W-:Y:S04]  /*5ae70*/  STL.64 [R1+0x7078], R12 ;  /* 0x0070780c01007387 */ /* 0x0101e80000100a00 */
[----:B0-----:R-:W2:Y:S04]  /*5ae80*/  LDL.LU R12, [R1+0x180] ;  /* 0x00018000010c7983 */ /* 0x001ea80000300800 */
[----:B------:R-:W2:Y:S04]  /*5ae90*/  LDL.LU R13, [R1+0x184] ;  /* 0x00018400010d7983 */ /* 0x000ea80000300800 */
[----:B------:R-:W2:Y:S04]  /*5aea0*/  LDL.LU R14, [R1+0x188] ;  /* 0x00018800010e7983 */ /* 0x000ea80000300800 */
[----:B------:R-:W2:Y:S04]  /*5aeb0*/  LDL.LU R15, [R1+0x18c] ;  /* 0x00018c00010f7983 */ /* 0x000ea80000300800 */
[----:B------:R-:W-:Y:S04]  /*5aec0*/  STL.64 [R1+0x9f0], R8 ;  /* 0x0009f00801007387 */ /* 0x000fe80000100a00 */
[----:B------:R0:W-:Y:S04]  /*5aed0*/  STL.64 [R1+0x9f8], R10 ;  /* 0x0009f80a01007387 */ /* 0x0001e80000100a00 */
[----:B0-----:R-:W3:Y:S04]  /*5aee0*/  LDL.LU.64 R10, [R1+0x7098] ;  /* 0x00709800010a7983 */ /* 0x001ee80000300a00 */
[----:B------:R0:W-:Y:S04]  /*5aef0*/  STL.64 [R1+0x7038], R22 ;  /* 0x0070381601007387 */ /* 0x0001e80000100a00 */
[----:B0-----:R-:W4:Y:S01]  /*5af00*/  LDL.64 R22, [R1+0x58] ;  /* 0x0000580001167983 */ /* 0x001f220000100a00 */
[----:B---3--:R-:W-:-:S15]  /*5af10*/  HMMA.16816.F32.BF16 R4, R24, R10, R4 ;  /* 0x0000000a1804723c */ /* 0x008fde0000041804 */
        /* <DEDUP_REMOVED lines=10> */
[----:B------:R-:W4:Y:S04]  /*5afc0*/  LDL.LU R4, [R1+0x80] ;  /* 0x0000800001047983 */ /* 0x000f280000300800 */
[----:B------:R-:W4:Y:S04]  /*5afd0*/  LDL.LU R5, [R1+0x84] ;  /* 0x0000840001057983 */ /* 0x000f280000300800 */
[----:B0-----:R-:W4:Y:S01]  /*5afe0*/  LDL.LU R6, [R1+0x88] ;  /* 0x0000880001067983 */ /* 0x001f220000300800 */
[----:B--2---:R-:W-:Y:S03]  /*5aff0*/  HMMA.16816.F32.BF16 R16, R24, R18, R12 ;  /* 0x000000121810723c */ /* 0x004fe6000004180c */
[----:B------:R-:W2:Y:S04]  /*5b000*/  LDL.LU.64 R14, [R1+0x7080] ;  /* 0x00708000010e7983 */ /* 0x000ea80000300a00 */
[----:B------:R-:W2:-:S15]  /*5b010*/  LDL.LU.64 R12, [R1+0x7078] ;  /* 0x00707800010c7983 */ /* 0x000e9e0000300a00 */
[----:B------:R-:W-:-:S01]  /*5b020*/  NOP ;  /* 0x0000000000007918 */ /* 0x000fc20000000000 */
[----:B------:R-:W-:Y:S04]  /*5b030*/  STL.64 [R1+0x9c0], R16 ;  /* 0x0009c01001007387 */ /* 0x000fe80000100a00 */
[----:B------:R0:W-:Y:S04]  /*5b040*/  STL.64 [R1+0x9c8], R18 ;  /* 0x0009c81201007387 */ /* 0x0001e80000100a00 */
[----:B0-----:R-:W2:Y:S01]  /*5b050*/  LDL.LU.64 R18, [R1+0x7070] ;  /* 0x0070700001127983 */ /* 0x001ea20000300a00 */
[----:B------:R-:W-:-:S07]  /*5b060*/  IMAD.MOV.U32 R7, RZ, RZ, R0 ;  /* 0x000000ffff077224 */ /* 0x000fce00078e0000 */
[C---:B----4-:R-:W-:Y:S06]  /*5b070*/  HMMA.16816.F32.BF16 R4, R24.reuse, R22, R4 ;  /* 0x000000161804723c */ /* 0x050fec0000041804 */
[----:B--2---:R-:W-:Y:S01]  /*5b080*/  HMMA.16816.F32.BF16 R16, R24, R18, R12 ;  /* 0x000000121810723c */ /* 0x004fe2000004180c */
[----:B------:R-:W2:Y:S04]  /*5b090*/  LDL.LU.64 R14, [R1+0x7068] ;  /* 0x00706800010e7983 */ /* 0x000ea80000300a00 */
[----:B------:R-:W2:-:S15]  /*5b0a0*/  LDL.LU.64 R12, [R1+0x7060] ;  /* 0x00706000010c7983 */ /* 0x000e9e0000300a00 */
[----:B------:R-:W-:-:S03]  /*5b0b0*/  NOP ;  /* 0x0000000000007918 */ /* 0x000fc60000000000 */
[----:B------:R-:W-:Y:S04]  /*5b0c0*/  STL.64 [R1+0x9b0], R16 ;  /* 0x0009b01001007387 */ /* 0x000fe80000100a00 */
[----:B------:R0:W-:Y:S04]  /*5b0d0*/  STL.64 [R1+0x9b8], R18 ;  /* 0x0009b81201007387 */ /* 0x0001e80000100a00 */
[----:B0-----:R-:W3:Y:S04]  /*5b0e0*/  LDL.LU.64 R18, [R1+0x7058] ;  /* 0x0070580001127983 */ /* 0x001ee80000300a00 */
[----:B------:R-:W2:Y:S04]  /*5b0f0*/  LDL.LU R24, [R1+0x10] ;  /* 0x0000100001187983 */ /* 0x000ea80000300800 */
[----:B------:R0:W-:Y:S04]  /*5b100*/  STL.64 [R1+0x620], R4 ;  /* 0x0006200401007387 */ /* 0x0001e80000100a00 */
[----:B------:R1:W-:Y:S04]  /*5b110*/  STL.64 [R1+0x628], R6 ;  /* 0x0006280601007387 */ /* 0x0003e80000100a00 */
[----:B------:R-:W2:Y:S04]  /*5b120*/  LDL.LU R25, [R1+0x14] ;  /* 0x0000140001197983 */ /* 0x000ea80000300800 */
[----:B------:R-:W2:Y:S04]  /*5b130*/  LDL.LU R26, [R1+0x18] ;  /* 0x00001800011a7983 */ /* 0x000ea80000300800 */
[----:B------:R-:W2:Y:S04]  /*5b140*/  LDL.LU R27, [R1+0x1c] ;  /* 0x00001c00011b7983 */ /* 0x000ea80000300800 */
[----:B0-----:R-:W4:Y:S04]  /*5b150*/  LDL.LU R4, [R1+0x770] ;  /* 0x0007700001047983 */ /* 0x001f280000300800 */
[----:B------:R-:W4:Y:S04]  /*5b160*/  LDL.LU R5, [R1+0x774] ;  /* 0x0007740001057983 */ /* 0x000f280000300800 */
[----:B-1----:R-:W2:Y:S04]  /*5b170*/  LDL.LU R6, [R1+0x778] ;  /* 0x0007780001067983 */ /* 0x002ea80000300800 */
[----:B------:R-:W2:Y:S01]  /*5b180*/  LDL.LU R7, [R1+0x77c] ;  /* 0x00077c0001077983 */ /* 0x000ea20000300800 */
[----:B------:R-:W-:-:S02]  /*5b190*/  IMAD.MOV.U32 R0, RZ, RZ, R23 ;  /* 0x000000ffff007224 */ /* 0x000fc400078e0017 */
[----:B---3--:R-:W-:Y:S02]  /*5b1a0*/  IMAD.MOV.U32 R9, RZ, RZ, R18 ;  /* 0x000000ffff097224 */ /* 0x008fe400078e0012 */
[----:B------:R-:W-:Y:S01]  /*5b1b0*/  IMAD.MOV.U32 R8, RZ, RZ, R19 ;  /* 0x000000ffff087224 */ /* 0x000fe200078e0013 */
[----:B--2---:R-:W-:Y:S04]  /*5b1c0*/  STL.64 [R1+0x7050], R6 ;  /* 0x0070500601007387 */ /* 0x004fe80000100a00 */
[----:B----4-:R0:W-:Y:S04]  /*5b1d0*/  STL.64 [R1+0x7048], R4 ;  /* 0x0070480401007387 */ /* 0x0101e80000100a00 */
[----:B------:R-:W2:Y:S01]  /*5b1e0*/  LDL.LU.64 R22, [R1+0x38] ;  /* 0x0000380001167983 */ /* 0x000ea20000300a00 */
[----:B0-----:R-:W-:Y:S03]  /*5b1f0*/  HMMA.16816.F32.BF16 R4, R12, R18, R24 ;  /* 0x000000120c04723c */ /* 0x001fe60000041818 */
[----:B------:R-:W0:-:S15]  /*5b200*/  LDSM.16.MT88.4 R16, [R2+UR5+0x8000] ;  /* 0x008000050210783b */ /* 0x000e1e0008004200 */
[----:B------:R-:W-:-:S05]  /*5b210*/  NOP ;  /* 0x0000000000007918 */ /* 0x000fca0000000000 */
[----:B------:R-:W-:Y:S04]  /*5b220*/  STL.64 [R1+0x980], R4 ;  /* 0x0009800401007387 */ /* 0x000fe80000100a00 */
[----:B------:R-:W-:Y:S04]  /*5b230*/  STL.64 [R1+0x988], R6 ;  /* 0x0009880601007387 */ /* 0x000fe80000100a00 */
[----:B------:R-:W-:Y:S04]  /*5b240*/  STL [R1+0x700c], R8 ;  /* 0x00700c0801007387 */ /* 0x000fe80000100800 */
[----:B------:R-:W-:Y:S04]  /*5b250*/  STL [R1+0x7008], R9 ;  /* 0x0070080901007387 */ /* 0x000fe80000100800 */
[----:B0-----:R0:W-:Y:S04]  /*5b260*/  STL.64 [R1+0x6f40], R18 ;  /* 0x006f401201007387 */ /* 0x0011e80000100a00 */
[----:B0-----:R-:W3:Y:S04]  /*5b270*/  LDL R19, [R1+0x3bec] ;  /* 0x003bec0001137983 */ /* 0x001ee80000100800 */
[----:B------:R-:W-:Y:S04]  /*5b280*/  STL.64 [R1+0x6f38], R16 ;  /* 0x006f381001007387 */ /* 0x000fe80000100a00 */
[----:B------:R-:W4:Y:S04]  /*5b290*/  LDL.LU R24, [R1+0x7a0] ;  /* 0x0007a00001187983 */ /* 0x000f280000300800 */
[----:B---3--:R-:W0:Y:S04]  /*5b2a0*/  LDSM.16.M88.4 R4, [R19+UR5+0x20000] ;  /* 0x020000051304783b */ /* 0x008e280008000200 */
[----:B0-----:R-:W-:Y:S04]  /*5b2b0*/  STL.64 [R1+0xb0], R4 ;  /* 0x0000b00401007387 */ /* 0x001fe80000100a00 */
[----:B------:R-:W-:Y:S04]  /*5b2c0*/  STL.64 [R1+0xb8], R6 ;  /* 0x0000b80601007387 */ /* 0x000fe80000100a00 */
[----:B------:R-:W4:Y:S04]  /*5b2d0*/  LDL.LU R25, [R1+0x7a4] ;  /* 0x0007a40001197983 */ /* 0x000f280000300800 */
[----:B------:R-:W3:Y:S04]  /*5b2e0*/  LDL.LU R26, [R1+0x7a8] ;  /* 0x0007a800011a7983 */ /* 0x000ee80000300800 */
[----:B------:R-:W3:Y:S04]  /*5b2f0*/  LDL.LU R27, [R1+0x7ac] ;  /* 0x0007ac00011b7983 */ /* 0x000ee80000300800 */
[----:B------:R-:W0:Y:S04]  /*5b300*/  LDSM.16.M88.4 R4, [R19+UR5+0x20800] ;  /* 0x020800051304783b */ /* 0x000e280008000200 */
[----:B---3--:R-:W-:Y:S04]  /*5b310*/  STL.64 [R1+0x7020], R26 ;  /* 0x0070201a01007387 */ /* 0x008fe80000100a00 */
[----:B----4-:R1:W-:Y:S04]  /*5b320*/  STL.64 [R1+0x7018], R24 ;  /* 0x0070181801007387 */ /* 0x0103e80000100a00 */
[----:B-1----:R-:W3:Y:S04]  /*5b330*/  LDL.LU R24, [R1+0x790] ;  /* 0x0007900001187983 */ /* 0x002ee80000300800 */
[----:B------:R-:W3:Y:S04]  /*5b340*/  LDL.LU R25, [R1+0x794] ;  /* 0x0007940001197983 */ /* 0x000ee80000300800 */
[----:B------:R-:W4:Y:S04]  /*5b350*/  LDL.LU R26, [R1+0x798] ;  /* 0x00079800011a7983 */ /* 0x000f280000300800 */
[----:B------:R-:W4:Y:S01]  /*5b360*/  LDL.LU R27, [R1+0x79c] ;  /* 0x00079c00011b7983 */ /* 0x000f220000300800 */
[----:B0-----:R-:W-:-:S02]  /*5b370*/  IMAD.MOV.U32 R8, RZ, RZ, R4 ;  /* 0x000000ffff087224 */ /* 0x001fc400078e0004 */
[----:B------:R-:W-:Y:S01]  /*5b380*/  IMAD.MOV.U32 R9, RZ, RZ, R5 ;  /* 0x000000ffff097224 */ /* 0x000fe200078e0005 */
[----:B----4-:R-:W-:Y:S04]  /*5b390*/  STL.64 [R1+0x7030], R26 ;  /* 0x0070301a01007387 */ /* 0x010fe80000100a00 */
[----:B---3--:R0:W-:Y:S04]  /*5b3a0*/  STL.64 [R1+0x7028], R24 ;  /* 0x0070281801007387 */ /* 0x0081e80000100a00 */
[----:B0-----:R-:W3:Y:S04]  /*5b3b0*/  LDL.LU R24, [R1+0x780] ;  /* 0x0007800001187983 */ /* 0x001ee80000300800 */
[----:B------:R-:W3:Y:S04]  /*5b3c0*/  LDL.LU R25, [R1+0x784] ;  /* 0x0007840001197983 */ /* 0x000ee80000300800 */
[----:B------:R-:W3:Y:S04]  /*5b3d0*/  LDL.LU R26, [R1+0x788] ;  /* 0x00078800011a7983 */ /* 0x000ee80000300800 */
[----:B------:R-:W3:Y:S04]  /*5b3e0*/  LDL.LU R27, [R1+0x78c] ;  /* 0x00078c00011b7983 */ /* 0x000ee80000300800 */
[----:B------:R-:W-:Y:S04]  /*5b3f0*/  STL.64 [R1+0xa0], R4 ;  /* 0x0000a00401007387 */ /* 0x000fe80000100a00 */
[----:B------:R-:W-:Y:S04]  /*5b400*/  STL.64 [R1+0xa8], R6 ;  /* 0x0000a80601007387 */ /* 0x000fe80000100a00 */
[----:B------:R-:W0:Y:S04]  /*5b410*/  LDSM.16.M88.4 R4, [R19+UR5+0x21000] ;  /* 0x021000051304783b */ /* 0x000e280008000200 */
[----:B------:R-:W-:Y:S04]  /*5b420*/  STL [R1+0x7014], R9 ;  /* 0x0070140901007387 */ /* 0x000fe80000100800 */
[----:B------:R-:W-:Y:S04]  /*5b430*/  STL [R1+0x7010], R8 ;  /* 0x0070100801007387 */ /* 0x000fe80000100800 */
[----:B0-----:R-:W-:Y:S04]  /*5b440*/  STL.64 [R1+0x90], R4 ;  /* 0x0000900401007387 */ /* 0x001fe80000100a00 */
[----:B------:R0:W-:Y:S04]  /*5b450*/  STL.64 [R1+0x98], R6 ;  /* 0x0000980601007387 */ /* 0x0001e80000100a00 */
[----:B0-----:R-:W4:Y:S04]  /*5b460*/  LDL.LU.64 R6, [R1+0x7050] ;  /* 0x0070500001067983 */ /* 0x001f280000300a00 */
[----:B------:R-:W4:Y:S01]  /*5b470*/  LDL.LU.64 R4, [R1+0x7048] ;  /* 0x0070480001047983 */ /* 0x000f220000300a00 */
[----:B--2---:R-:W-:-:S02]  /*5b480*/  IMAD.MOV.U32 R17, RZ, RZ, R22 ;  /* 0x000000ffff117224 */ /* 0x004fc400078e0016 */
[----:B------:R-:W-:Y:S01]  /*5b490*/  IMAD.MOV.U32 R16, RZ, RZ, R23 ;  /* 0x000000ffff107224 */ /* 0x000fe200078e0017 */
[----:B----4-:R-:W-:Y:S01]  /*5b4a0*/  HMMA.16816.F32.BF16 R4, R12, R22, R4 ;  /* 0x000000160c04723c */ /* 0x010fe20000041804 */
[----:B------:R-:W0:-:S15]  /*5b4b0*/  LDSM.16.M88.4 R20, [R19+UR5+0x21800] ;  /* 0x021800051314783b */ /* 0x000e1e0008000200 */
[----:B------:R-:W-:-:S07]  /*5b4c0*/  NOP ;  /* 0x0000000000007918 */ /* 0x000fce0000000000 */
[----:B------:R-:W-:Y:S04]  /*5b4d0*/  STL.64 [R1+0x970], R4 ;  /* 0x0009700401007387 */ /* 0x000fe80000100a00 */
[----:B------:R1:W-:Y:S04]  /*5b4e0*/  STL.64 [R1+0x978], R6 ;  /* 0x0009780601007387 */ /* 0x0003e80000100a00 */
[----:B-1----:R-:W2:Y:S01]  /*5b4f0*/  LDL.LU.64 R6, [R1+0x7040] ;  /* 0x0070400001067983 */ /* 0x002ea20000300a00 */
[----:B0-----:R-:W-:-:S03]  /*5b500*/  IMAD.MOV.U32 R9, RZ, RZ, R20 ;  /* 0x000000ffff097224 */ /* 0x001fc600078e0014 */
[----:B------:R-:W-:Y:S01]  /*5b510*/  STL.64 [R1+0x80], R20 ;  /* 0x0000801401007387 */ /* 0x000fe20000100a00 */
[----:B------:R-:W-:-:S03]  /*5b520*/  IMAD.MOV.U32 R8, RZ, RZ, R21 ;  /* 0x000000ffff087224 */ /* 0x000fc600078e0015 */
[----:B------:R-:W-:Y:S04]  /*5b530*/  STL.64 [R1+0x88], R22 ;  /* 0x0000881601007387 */ /* 0x000fe80000100a00 */
[----:B------:R-:W0:Y:S04]  /*5b540*/  LDSM.16.M88.4 R20, [R19+UR5+0x22000] ;  /* 0x022000051314783b */ /* 0x000e280008000200 */
[----:B0-----:R-:W-:Y:S04]  /*5b550*/  STL.64 [R1+0x10], R20 ;  /* 0x0000101401007387 */ /* 0x001fe80000100a00 */
[----:B------:R0:W-:Y:S04]  /*5b560*/  STL.64 [R1+0x18], R22 ;  /* 0x0000181601007387 */ /* 0x0001e80000100a00 */
[----:B0-----:R-:W3:Y:S01]  /*5b570*/  LDL.LU.64 R22, [R1+0x7038] ;  /* 0x0070380001167983 */ /* 0x001ee20000300a00 */
[----:B------:R-:W-:-:S02]  /*5b580*/  IMAD.MOV.U32 R5, RZ, RZ, R20 ;  /* 0x000000ffff057224 */ /* 0x000fc400078e0014 */
[----:B------:R-:W-:Y:S01]  /*5b590*/  IMAD.MOV.U32 R4, RZ, RZ, R21 ;  /* 0x000000ffff047224 */ /* 0x000fe200078e0015 */
[----:B---3--:R-:W-:Y:S06]  /*5b5a0*/  HMMA.16816.F32.BF16 R24, R12, R22, R24 ;  /* 0x000000160c18723c */ /* 0x008fec0000041818 */
[----:B------:R-:W-:Y:S02]  /*5b5b0*/  IMAD.MOV.U32 R29, RZ, RZ, R22 ;  /* 0x000000ffff1d7224 */ /* 0x000fe400078e0016 */
[----:B------:R-:W-:Y:S02]  /*5b5c0*/  IMAD.MOV.U32 R28, RZ, RZ, R23 ;  /* 0x000000ffff1c7224 */ /* 0x000fe400078e0017 */
[----:B------:R-:W0:-:S13]  /*5b5d0*/  LDSM.16.M88.4 R20, [R19+UR5+0x22800] ;  /* 0x022800051314783b */ /* 0x000e1a0008000200 */
[----:B------:R-:W-:Y:S04]  /*5b5e0*/  STL.64 [R1+0x960], R24 ;  /* 0x0009601801007387 */ /* 0x000fe80000100a00 */
[----:B------:R-:W-:Y:S04]  /*5b5f0*/  STL.64 [R1+0x968], R26 ;  /* 0x0009681a01007387 */ /* 0x000fe80000100a00 */
[----:B------:R-:W1:Y:S04]  /*5b600*/  LDSM.16.M88.4 R24, [R19+UR5+0x23000] ;  /* 0x023000051318783b */ /* 0x000e680008000200 */
[----:B0-----:R-:W-:Y:S04]  /*5b610*/  STL [R1+0x6b18], R23 ;  /* 0x006b181701007387 */ /* 0x001fe80000100800 */
[----:B------:R-:W-:Y:S04]  /*5b620*/  STL [R1+0x6ee8], R22 ;  /* 0x006ee81601007387 */ /* 0x000fe80000100800 */
[----:B------:R0:W-:Y:S04]  /*5b630*/  STL.64 [R1+0x6ee0], R20 ;  /* 0x006ee01401007387 */ /* 0x0001e80000100a00 */
[----:B0-----:R-:W3:Y:S04]  /*5b640*/  LDL.LU R20, [R1+0x7d0] ;  /* 0x0007d00001147983 */ /* 0x001ee80000300800 */
[----:B------:R-:W3:Y:S04]  /*5b650*/  LDL.LU R21, [R1+0x7d4] ;  /* 0x0007d40001157983 */ /* 0x000ee80000300800 */
[----:B------:R-:W3:Y:S01]  /*5b660*/  LDL.LU R22, [R1+0x7d8] ;  /* 0x0007d80001167983 */ /* 0x000ee20000300800 */
[----:B-1----:R-:W-:-:S03]  /*5b670*/  IMAD.MOV.U32 R3, RZ, RZ, R27 ;  /* 0x000000ffff037224 */ /* 0x002fc600078e001b */
[----:B------:R-:W3:Y:S04]  /*5b680*/  LDL.LU R23, [R1+0x7dc] ;  /* 0x0007dc0001177983 */ /* 0x000ee80000300800 */
[----:B------:R-:W-:Y:S04]  /*5b690*/  STL.64 [R1+0xd0], R24 ;  /* 0x0000d01801007387 */ /* 0x000fe80000100a00 */
[----:B------:R0:W-:Y:S04]  /*5b6a0*/  STL.64 [R1+0xd8], R26 ;  /* 0x0000d81a01007387 */ /* 0x0001e80000100a00 */
[----:B0-----:R-:W4:Y:S04]  /*5b6b0*/  LDL.LU.64 R26, [R1+0x7030] ;  /* 0x00703000011a7983 */ /* 0x001f280000300a00 */
[----:B------:R-:W4:Y:S04]  /*5b6c0*/  LDL.LU.64 R24, [R1+0x7028] ;  /* 0x0070280001187983 */ /* 0x000f280000300a00 */
[----:B------:R-:W-:Y:S04]  /*5b6d0*/  STL [R1+0x6de8], R3 ;  /* 0x006de80301007387 */ /* 0x000fe80000100800 */
[----:B------:R-:W-:Y:S01]  /*5b6e0*/  STL.64 [R1+0x6fa0], R10 ;  /* 0x006fa00a01007387 */ /* 0x000fe20000100a00 */
[----:B----4-:R-:W-:-:S15]  /*5b6f0*/  HMMA.16816.F32.BF16 R24, R12, R10, R24 ;  /* 0x0000000a0c18723c */ /* 0x010fde0000041818 */
[----:B------:R-:W-:-:S08]  /*5b700*/  NOP ;  /* 0x0000000000007918 */ /* 0x000fd00000000000 */
[----:B------:R-:W-:Y:S04]  /*5b710*/  STL.64 [R1+0x950], R24 ;  /* 0x0009501801007387 */ /* 0x000fe80000100a00 */
[----:B------:R-:W-:Y:S04]  /*5b720*/  STL.64 [R1+0x958], R26 ;  /* 0x0009581a01007387 */ /* 0x000fe80000100a00 */
[----:B------:R-:W0:Y:S04]  /*5b730*/  LDSM.16.M88.4 R24, [R19+UR5+0x23800] ;  /* 0x023800051318783b */ /* 0x000e280008000200 */
[----:B0-----:R-:W-:Y:S04]  /*5b740*/  STL.64 [R1+0xc0], R24 ;  /* 0x0000c01801007387 */ /* 0x001fe80000100a00 */
[----:B------:R0:W-:Y:S04]  /*5b750*/  STL.64 [R1+0xc8], R26 ;  /* 0x0000c81a01007387 */ /* 0x0001e80000100a00 */
[----:B0-----:R-:W4:Y:S04]  /*5b760*/  LDL.LU.64 R26, [R1+0x7020] ;  /* 0x00702000011a7983 */ /* 0x001f280000300a00 */
[----:B------:R-:W4:Y:S04]  /*5b770*/  LDL.LU.64 R24, [R1+0x7018] ;  /* 0x0070180001187983 */ /* 0x000f280000300a00 */
[----:B--2---:R-:W-:Y:S04]  /*5b780*/  STL.64 [R1+0x6f98], R6 ;  /* 0x006f980601007387 */ /* 0x004fe80000100a00 */
[----:B------:R0:W-:Y:S01]  /*5b790*/  STL.64 [R1+0x6f90], R4 ;  /* 0x006f900401007387 */ /* 0x0001e20000100a00 */
[----:B----4-:R-:W-:-:S15]  /*5b7a0*/  HMMA.16816.F32.BF16 R24, R12, R6, R24 ;  /* 0x000000060c18723c */ /* 0x010fde0000041818 */
[----:B------:R-:W-:-:S08]  /*5b7b0*/  NOP ;  /* 0x0000000000007918 */ /* 0x000fd00000000000 */
[----:B------:R-:W-:Y:S04]  /*5b7c0*/  STL.64 [R1+0x610], R24 ;  /* 0x0006101801007387 */ /* 0x000fe80000100a00 */
[----:B------:R-:W-:Y:S04]  /*5b7d0*/  STL.64 [R1+0x618], R26 ;  /* 0x0006181a01007387 */ /* 0x000fe80000100a00 */
[----:B------:R-:W1:Y:S04]  /*5b7e0*/  LDSM.16.MT88.4 R24, [R2+UR5+0x8080] ;  /* 0x008080050218783b */ /* 0x000e680008004200 */
[----:B0-----:R-:W2:Y:S04]  /*5b7f0*/  LDL.LU R4, [R1+0x7b0] ;  /* 0x0007b00001047983 */ /* 0x001ea80000300800 */
[----:B------:R-:W2:Y:S04]  /*5b800*/  LDL.LU R5, [R1+0x7b4] ;  /* 0x0007b40001057983 */ /* 0x000ea80000300800 */
[----:B------:R-:W2:Y:S04]  /*5b810*/  LDL.LU R6, [R1+0x7b8] ;  /* 0x0007b80001067983 */ /* 0x000ea80000300800 */
[----:B------:R-:W2:Y:S04]  /*5b820*/  LDL.LU R7, [R1+0x7bc] ;  /* 0x0007bc0001077983 */ /* 0x000ea80000300800 */
[----:B-1----:R0:W-:Y:S04]  /*5b830*/  STL.64 [R1+0x6ec0], R26 ;  /* 0x006ec01a01007387 */ /* 0x0021e80000100a00 */
[----:B------:R1:W-:Y:S04]  /*5b840*/  STL.64 [R1+0x6eb8], R24 ;  /* 0x006eb81801007387 */ /* 0x0003e80000100a00 */
[----:B0-----:R-:W2:Y:S02]  /*5b850*/  LDL.LU.64 R26, [R1+0x78] ;  /* 0x00007800011a7983 */ /* 0x001ea40000300a00 */
[----:B--2---:R-:W-:Y:S06]  /*5b860*/  HMMA.16816.F32.BF16 R4, R12, R26, R4 ;  /* 0x0000001a0c04723c */ /* 0x004fec0000041804 */
[----:B------:R-:W-:-:S15]  /*5b870*/  IMAD.MOV.U32 R3, RZ, RZ, R27 ;  /* 0x000000ffff037224 */ /* 0x000fde00078e001b */
[----:B------:R-:W-:-:S02]  /*5b880*/  NOP ;  /* 0x0000000000007918 */ /* 0x000fc40000000000 */
[----:B------:R0:W-:Y:S04]  /*5b890*/  STL.64 [R1+0x600], R4 ;  /* 0x0006000401007387 */ /* 0x0001e80000100a00 */
[----:B------:R-:W-:Y:S04]  /*5b8a0*/  STL.64 [R1+0x608], R6 ;  /* 0x0006080601007387 */ /* 0x000fe80000100a00 */
[----:B-1----:R-:W2:Y:S01]  /*5b8b0*/  LDL.LU R24, [R1+0xd10] ;  /* 0x000d100001187983 */ /* 0x002ea20000300800 */
[----:B0-----:R-:W-:-:S03]  /*5b8c0*/  IMAD.MOV.U32 R4, RZ, RZ, R26 ;  /* 0x000000ffff047224 */ /* 0x001fc600078e001a */
[----:B------:R-:W2:Y:S04]  /*5b8d0*/  LDL.LU R25, [R1+0xd14] ;  /* 0x000d140001197983 */ /* 0x000ea80000300800 */
[----:B------:R-:W4:Y:S04]  /*5b8e0*/  LDL.LU R26, [R1+0xd18] ;  /* 0x000d1800011a7983 */ /* 0x000f280000300800 */
[----:B------:R-:W4:Y:S04]  /*5b8f0*/  LDL.LU R27, [R1+0xd1c] ;  /* 0x000d1c00011b7983 */ /* 0x000f280000300800 */
[----:B------:R-:W3:Y:S04]  /*5b900*/  LDL.LU R18, [R1+0x58] ;  /* 0x0000580001127983 */ /* 0x000ee80000300800 */
[----:B----4-:R0:W-:Y:S04]  /*5b910*/  STL.64 [R1+0x6ef8], R26 ;  /* 0x006ef81a01007387 */ /* 0x0101e80000100a00 */
[----:B--2---:R-:W-:Y:S04]  /*5b920*/  STL.64 [R1+0x6ef0], R24 ;  /* 0x006ef01801007387 */ /* 0x004fe80000100a00 */
[----:B0-----:R-:W3:Y:S01]  /*5b930*/  LDL.LU.64 R26, [R1+0x68] ;  /* 0x00006800011a7983 */ /* 0x001ee20000300a00 */
[----:B------:R-:W-:Y:S01]  /*5b940*/  IMAD.MOV.U32 R19, RZ, RZ, R0 ;  /* 0x000000ffff137224 */ /* 0x000fe200078e0000 */
[----:B---3--:R-:W-:-:S15]  /*5b950*/  HMMA.16816.F32.BF16 R20, R12, R26, R20 ;  /* 0x0000001a0c14723c */ /* 0x008fde0000041814 */
[----:B------:R-:W-:-:S08]  /*5b960*/  NOP ;  /* 0x0000000000007918 */ /* 0x000fd00000000000 */
[----:B------:R0:W-:Y:S04]  /*5b970*/  STL.64 [R1+0x5f0], R20 ;  /* 0x0005f01401007387 */ /* 0x0001e80000100a00 */
[----:B------:R-:W-:Y:S01]  /*5b980*/  STL [R1+0x5f8], R22 ;  /* 0x0005f81601007387 */ /* 0x000fe20000100800 */
[----:B0-----:R-:W-:Y:S02]  /*5b990*/  IMAD.MOV.U32 R20, RZ, RZ, R9 ;  /* 0x000000ffff147224 */ /* 0x001fe400078e0009 */
[----:B------:R-:W-:Y:S01]  /*5b9a0*/  IMAD.MOV.U32 R21, RZ, RZ, R8 ;  /* 0x000000ffff157224 */ /* 0x000fe200078e0008 */
[----:B------:R-:W2:Y:S04]  /*5b9b0*/  LDL.LU R9, [R1+0x7014] ;  /* 0x0070140001097983 */ /* 0x000ea80000300800 */
[----:B------:R-:W3:Y:S01]  /*5b9c0*/  LDL.LU R8, [R1+0x7010] ;  /* 0x0070100001087983 */ /* 0x000ee20000300800 */
[----:B------:R-:W-:-:S03]  /*5b9d0*/  IMAD.MOV.U32 R0, RZ, RZ, R23 ;  /* 0x000000ffff007224 */ /* 0x000fc600078e0017 */
[----:B------:R0:W-:Y:S04]  /*5b9e0*/  STL.64 [R1+0x6f00], R20 ;  /* 0x006f001401007387 */ /* 0x0001e80000100a00 */
[----:B0-----:R-:W4:Y:S04]  /*5b9f0*/  LDL.LU R20, [R1+0x890] ;  /* 0x0008900001147983 */ /* 0x001f280000300800 */
[----:B------:R-:W4:Y:S04]  /*5ba00*/  LDL.LU R21, [R1+0x894] ;  /* 0x0008940001157983 */ /* 0x000f280000300800 */
[----:B------:R-:W2:Y:S04]  /*5ba10*/  LDL.LU R22, [R1+0x898] ;  /* 0x0008980001167983 */ /* 0x000ea80000300800 */
[----:B------:R-:W2:Y:S04]  /*5ba20*/  LDL.LU R23, [R1+0x89c] ;  /* 0x00089c0001177983 */ /* 0x000ea80000300800 */
[----:B--2---:R-:W-:Y:S04]  /*5ba30*/  STL.64 [R1+0x6f20], R22 ;  /* 0x006f201601007387 */ /* 0x004fe80000100a00 */
[----:B----4-:R3:W-:Y:S02]  /*5ba40*/  STL.64 [R1+0x6f18], R20 ;  /* 0x006f181401007387 */ /* 0x0107e40000100a00 */
[----:B---3--:R-:W-:-:S02]  /*5ba50*/  IMAD.MOV.U32 R20, RZ, RZ, R8 ;  /* 0x000000ffff147224 */ /* 0x008fc400078e0008 */
[----:B------:R-:W-:Y:S01]  /*5ba60*/  IMAD.MOV.U32 R21, RZ, RZ, R9 ;  /* 0x000000ffff157224 */ /* 0x000fe200078e0009 */
[----:B------:R-:W2:Y:S04]  /*5ba70*/  LDL.LU R8, [R1+0x700c] ;  /* 0x00700c0001087983 */ /* 0x000ea80000300800 */
[----:B------:R-:W3:Y:S04]  /*5ba80*/  LDL.LU R9, [R1+0x7008] ;  /* 0x0070080001097983 */ /* 0x000ee80000300800 */
[----:B------:R0:W-:Y:S04]  /*5ba90*/  STL.64 [R1+0x6f30], R20 ;  /* 0x006f301401007387 */ /* 0x0001e80000100a00 */
[----:B0-----:R-:W4:Y:S04]  /*5baa0*/  LDL.64 R20, [R1+0xb0] ;  /* 0x0000b00001147983 */ /* 0x001f280000100a00 */
[----:B----4-:R0:W-:Y:S04]  /*5bab0*/  STL.64 [R1+0x6f48], R20 ;  /* 0x006f481401007387 */ /* 0x0101e80000100a00 */
[----:B0-----:R-:W4:Y:S04]  /*5bac0*/  LDL.LU R20, [R1+0x8c0] ;  /* 0x0008c00001147983 */ /* 0x001f280000300800 */
[----:B------:R-:W4:Y:S04]  /*5bad0*/  LDL.LU R21, [R1+0x8c4] ;  /* 0x0008c40001157983 */ /* 0x000f280000300800 */
[----:B------:R-:W2:Y:S04]  /*5bae0*/  LDL.LU R22, [R1+0x8c8] ;  /* 0x0008c80001167983 */ /* 0x000ea80000300800 */
[----:B------:R-:W2:Y:S01]  /*5baf0*/  LDL.LU R23, [R1+0x8cc] ;  /* 0x0008cc0001177983 */ /* 0x000ea20000300800 */
[----:B------:R-:W-:-:S02]  /*5bb00*/  IMAD.MOV.U32 R6, RZ, RZ, R26 ;  /* 0x000000ffff067224 */ /* 0x000fc400078e001a */
[----:B------:R-:W-:Y:S01]  /*5bb10*/  IMAD.MOV.U32 R5, RZ, RZ, R27 ;  /* 0x000000ffff057224 */ /* 0x000fe200078e001b */
[----:B--2---:R0:W-:Y:S04]  /*5bb20*/  STL.64 [R1+0x6f58], R22 ;  /* 0x006f581601007387 */ /* 0x0041e80000100a00 */
[----:B----4-:R-:W-:Y:S01]  /*5bb30*/  STL.64 [R1+0x6f50], R20 ;  /* 0x006f501401007387 */ /* 0x010fe20000100a00 */
[----:B0-----:R-:W-:Y:S02]  /*5bb40*/  IMAD.MOV.U32 R22, RZ, RZ, R6 ;  /* 0x000000ffff167224 */ /* 0x001fe400078e0006 */
[----:B------:R-:W-:-:S05]  /*5bb50*/  IMAD.MOV.U32 R23, RZ, RZ, R5 ;  /* 0x000000ffff177224 */ /* 0x000fca00078e0005 */
[----:B------:R0:W-:Y:S02]  /*5bb60*/  STL.64 [R1+0x6f70], R22 ;  /* 0x006f701601007387 */ /* 0x0001e40000100a00 */
[----:B0-----:R-:W-:Y:S02]  /*5bb70*/  IMAD.MOV.U32 R22, RZ, RZ, R4 ;  /* 0x000000ffff167224 */ /* 0x001fe400078e0004 */
[----:B------:R-:W2:Y:S04]  /*5bb80*/  LDL.LU R4, [R1+0x810] ;  /* 0x0008100001047983 */ /* 0x000ea80000300800 */
[----:B------:R-:W2:Y:S04]  /*5bb90*/  LDL.LU R5, [R1+0x814] ;  /* 0x0008140001057983 */ /* 0x000ea80000300800 */
[----:B------:R-:W4:Y:S04]  /*5bba0*/  LDL.LU R6, [R1+0x818] ;  /* 0x0008180001067983 */ /* 0x000f280000300800 */
[----:B------:R-:W4:Y:S01]  /*5bbb0*/  LDL.LU R7, [R1+0x81c] ;  /* 0x00081c0001077983 */ /* 0x000f220000300800 */
[----:B------:R-:W-:-:S02]  /*5bbc0*/  IMAD.MOV.U32 R10, RZ, RZ, R29 ;  /* 0x000000ffff0a7224 */ /* 0x000fc400078e001d */
[----:B------:R-:W-:Y:S01]  /*5bbd0*/  IMAD.MOV.U32 R11, RZ, RZ, R28 ;  /* 0x000000ffff0b7224 */ /* 0x000fe200078e001c */
[----:B----4-:R-:W-:Y:S04]  /*5bbe0*/  STL.64 [R1+0x6fb0], R6 ;  /* 0x006fb00601007387 */ /* 0x010fe80000100a00 */
[----:B--2---:R0:W-:Y:S04]  /*5bbf0*/  STL.64 [R1+0x6fa8], R4 ;  /* 0x006fa80401007387 */ /* 0x0041e80000100a00 */
[----:B------:R-:W2:Y:S04]  /*5bc00*/  LDL.LU R29, [R1+0x7004] ;  /* 0x00700400011d7983 */ /* 0x000ea80000300800 */
[----:B------:R-:W4:Y:S04]  /*5bc10*/  LDL.LU R28, [R1+0x7000] ;  /* 0x00700000011c7983 */ /* 0x000f280000300800 */
[----:B------:R1:W-:Y:S04]  /*5bc20*/  STL.64 [R1+0x6fb8], R10 ;  /* 0x006fb80a01007387 */ /* 0x0003e80000100a00 */
[----:B0-----:R-:W3:Y:S04]  /*5bc30*/  LDL.LU R4, [R1+0x800] ;  /* 0x0008000001047983 */ /* 0x001ee80000300800 */
[----:B------:R-:W3:Y:S04]  /*5bc40*/  LDL.LU R5, [R1+0x804] ;  /* 0x0008040001057983 */ /* 0x000ee80000300800 */
[----:B------:R-:W2:Y:S04]  /*5bc50*/  LDL.LU R6, [R1+0x808] ;  /* 0x0008080001067983 */ /* 0x000ea80000300800 */
[----:B------:R-:W2:Y:S01]  /*5bc60*/  LDL.LU R7, [R1+0x80c] ;  /* 0x00080c0001077983 */ /* 0x000ea20000300800 */
[----:B-1----:R-:W-:-:S02]  /*5bc70*/  IMAD.MOV.U32 R10, RZ, RZ, R17 ;  /* 0x000000ffff0a7224 */ /* 0x002fc400078e0011 */
[----:B------:R-:W-:Y:S01]  /*5bc80*/  IMAD.MOV.U32 R11, RZ, RZ, R16 ;  /* 0x000000ffff0b7224 */ /* 0x000fe200078e0010 */
[----:B--2---:R-:W-:Y:S04]  /*5bc90*/  STL.64 [R1+0x6fc8], R6 ;  /* 0x006fc80601007387 */ /* 0x004fe80000100a00 */
[----:B---3--:R0:W-:Y:S04]  /*5bca0*/  STL.64 [R1+0x6fc0], R4 ;  /* 0x006fc00401007387 */ /* 0x0081e80000100a00 */
[----:B------:R1:W-:Y:S04]  /*5bcb0*/  STL.64 [R1+0x6fd0], R10 ;  /* 0x006fd00a01007387 */ /* 0x0003e80000100a00 */
[----:B0-----:R-:W2:Y:S04]  /*5bcc0*/  LDL.LU R4, [R1+0x7f0] ;  /* 0x0007f00001047983 */ /* 0x001ea80000300800 */
[----:B------:R-:W2:Y:S04]  /*5bcd0*/  LDL.LU R5, [R1+0x7f4] ;  /* 0x0007f40001057983 */ /* 0x000ea80000300800 */
[----:B------:R-:W3:Y:S04]  /*5bce0*/  LDL.LU R6, [R1+0x7f8] ;  /* 0x0007f80001067983 */ /* 0x000ee80000300800 */
[----:B------:R-:W3:Y:S01]  /*5bcf0*/  LDL.LU R7, [R1+0x7fc] ;  /* 0x0007fc0001077983 */ /* 0x000ee20000300800 */
[----:B-1----:R-:W-:-:S02]  /*5bd00*/  IMAD.MOV.U32 R10, RZ, RZ, R9 ;  /* 0x000000ffff0a7224 */ /* 0x002fc400078e0009 */
[----:B------:R-:W-:Y:S02]  /*5bd10*/  IMAD.MOV.U32 R11, RZ, RZ, R8 ;  /* 0x000000ffff0b7224 */ /* 0x000fe400078e0008 */
[----:B------:R-:W-:Y:S01]  /*5bd20*/  IMAD.MOV.U32 R23, RZ, RZ, R3 ;  /* 0x000000ffff177224 */ /* 0x000fe200078e0003 */
[----:B---3--:R-:W-:Y:S04]  /*5bd30*/  STL.64 [R1+0x6fe0], R6 ;  /* 0x006fe00601007387 */ /* 0x008fe80000100a00 */
[----:B--2---:R0:W-:Y:S04]  /*5bd40*/  STL.64 [R1+0x6fd8], R4 ;  /* 0x006fd80401007387 */ /* 0x0041e80000100a00 */
[----:B------:R1:W-:Y:S04]  /*5bd50*/  STL.64 [R1+0x6ff8], R10 ;  /* 0x006ff80a01007387 */ /* 0x0003e80000100a00 */
[----:B0-----:R-:W2:Y:S04]  /*5bd60*/  LDL.LU R4, [R1+0x7e0] ;  /* 0x0007e00001047983 */ /* 0x001ea80000300800 */
[----:B------:R-:W2:Y:S04]  /*5bd70*/  LDL.LU R5, [R1+0x7e4] ;  /* 0x0007e40001057983 */ /* 0x000ea80000300800 */
[----:B------:R-:W2:Y:S04]  /*5bd80*/  LDL.LU R6, [R1+0x7e8] ;  /* 0x0007e80001067983 */ /* 0x000ea80000300800 */
[----:B------:R-:W2:Y:S04]  /*5bd90*/  LDL.LU R7, [R1+0x7ec] ;  /* 0x0007ec0001077983 */ /* 0x000ea80000300800 */
[----:B------:R-:W3:Y:S04]  /*5bda0*/  LDL.LU R8, [R1+0x7c0] ;  /* 0x0007c00001087983 */ /* 0x000ee80000300800 */
[----:B------:R-:W3:Y:S04]  /*5bdb0*/  LDL.LU R9, [R1+0x7c4] ;  /* 0x0007c40001097983 */ /* 0x000ee80000300800 */
[----:B-1----:R-:W3:Y:S04]  /*5bdc0*/  LDL.LU R10, [R1+0x7c8] ;  /* 0x0007c800010a7983 */ /* 0x002ee80000300800 */
[----:B------:R-:W3:Y:S04]  /*5bdd0*/  LDL.LU R11, [R1+0x7cc] ;  /* 0x0007cc00010b7983 */ /* 0x000ee80000300800 */
[----:B------:R0:W-:Y:S04]  /*5bde0*/  STL.64 [R1+0x6f88], R22 ;  /* 0x006f881601007387 */ /* 0x0001e80000100a00 */
[----:B------:R-:W4:Y:S04]  /*5bdf0*/  LDL.LU R20, [R1+0x820] ;  /* 0x0008200001147983 */ /* 0x000f280000300800 */
[----:B------:R-:W4:Y:S04]  /*5be00*/  LDL.LU R21, [R1+0x824] ;  /* 0x0008240001157983 */ /* 0x000f280000300800 */
[----:B0-----:R-:W4:Y:S04]  /*5be10*/  LDL.LU R22, [R1+0x828] ;  /* 0x0008280001167983 */ /* 0x001f280000300800 */
[----:B------:R-:W4:Y:S04]  /*5be20*/  LDL.LU R23, [R1+0x82c] ;  /* 0x00082c0001177983 */ /* 0x000f280000300800 */
[----:B------:R-:W2:Y:S04]  /*5be30*/  LDL.LU R24, [R1+0x880] ;  /* 0x0008800001187983 */ /* 0x000ea80000300800 */
[----:B------:R-:W2:Y:S04]  /*5be40*/  LDL.LU R25, [R1+0x884] ;  /* 0x0008840001197983 */ /* 0x000ea80000300800 */
[----:B------:R-:W3:Y:S04]  /*5be50*/  LDL.LU R26, [R1+0x888] ;  /* 0x00088800011a7983 */ /* 0x000ee80000300800 */
[----:B------:R-:W3:Y:S04]  /*5be60*/  LDL.LU R27, [R1+0x88c] ;  /* 0x00088c00011b7983 */ /* 0x000ee80000300800 */
[----:B---3--:R-:W-:Y:S04]  /*5be70*/  STL.64 [R1+0x6f10], R26 ;  /* 0x006f101a01007387 */ /* 0x008fe80000100a00 */
[----:B--2---:R0:W-:Y:S04]  /*5be80*/  STL.64 [R1+0x6f08], R24 ;  /* 0x006f081801007387 */ /* 0x0041e80000100a00 */
[----:B0-----:R-:W2:Y:S04]  /*5be90*/  LDL.64 R24, [R1+0x90] ;  /* 0x0000900001187983 */ /* 0x001ea80000100a00 */
[----:B--2---:R0:W-:Y:S04]  /*5bea0*/  STL.64 [R1+0x6f28], R24 ;  /* 0x006f281801007387 */ /* 0x0041e80000100a00 */
        /* <DEDUP_REMOVED lines=17> */
[----:B------:R-:W-:Y:S04]  /*5bfc0*/  STL [R1+0x6b00], R0 ;  /* 0x006b000001007387 */ /* 0x000fe80000100800 */
[----:B------:R-:W3:Y:S04]  /*5bfd0*/  LDL.LU.64 R10, [R1+0x6ff8] ;  /* 0x006ff800010a7983 */ /* 0x000ee80000300a00 */
[----:B------:R-:W-:Y:S04]  /*5bfe0*/  STL.64 [R1+0x5e0], R12 ;  /* 0x0005e00c01007387 */ /* 0x000fe80000100a00 */
[----:B------:R0:W-:Y:S04]  /*5bff0*/  STL.64 [R1+0x5e8], R14 ;  /* 0x0005e80e01007387 */ /* 0x0001e80000100a00 */
[----:B0-----:R-:W3:Y:S04]  /*5c000*/  LDL.LU.64 R14, [R1+0x6ff0] ;  /* 0x006ff000010e7983 */ /* 0x001ee80000300a00 */
[----:B------:R-:W3:Y:S02]  /*5c010*/  LDL.LU.64 R12, [R1+0x6fe8] ;  /* 0x006fe800010c7983 */ /* 0x000ee40000300a00 */
[----:B---3--:R-:W-:Y:S02]  /*5c020*/  HMMA.16816.F32.BF16 R8, R12, R10, R4 ;  /* 0x0000000a0c08723c */ /* 0x008fe40000041804 */
[----:B------:R-:W3:Y:S04]  /*5c030*/  LDL.LU.64 R6, [R1+0x6fe0] ;  /* 0x006fe00001067983 */ /* 0x000ee80000300a00 */
[----:B------:R-:W3:-:S15]  /*5c040*/  LDL.LU.64 R4, [R1+0x6fd8] ;  /* 0x006fd80001047983 */ /* 0x000ede0000300a00 */
[----:B------:R-:W-:-:S02]  /*5c050*/  NOP ;  /* 0x0000000000007918 */ /* 0x000fc40000000000 */
        /* <DEDUP_REMOVED lines=18> */
[----:B------:R-:W4:Y:S04]  /*5c180*/  LDL.LU.64 R6, [R1+0x6f98] ;  /* 0x006f980001067983 */ /* 0x000f280000300a00 */
[----:B------:R-:W3:-:S15]  /*5c190*/  LDL.LU.64 R4, [R1+0x6f90] ;  /* 0x006f900001047983 */ /* 0x000ede0000300a00 */
[----:B------:R-:W-:-:S02]  /*5c1a0*/  NOP ;  /* 0x0000000000007918 */ /* 0x000fc40000000000 */
[----:B------:R3:W-:Y:S04]  /*5c1b0*/  STL.64 [R1+0x560], R8 ;  /* 0x0005600801007387 */ /* 0x0007e80000100a00 */
[----:B------:R-:W-:Y:S01]  /*5c1c0*/  STL.64 [R1+0x568], R10 ;  /* 0x0005680a01007387 */ /* 0x000fe20000100a00 */
[----:B---3--:R-:W-:Y:S02]  /*5c1d0*/  IMAD.MOV.U32 R8, RZ, RZ, R5 ;  /* 0x000000ffff087224 */ /* 0x008fe400078e0005 */
[----:B------:R-:W-:Y:S02]  /*5c1e0*/  IMAD.MOV.U32 R9, RZ, RZ, R4 ;  /* 0x000000ffff097224 */ /* 0x000fe400078e0004 */
[----:B----4-:R-:W-:Y:S01]  /*5c1f0*/  HMMA.16816.F32.BF16 R4, R12, R6, R20 ;  /* 0x000000060c04723c */ /* 0x010fe20000041814 */
[----:B------:R-:W2:-:S15]  /*5c200*/  LDL.LU.64 R22, [R1+0x6f88] ;  /* 0x006f880001167983 */ /* 0x000e9e0000300a00 */
[----:B------:R-:W-:-:S07]  /*5c210*/  NOP ;  /* 0x0000000000007918 */ /* 0x000fce0000000000 */
[----:B------:R-:W-:Y:S04]  /*5c220*/  STL.64 [R1+0x540], R4 ;  /* 0x0005400401007387 */ /* 0x000fe80000100a00 */
[----:B------:R-:W-:Y:S04]  /*5c230*/  STL.64 [R1+0x548], R6 ;  /* 0x0005480601007387 */ /* 0x000fe80000100a00 */
[----:B------:R-:W0:Y:S04]  /*5c240*/  LDSM.16.MT88.4 R4, [R2+UR5+0x8100] ;  /* 0x008100050204783b */ /* 0x000e280008004200 */
[----:B0-----:R-:W-:Y:S04]  /*5c250*/  STL.64 [R1+0x6e40], R6 ;  /* 0x006e400601007387 */ /* 0x001fe80000100a00 */
[----:B------:R0:W-:Y:S04]  /*5c260*/  STL.64 [R1+0x6e38], R4 ;  /* 0x006e380401007387 */ /* 0x0001e80000100a00 */
[----:B0-----:R-:W3:Y:S01]  /*5c270*/  LDL.64 R4, [R1+0xd0] ;  /* 0x0000d00001047983 */ /* 0x001ee20000100a00 */
[----:B--2---:R-:W-:Y:S03]  /*5c280*/  HMMA.16816.F32.BF16 R20, R12, R22, R24 ;  /* 0x000000160c14723c */ /* 0x004fe60000041818 */
[----:B------:R-:W2:Y:S04]  /*5c290*/  LDL.LU.64 R26, [R1+0x6f80] ;  /* 0x006f8000011a7983 */ /* 0x000ea80000300a00 */
[----:B------:R-:W2:-:S15]  /*5c2a0*/  LDL.LU.64 R24, [R1+0x6f78] ;  /* 0x006f780001187983 */ /* 0x000e9e0000300a00 */
[----:B------:R-:W-:-:S01]  /*5c2b0*/  NOP ;  /* 0x0000000000007918 */ /* 0x000fc20000000000 */
        /* <DEDUP_REMOVED lines=9> */
[----:B0-----:R-:W4:Y:S04]  /*5c350*/  LDL.LU.64 R22, [R1+0x6f58] ;  /* 0x006f580001167983 */ /* 0x001f280000300a00 */
[----:B------:R-:W4:Y:S02]  /*5c360*/  LDL.LU.64 R20, [R1+0x6f50] ;  /* 0x006f500001147983 */ /* 0x000f240000300a00 */
[----:B----4-:R-:W-:Y:S02]  /*5c370*/  HMMA.16816.F32.BF16 R12, R12, R18, R20 ;  /* 0x000000120c0c723c */ /* 0x010fe40000041814 */
[----:B------:R-:W4:Y:S04]  /*5c380*/  LDL.LU.64 R20, [R1+0x6f48] ;  /* 0x006f480001147983 */ /* 0x000f280000300a00 */
[----:B------:R-:W4:Y:S04]  /*5c390*/  LDL.LU.64 R18, [R1+0x6f40] ;  /* 0x006f400001127983 */ /* 0x000f280000300a00 */
[----:B------:R-:W4:-:S13]  /*5c3a0*/  LDL.LU.64 R16, [R1+0x6f38] ;  /* 0x006f380001107983 */ /* 0x000f1a0000300a00 */
[----:B------:R0:W-:Y:S04]  /*5c3b0*/  STL.64 [R1+0x2b0], R12 ;  /* 0x0002b00c01007387 */ /* 0x0001e80000100a00 */
[----:B------:R1:W-:Y:S04]  /*5c3c0*/  STL.64 [R1+0x2b8], R14 ;  /* 0x0002b80e01007387 */ /* 0x0003e80000100a00 */
[----:B0-----:R-:W4:Y:S04]  /*5c3d0*/  LDL.LU R12, [R1+0x8b0] ;  /* 0x0008b000010c7983 */ /* 0x001f280000300800 */
[----:B------:R-:W4:Y:S04]  /*5c3e0*/  LDL.LU R13, [R1+0x8b4] ;  /* 0x0008b400010d7983 */ /* 0x000f280000300800 */
[----:B-1----:R-:W4:Y:S04]  /*5c3f0*/  LDL.LU R14, [R1+0x8b8] ;  /* 0x0008b800010e7983 */ /* 0x002f280000300800 */
[----:B------:R-:W4:Y:S02]  /*5c400*/  LDL.LU R15, [R1+0x8bc] ;  /* 0x0008bc00010f7983 */ /* 0x000f240000300800 */
[----:B----4-:R-:W-:-:S15]  /*5c410*/  HMMA.16816.F32.BF16 R12, R16, R20, R12 ;  /* 0x00000014100c723c */ /* 0x010fde000004180c */
[----:B------:R-:W-:-:S08]  /*5c420*/  NOP ;  /* 0x0000000000007918 */ /* 0x000fd00000000000 */
[----:B------:R0:W-:Y:S04]  /*5c430*/  STL.64 [R1+0x2a0], R12 ;  /* 0x0002a00c01007387 */ /* 0x0001e80000100a00 */
[----:B------:R-:W-:Y:S01]  /*5c440*/  STL.64 [R1+0x2a8], R14 ;  /* 0x0002a80e01007387 */ /* 0x000fe20000100a00 */
[----:B0-----:R-:W-:Y:S02]  /*5c450*/  IMAD.MOV.U32 R13, RZ, RZ, R20 ;  /* 0x000000ffff0d7224 */ /* 0x001fe400078e0014 */
[----:B------:R-:W-:Y:S02]  /*5c460*/  IMAD.MOV.U32 R12, RZ, RZ, R21 ;  /* 0x000000ffff0c7224 */ /* 0x000fe400078e0015 */
[----:B------:R-:W2:Y:S04]  /*5c470*/  LDL.LU.64 R20, [R1+0x6f30] ;  /* 0x006f300001147983 */ /* 0x000ea80000300a00 */
[----:B------:R0:W-:Y:S04]  /*5c480*/  STL.64 [R1+0x6ec8], R12 ;  /* 0x006ec80c01007387 */ /* 0x0001e80000100a00 */
[----:B0-----:R-:W4:Y:S04]  /*5c490*/  LDL.LU R12, [R1+0x870] ;  /* 0x00087000010c7983 */ /* 0x001f280000300800 */
[----:B------:R-:W4:Y:S04]  /*5c4a0*/  LDL.LU R13, [R1+0x874] ;  /* 0x00087400010d7983 */ /* 0x000f280000300800 */
[----:B------:R-:W4:Y:S01]  /*5c4b0*/  LDL.LU R14, [R1+0x878] ;  /* 0x00087800010e7983 */ /* 0x000f220000300800 */
[----:B--2---:R-:W-:Y:S03]  /*5c4c0*/  HMMA.16816.F32.BF16 R20, R16, R20, R24 ;  /* 0x000000141014723c */ /* 0x004fe60000041818 */
[----:B------:R-:W2:-:S15]  /*5c4d0*/  LDL.LU.64 R24, [R1+0x6f28] ;  /* 0x006f280001187983 */ /* 0x000e9e0000300a00 */
[----:B------:R-:W-:-:S05]  /*5c4e0*/  NOP ;  /* 0x0000000000007918 */ /* 0x000fca0000000000 */
[----:B------:R-:W-:Y:S04]  /*5c4f0*/  STL.64 [R1+0x290], R20 ;  /* 0x0002901401007387 */ /* 0x000fe80000100a00 */
[----:B------:R0:W-:Y:S04]  /*5c500*/  STL.64 [R1+0x298], R22 ;  /* 0x0002981601007387 */ /* 0x0001e80000100a00 */
[----:B0-----:R-:W3:Y:S04]  /*5c510*/  LDL.LU.64 R22, [R1+0x6f20] ;  /* 0x006f200001167983 */ /* 0x001ee80000300a00 */
[----:B------:R-:W3:Y:S04]  /*5c520*/  LDL.LU.64 R20, [R1+0x6f18] ;  /* 0x006f180001147983 */ /* 0x000ee80000300a00 */
[----:B------:R-:W4:Y:S01]  /*5c530*/  LDL.LU.64 R26, [R1+0x6f10] ;  /* 0x006f1000011a7983 */ /* 0x000f220000300a00 */
[----:B--2---:R-:W-:-:S02]  /*5c540*/  IMAD.MOV.U32 R3, RZ, RZ, R24 ;  /* 0x000000ffff037224 */ /* 0x004fc400078e0018 */
[----:B------:R-:W-:Y:S01]  /*5c550*/  IMAD.MOV.U32 R0, RZ, RZ, R25 ;  /* 0x000000ffff007224 */ /* 0x000fe200078e0019 */
[----:B---3--:R-:W-:Y:S01]  /*5c560*/  HMMA.16816.F32.BF16 R20, R16, R24, R20 ;  /* 0x000000181014723c */ /* 0x008fe20000041814 */
[----:B------:R-:W2:-:S15]  /*5c570*/  LDL.LU.64 R24, [R1+0x6f08] ;  /* 0x006f080001187983 */ /* 0x000e9e0000300a00 */
[----:B------:R-:W-:-:S07]  /*5c580*/  NOP ;  /* 0x0000000000007918 */ /* 0x000fce0000000000 */
[----:B------:R0:W-:Y:S04]  /*5c590*/  STL.64 [R1+0x280], R20 ;  /* 0x0002801401007387 */ /* 0x0001e80000100a00 */
[----:B------:R2:W-:Y:S04]  /*5c5a0*/  STL [R1+0x288], R22 ;  /* 0x0002881601007387 */ /* 0x0005e80000100800 */
[----:B0-----:R-:W2:Y:S01]  /*5c5b0*/  LDL.LU.64 R20, [R1+0x6f00] ;  /* 0x006f000001147983 */ /* 0x001ea20000300a00 */
[----:B------:R-:W-:Y:S02]  /*5c5c0*/  IMAD.MOV.U32 R15, RZ, RZ, R28 ;  /* 0x000000ffff0f7224 */ /* 0x000fe400078e001c */
[----:B------:R-:W-:-:S05]  /*5c5d0*/  IMAD.MOV.U32 R28, RZ, RZ, R23 ;  /* 0x000000ffff1c7224 */ /* 0x000fca00078e0017 */
[----:B------:R-:W-:Y:S01]  /*5c5e0*/  STL [R1+0x6790], R28 ;  /* 0x0067901c01007387 */ /* 0x000fe20000100800 */
[C---:B----4-:R-:W-:Y:S03]  /*5c5f0*/  HMMA.16816.F32.BF16 R12, R16.reuse, R8, R12 ;  /* 0x00000008100c723c */ /* 0x050fe6000004180c */
[----:B------:R-:W0:Y:S03]  /*5c600*/  LDSM.16.MT88.4 R8, [R2+UR5+0x8180] ;  /* 0x008180050208783b */ /* 0x000e260008004200 */
[----:B--2---:R-:W-:Y:S01]  /*5c610*/  HMMA.16816.F32.BF16 R20, R16, R20, R24 ;  /* 0x000000141014723c */ /* 0x004fe20000041818 */
[----:B------:R-:W2:Y:S04]  /*5c620*/  LDL.LU.64 R26, [R1+0x6ef8] ;  /* 0x006ef800011a7983 */ /* 0x000ea80000300a00 */
[----:B------:R-:W2:-:S15]  /*5c630*/  LDL.LU.64 R24, [R1+0x6ef0] ;  /* 0x006ef00001187983 */ /* 0x000e9e0000300a00 */
[----:B------:R-:W-:-:S03]  /*5c640*/  NOP ;  /* 0x0000000000007918 */ /* 0x000fc60000000000 */
[----:B------:R-:W-:Y:S04]  /*5c650*/  STL.64 [R1+0x270], R20 ;  /* 0x0002701401007387 */ /* 0x000fe80000100a00 */
[----:B------:R1:W-:Y:S04]  /*5c660*/  STL.64 [R1+0x278], R22 ;  /* 0x0002781601007387 */ /* 0x0003e80000100a00 */
[----:B-1----:R-:W3:Y:S04]  /*5c670*/  LDL.LU R22, [R1+0x6ee8] ;  /* 0x006ee80001167983 */ /* 0x002ee80000300800 */
[----:B------:R-:W2:Y:S04]  /*5c680*/  LDL.LU.64 R20, [R1+0x6ee0] ;  /* 0x006ee00001147983 */ /* 0x000ea80000300a00 */
[----:B0-----:R-:W-:Y:S04]  /*5c690*/  STL.64 [R1+0x6db0], R10 ;  /* 0x006db00a01007387 */ /* 0x001fe80000100a00 */
[----:B------:R-:W-:Y:S04]  /*5c6a0*/  STL.64 [R1+0x4f0], R12 ;  /* 0x0004f00c01007387 */ /* 0x000fe80000100a00 */
[----:B------:R-:W-:Y:S04]  /*5c6b0*/  STL.64 [R1+0x4f8], R14 ;  /* 0x0004f80e01007387 */ /* 0x000fe80000100a00 */
[----:B------:R0:W-:Y:S04]  /*5c6c0*/  STL.64 [R1+0x6da8], R8 ;  /* 0x006da80801007387 */ /* 0x0001e80000100a00 */
[----:B0-----:R-:W4:Y:S01]  /*5c6d0*/  LDL.LU R8, [R1+0xc50] ;  /* 0x000c500001087983 */ /* 0x001f220000300800 */
[----:B--2---:R-:W-:-:S15]  /*5c6e0*/  HMMA.16816.F32.BF16 R12, R16, R20, R24 ;  /* 0x00000014100c723c */ /* 0x004fde0000041818 */
[----:B------:R-:W-:-:S08]  /*5c6f0*/  NOP ;  /* 0x0000000000007918 */ /* 0x000fd00000000000 */
[----:B------:R-:W-:Y:S04]  /*5c700*/  STL.64 [R1+0x4e0], R12 ;  /* 0x0004e00c01007387 */ /* 0x000fe80000100a00 */
[----:B------:R-:W-:Y:S04]  /*5c710*/  STL.64 [R1+0x4e8], R14 ;  /* 0x0004e80e01007387 */ /* 0x000fe80000100a00 */
[----:B------:R-:W4:Y:S04]  /*5c720*/  LDL.LU R9, [R1+0xc54] ;  /* 0x000c540001097983 */ /* 0x000f280000300800 */
[----:B------:R-:W2:Y:S04]  /*5c730*/  LDL.LU R10, [R1+0xc58] ;  /* 0x000c5800010a7983 */ /* 0x000ea80000300800 */
[----:B------:R-:W2:Y:S04]  /*5c740*/  LDL.LU R11, [R1+0xc5c] ;  /* 0x000c5c00010b7983 */ /* 0x000ea80000300800 */
[----:B--2---:R-:W-:Y:S04]  /*5c750*/  STL.64 [R1+0x6e80], R10 ;  /* 0x006e800a01007387 */ /* 0x004fe80000100a00 */
[----:B----4-:R0:W-:Y:S02]  /*5c760*/  STL.64 [R1+0x6e78], R8 ;  /* 0x006e780801007387 */ /* 0x0101e40000100a00 */
[----:B0-----:R-:W-:-:S02]  /*5c770*/  IMAD.MOV.U32 R8, RZ, RZ, R3 ;  /* 0x000000ffff087224 */ /* 0x001fc400078e0003 */
[----:B------:R-:W-:-:S05]  /*5c780*/  IMAD.MOV.U32 R9, RZ, RZ, R0 ;  /* 0x000000ffff097224 */ /* 0x000fca00078e0000 */
[----:B------:R0:W-:Y:S04]  /*5c790*/  STL.64 [R1+0x6e90], R8 ;  /* 0x006e900801007387 */ /* 0x0001e80000100a00 */
[----:B0-----:R-:W2:Y:S04]  /*5c7a0*/  LDL.LU R8, [R1+0xc70] ;  /* 0x000c700001087983 */ /* 0x001ea80000300800 */
[----:B------:R-:W2:Y:S04]  /*5c7b0*/  LDL.LU R9, [R1+0xc74] ;  /* 0x000c740001097983 */ /* 0x000ea80000300800 */
[----:B------:R-:W4:Y:S04]  /*5c7c0*/  LDL.LU R10, [R1+0xc78] ;  /* 0x000c7800010a7983 */ /* 0x000f280000300800 */
[----:B------:R-:W4:Y:S04]  /*5c7d0*/  LDL.LU R11, [R1+0xc7c] ;  /* 0x000c7c00010b7983 */ /* 0x000f280000300800 */
[----:B------:R-:W3:Y:S04]  /*5c7e0*/  LDL.LU R12, [R1+0x860] ;  /* 0x00086000010c7983 */ /* 0x000ee80000300800 */
[----:B------:R-:W3:Y:S04]  /*5c7f0*/  LDL.LU R13, [R1+0x864] ;  /* 0x00086400010d7983 */ /* 0x000ee80000300800 */
[----:B------:R-:W2:Y:S04]  /*5c800*/  LDL.LU R14, [R1+0x868] ;  /* 0x00086800010e7983 */ /* 0x000ea80000300800 */
[----:B------:R-:W2:Y:S04]  /*5c810*/  LDL.LU R15, [R1+0x86c] ;  /* 0x00086c00010f7983 */ /* 0x000ea80000300800 */
[----:B--2---:R-:W-:Y:S04]  /*5c820*/  STL.64 [R1+0x6ed8], R14 ;  /* 0x006ed80e01007387 */ /* 0x004fe80000100a00 */
[----:B---3--:R0:W-:Y:S04]  /*5c830*/  STL.64 [R1+0x6ed0], R12 ;  /* 0x006ed00c01007387 */ /* 0x0081e80000100a00 */
[----:B0-----:R-:W2:Y:S04]  /*5c840*/  LDL.LU R12, [R1+0xd00] ;  /* 0x000d0000010c7983 */ /* 0x001ea80000300800 */
[----:B------:R-:W2:Y:S04]  /*5c850*/  LDL.LU R13, [R1+0xd04] ;  /* 0x000d0400010d7983 */ /* 0x000ea80000300800 */
[----:B------:R-:W2:Y:S04]  /*5c860*/  LDL.LU R14, [R1+0xd08] ;  /* 0x000d0800010e7983 */ /* 0x000ea80000300800 */
[----:B------:R-:W2:Y:S04]  /*5c870*/  LDL.LU R15, [R1+0xd0c] ;  /* 0x000d0c00010f7983 */ /* 0x000ea80000300800 */
[----:B------:R-:W3:Y:S04]  /*5c880*/  LDL.64 R24, [R1+0xc0] ;  /* 0x0000c00001187983 */ /* 0x000ee80000100a00 */
[----:B----4-:R-:W-:Y:S04]  /*5c890*/  STL.64 [R1+0x6eb0], R10 ;  /* 0x006eb00a01007387 */ /* 0x010fe80000100a00 */
[----:B------:R0:W-:Y:S04]  /*5c8a0*/  STL.64 [R1+0x6ea8], R8 ;  /* 0x006ea80801007387 */ /* 0x0001e80000100a00 */
[----:B0-----:R-:W4:Y:S04]  /*5c8b0*/  LDL.LU R8, [R1+0xc80] ;  /* 0x000c800001087983 */ /* 0x001f280000300800 */
[----:B------:R-:W4:Y:S04]  /*5c8c0*/  LDL.LU R9, [R1+0xc84] ;  /* 0x000c840001097983 */ /* 0x000f280000300800 */
[----:B------:R-:W4:Y:S04]  /*5c8d0*/  LDL.LU R10, [R1+0xc88] ;  /* 0x000c8800010a7983 */ /* 0x000f280000300800 */
[----:B------:R-:W4:Y:S04]  /*5c8e0*/  LDL.LU R11, [R1+0xc8c] ;  /* 0x000c8c00010b7983 */ /* 0x000f280000300800 */
[----:B------:R-:W-:Y:S04]  /*5c8f0*/  STL [R1+0x6e58], R22 ;  /* 0x006e581601007387 */ /* 0x000fe80000100800 */
[----:B------:R0:W-:Y:S04]  /*5c900*/  STL.64 [R1+0x6e50], R20 ;  /* 0x006e501401007387 */ /* 0x0001e80000100a00 */
[----:B0-----:R-:W2:Y:S04]  /*5c910*/  LDL.64 R20, [R1+0x10] ;  /* 0x0000100001147983 */ /* 0x001ea80000100a00 */
[----:B--2---:R0:W-:Y:S04]  /*5c920*/  STL.64 [R1+0x6e70], R20 ;  /* 0x006e701401007387 */ /* 0x0041e80000100a00 */
[----:B0-----:R-:W2:Y:S01]  /*5c930*/  LDL.64 R20, [R1+0x80] ;  /* 0x0000800001147983 */ /* 0x001ea20000100a00 */
[----:B------:R-:W-:Y:S03]  /*5c940*/  HMMA.16816.F32.BF16 R12, R16, R4, R12 ;  /* 0x00000004100c723c */ /* 0x000fe6000004180c */
[----:B--2---:R0:W-:Y:S04]  /*5c950*/  STL.64 [R1+0x6e88], R20 ;  /* 0x006e881401007387 */ /* 0x0041e80000100a00 */
[----:B0-----:R-:W2:Y:S04]  /*5c960*/  LDL.LU R20, [R1+0xc60] ;  /* 0x000c600001147983 */ /* 0x001ea80000300800 */
[----:B------:R-:W2:Y:S04]  /*5c970*/  LDL.LU R21, [R1+0xc64] ;  /* 0x000c640001157983 */ /* 0x000ea80000300800 */
[----:B------:R-:W3:Y:S04]  /*5c980*/  LDL.LU R22, [R1+0xc68] ;  /* 0x000c680001167983 */ /* 0x000ee80000300800 */
[----:B------:R-:W3:Y:S04]  /*5c990*/  LDL.LU R23, [R1+0xc6c] ;  /* 0x000c6c0001177983 */ /* 0x000ee80000300800 */
[----:B---3--:R-:W-:Y:S04]  /*5c9a0*/  STL.64 [R1+0x6ea0], R22 ;  /* 0x006ea01601007387 */ /* 0x008fe80000100a00 */
[----:B--2---:R0:W-:Y:S04]  /*5c9b0*/  STL.64 [R1+0x6e98], R20 ;  /* 0x006e981401007387 */ /* 0x0041e80000100a00 */
[----:B0-----:R-:W2:Y:S04]  /*5c9c0*/  LDL.64 R20, [R1+0xa0] ;  /* 0x0000a00001147983 */ /* 0x001ea80000100a00 */
[----:B------:R-:W-:Y:S04]  /*5c9d0*/  STL.64 [R1+0x4d0], R12 ;  /* 0x0004d00c01007387 */ /* 0x000fe80000100a00 */
[----:B------:R0:W-:Y:S04]  /*5c9e0*/  STL.64 [R1+0x4d8], R14 ;  /* 0x0004d80e01007387 */ /* 0x0001e80000100a00 */
[----:B0-----:R-:W3:Y:S04]  /*5c9f0*/  LDL.LU.64 R14, [R1+0x6ed8] ;  /* 0x006ed800010e7983 */ /* 0x001ee80000300a00 */
[----:B------:R-:W3:Y:S04]  /*5ca00*/  LDL.LU.64 R12, [R1+0x6ed0] ;  /* 0x006ed000010c7983 */ /* 0x000ee80000300a00 */
[----:B------:R0:W-:Y:S04]  /*5ca10*/  STL.64 [R1+0x6e48], R4 ;  /* 0x006e480401007387 */ /* 0x0001e80000100a00 */
[----:B0-----:R-:W4:Y:S04]  /*5ca20*/  LDL.LU R4, [R1+0xc30] ;  /* 0x000c300001047983 */ /* 0x001f280000300800 */
[----:B------:R-:W4:Y:S04]  /*5ca30*/  LDL.LU R5, [R1+0xc34] ;  /* 0x000c340001057983 */ /* 0x000f280000300800 */
[----:B------:R-:W2:Y:S04]  /*5ca40*/  LDL.LU R6, [R1+0xc38] ;  /* 0x000c380001067983 */ /* 0x000ea80000300800 */
[----:B------:R-:W2:Y:S01]  /*5ca50*/  LDL.LU R7, [R1+0xc3c] ;  /* 0x000c3c0001077983 */ /* 0x000ea20000300800 */
[----:B------:R-:W-:-:S02]  /*5ca60*/  IMAD.MOV.U32 R3, RZ, RZ, R24 ;  /* 0x000000ffff037224 */ /* 0x000fc400078e0018 */
[----:B------:R-:W-:Y:S01]  /*5ca70*/  IMAD.MOV.U32 R0, RZ, RZ, R25 ;  /* 0x000000ffff007224 */ /* 0x000fe200078e0019 */
[----:B---3--:R-:W-:Y:S01]  /*5ca80*/  HMMA.16816.F32.BF16 R16, R16, R24, R12 ;  /* 0x000000181010723c */ /* 0x008fe2000004180c */
[----:B--2---:R-:W-:Y:S04]  /*5ca90*/  STL.64 [R1+0x6e68], R6 ;  /* 0x006e680601007387 */ /* 0x004fe80000100a00 */
[----:B----4-:R0:W-:Y:S04]  /*5caa0*/  STL.64 [R1+0x6e60], R4 ;  /* 0x006e600401007387 */ /* 0x0101e80000100a00 */
[----:B0-----:R-:W2:Y:S04]  /*5cab0*/  LDL.LU R4, [R1+0xc40] ;  /* 0x000c400001047983 */ /* 0x001ea80000300800 */
[----:B------:R-:W2:Y:S04]  /*5cac0*/  LDL.LU R5, [R1+0xc44] ;  /* 0x000c440001057983 */ /* 0x000ea80000300800 */
[----:B------:R-:W2:Y:S04]  /*5cad0*/  LDL.LU R6, [R1+0xc48] ;  /* 0x000c480001067983 */ /* 0x000ea80000300800 */
[----:B------:R-:W3:Y:S04]  /*5cae0*/  LDL.LU.64 R12, [R1+0x6ec8] ;  /* 0x006ec800010c7983 */ /* 0x000ee80000300a00 */
[----:B------:R3:W-:Y:S04]  /*5caf0*/  STL.64 [R1+0x260], R16 ;  /* 0x0002601001007387 */ /* 0x0007e80000100a00 */
[----:B------:R0:W-:Y:S04]  /*5cb00*/  STL.64 [R1+0x268], R18 ;  /* 0x0002681201007387 */ /* 0x0001e80000100a00 */
[----:B------:R-:W0:Y:S04]  /*5cb10*/  LDL.LU.64 R26, [R1+0x6ec0] ;  /* 0x006ec000011a7983 */ /* 0x000e280000300a00 */
[----:B------:R-:W0:Y:S01]  /*5cb20*/  LDL.LU.64 R24, [R1+0x6eb8] ;  /* 0x006eb80001187983 */ /* 0x000e220000300a00 */
[----:B---3--:R-:W-:-:S02]  /*5cb30*/  IMAD.MOV.U32 R16, RZ, RZ, R13 ;  /* 0x000000ffff107224 */ /* 0x008fc400078e000d */
[----:B------:R-:W-:Y:S02]  /*5cb40*/  IMAD.MOV.U32 R17, RZ, RZ, R12 ;  /* 0x000000ffff117224 */ /* 0x000fe400078e000c */
[----:B------:R-:W1:Y:S05]  /*5cb50*/  LDSM.16.MT88.4 R12, [R2+UR5+0x8200] ;  /* 0x00820005020c783b */ /* 0x000e6a0008004200 */
[----:B0-----:R-:W-:Y:S01]  /*5cb60*/  HMMA.16816.F32.BF16 R16, R24, R16, R8 ;  /* 0x000000101810723c */ /* 0x001fe20000041808 */
[----:B-1----:R0:W-:Y:S04]  /*5cb70*/  STL.64 [R1+0x6d28], R14 ;  /* 0x006d280e01007387 */ /* 0x0021e80000100a00 */
[----:B------:R-:W-:Y:S04]  /*5cb80*/  STL.64 [R1+0x6d20], R12 ;  /* 0x006d200c01007387 */ /* 0x000fe80000100a00 */
[----:B------:R-:W3:Y:S04]  /*5cb90*/  LDL.LU.64 R10, [R1+0x6eb0] ;  /* 0x006eb000010a7983 */ /* 0x000ee80000300a00 */
[----:B------:R-:W3:Y:S10]  /*5cba0*/  LDL.LU.64 R8, [R1+0x6ea8] ;  /* 0x006ea80001087983 */ /* 0x000ef40000300a00 */
[----:B------:R-:W-:Y:S04]  /*5cbb0*/  STL.64 [R1+0x1f0], R16 ;  /* 0x0001f01001007387 */ /* 0x000fe80000100a00 */
[----:B------:R1:W-:Y:S04]  /*5cbc0*/  STL.64 [R1+0x1f8], R18 ;  /* 0x0001f81201007387 */ /* 0x0003e80000100a00 */
[----:B------:R-:W4:Y:S01]  /*5cbd0*/  LDL.LU.64 R22, [R1+0x6ea0] ;  /* 0x006ea00001167983 */ /* 0x000f220000300a00 */
[----:B0-----:R-:W-:-:S02]  /*5cbe0*/  IMAD.MOV.U32 R15, RZ, RZ, R21 ;  /* 0x000000ffff0f7224 */ /* 0x001fc400078e0015 */
[----:B-1----:R-:W-:Y:S01]  /*5cbf0*/  IMAD.MOV.U32 R18, RZ, RZ, R20 ;  /* 0x000000ffff127224 */ /* 0x002fe200078e0014 */
[----:B---3--:R-:W-:Y:S01]  /*5cc00*/  HMMA.16816.F32.BF16 R8, R24, R20, R8 ;  /* 0x000000141808723c */ /* 0x008fe20000041808 */
[----:B------:R-:W4:-:S15]  /*5cc10*/  LDL.LU.64 R20, [R1+0x6e98] ;  /* 0x006e980001147983 */ /* 0x000f1e0000300a00 */
[----:B------:R-:W-:-:S07]  /*5cc20*/  NOP ;  /* 0x0000000000007918 */ /* 0x000fce0000000000 */
[----:B------:R0:W-:Y:S04]  /*5cc30*/  STL.64 [R1+0x1e0], R8 ;  /* 0x0001e00801007387 */ /* 0x0001e80000100a00 */
[----:B------:R4:W-:Y:S04]  /*5cc40*/  STL [R1+0x1e8], R10 ;  /* 0x0001e80a01007387 */ /* 0x0009e80000100800 */
[----:B0-----:R-:W4:Y:S01]  /*5cc50*/  LDL.LU.64 R8, [R1+0x6e90] ;  /* 0x006e900001087983 */ /* 0x001f220000300a00 */
[----:B------:R-:W-:Y:S02]  /*5cc60*/  IMAD.MOV.U32 R7, RZ, RZ, R29 ;  /* 0x000000ffff077224 */ /* 0x000fe400078e001d */
[----:B------:R-:W-:-:S05]  /*5cc70*/  IMAD.MOV.U32 R29, RZ, RZ, R11 ;  /* 0x000000ffff1d7224 */ /* 0x000fca00078e000b */
[----:B------:R-:W-:Y:S01]  /*5cc80*/  STL [R1+0x6698], R29 ;  /* 0x0066981d01007387 */ /* 0x000fe20000100800 */
[----:B----4-:R-:W-:Y:S03]  /*5cc90*/  HMMA.16816.F32.BF16 R8, R24, R8, R20 ;  /* 0x000000081808723c */ /* 0x010fe60000041814 */
[----:B------:R-:W3:-:S15]  /*5cca0*/  LDL.LU.64 R20, [R1+0x6e88] ;  /* 0x006e880001147983 */ /* 0x000ede0000300a00 */
[----:B------:R-:W-:-:S05]  /*5ccb0*/  NOP ;  /* 0x0000000000007918 */ /* 0x000fca0000000000 */
[----:B------:R-:W-:Y:S04]  /*5ccc0*/  STL.64 [R1+0x1d0], R8 ;  /* 0x0001d00801007387 */ /* 0x000fe80000100a00 */
[----:B------:R0:W-:Y:S04]  /*5ccd0*/  STL.64 [R1+0x1d8], R10 ;  /* 0x0001d80a01007387 */ /* 0x0001e80000100a00 */
[----:B0-----:R-:W4:Y:S04]  /*5cce0*/  LDL.LU.64 R10, [R1+0x6e80] ;  /* 0x006e8000010a7983 */ /* 0x001f280000300a00 */
[----:B------:R-:W4:Y:S01]  /*5ccf0*/  LDL.LU.64 R8, [R1+0x6e78] ;  /* 0x006e780001087983 */ /* 0x000f220000300a00 */
[----:B------:R-:W-:-:S02]  /*5cd00*/  IMAD.MOV.U32 R12, RZ, RZ, R3 ;  /* 0x000000ffff0c7224 */ /* 0x000fc400078e0003 */
[----:B---3--:R-:W-:Y:S02]  /*5cd10*/  IMAD.MOV.U32 R3, RZ, RZ, R20 ;  /* 0x000000ffff037224 */ /* 0x008fe400078e0014 */
[----:B------:R-:W-:Y:S01]  /*5cd20*/  IMAD.MOV.U32 R28, RZ, RZ, R21 ;  /* 0x000000ffff1c7224 */ /* 0x000fe200078e0015 */
[----:B----4-:R-:W-:Y:S01]  /*5cd30*/  HMMA.16816.F32.BF16 R8, R24, R20, R8 ;  /* 0x000000141808723c */ /* 0x010fe20000041808 */
[----:B------:R-:W2:-:S15]  /*5cd40*/  LDL.LU.64 R20, [R1+0x6e70] ;  /* 0x006e700001147983 */ /* 0x000e9e0000300a00 */
[----:B------:R-:W-:-:S07]  /*5cd50*/  NOP ;  /* 0x0000000000007918 */ /* 0x000fce0000000000 */
[----:B------:R0:W-:Y:S04]  /*5cd60*/  STL.64 [R1+0x1c0], R8 ;  /* 0x0001c00801007387 */ /* 0x0001e80000100a00 */
[----:B------:R1:W-:Y:S01]  /*5cd70*/  STL [R1+0x1cc], R11 ;  /* 0x0001cc0b01007387 */ /* 0x0003e20000100800 */
[----:B------:R-:W-:-:S03]  /*5cd80*/  IMAD.MOV.U32 R29, RZ, RZ, R10 ;  /* 0x000000ffff1d7224 */ /* 0x000fc600078e000a */
[----:B0-----:R-:W3:Y:S04]  /*5cd90*/  LDL.LU R8, [R1+0x6a0] ;  /* 0x0006a00001087983 */ /* 0x001ee80000300800 */
[----:B------:R-:W3:Y:S04]  /*5cda0*/  LDL.LU R9, [R1+0x6a4] ;  /* 0x0006a40001097983 */ /* 0x000ee80000300800 */
[----:B------:R-:W3:Y:S04]  /*5cdb0*/  LDL.LU R10, [R1+0x6a8] ;  /* 0x0006a800010a7983 */ /* 0x000ee80000300800 */
[----:B-1----:R-:W3:Y:S04]  /*5cdc0*/  LDL.LU R11, [R1+0x6ac] ;  /* 0x0006ac00010b7983 */ /* 0x002ee80000300800 */
[----:B------:R-:W-:Y:S01]  /*5cdd0*/  STL [R1+0x6794], R29 ;  /* 0x0067941d01007387 */ /* 0x000fe20000100800 */
[----:B--2---:R-:W-:Y:S06]  /*5cde0*/  HMMA.16816.F32.BF16 R4, R24, R20, R4 ;  /* 0x000000141804723c */ /* 0x004fec0000041804 */
[----:B------:R-:W-:-:S02]  /*5cdf0*/  IMAD.MOV.U32 R17, RZ, RZ, R20 ;  /* 0x000000ffff117224 */ /* 0x000fc400078e0014 */
[----:B------:R-:W-:-:S15]  /*5ce00*/  IMAD.MOV.U32 R16, RZ, RZ, R21 ;  /* 0x000000ffff107224 */ /* 0x000fde00078e0015 */
[----:B------:R-:W-:Y:S04]  /*5ce10*/  STL.64 [R1+0x4a0], R4 ;  /* 0x0004a00401007387 */ /* 0x000fe80000100a00 */
[----:B------:R0:W-:Y:S04]  /*5ce20*/  STL.64 [R1+0x4a8], R6 ;  /* 0x0004a80601007387 */ /* 0x0001e80000100a00 */
[----:B0-----:R-:W2:Y:S04]  /*5ce30*/  LDL.LU.64 R6, [R1+0x6e68] ;  /* 0x006e680001067983 */ /* 0x001ea80000300a00 */
[----:B------:R-:W2:Y:S04]  /*5ce40*/  LDL.LU.64 R4, [R1+0x6e60] ;  /* 0x006e600001047983 */ /* 0x000ea80000300a00 */
[----:B------:R-:W4:Y:S04]  /*5ce50*/  LDL.LU R22, [R1+0x6e58] ;  /* 0x006e580001167983 */ /* 0x000f280000300800 */
[----:B------:R-:W2:Y:S02]  /*5ce60*/  LDL.LU.64 R20, [R1+0x6e50] ;  /* 0x006e500001147983 */ /* 0x000ea40000300a00 */
[----:B--2---:R-:W-:-:S15]  /*5ce70*/  HMMA.16816.F32.BF16 R4, R24, R20, R4 ;  /* 0x000000141804723c */ /* 0x004fde0000041804 */
[----:B------:R-:W-:-:S08]  /*5ce80*/  NOP ;  /* 0x0000000000007918 */ /* 0x000fd00000000000 */
[----:B------:R0:W-:Y:S04]  /*5ce90*/  STL.64 [R1+0x490], R4 ;  /* 0x0004900401007387 */ /* 0x0001e80000100a00 */
[----:B------:R-:W-:Y:S04]  /*5cea0*/  STL.64 [R1+0x498], R6 ;  /* 0x0004980601007387 */ /* 0x000fe80000100a00 */
[----:B0-----:R-:W2:Y:S04]  /*5ceb0*/  LDL.LU.64 R4, [R1+0x6e48] ;  /* 0x006e480001047983 */ /* 0x001ea80000300a00 */
[----:B----4-:R-:W-:Y:S04]  /*5cec0*/  STL [R1+0x6dd0], R22 ;  /* 0x006dd01601007387 */ /* 0x010fe80000100800 */
[----:B------:R0:W-:Y:S04]  /*5ced0*/  STL.64 [R1+0x6dc8], R20 ;  /* 0x006dc81401007387 */ /* 0x0001e80000100a00 */
[----:B0-----:R-:W2:Y:S04]  /*5cee0*/  LDL.LU R20, [R1+0xc20] ;  /* 0x000c200001147983 */ /* 0x001ea80000300800 */
[----:B------:R-:W2:Y:S04]  /*5cef0*/  LDL.LU R21, [R1+0xc24] ;  /* 0x000c240001157983 */ /* 0x000ea80000300800 */
[----:B------:R-:W2:Y:S04]  /*5cf00*/  LDL.LU R22, [R1+0xc28] ;  /* 0x000c280001167983 */ /* 0x000ea80000300800 */
[----:B------:R-:W2:Y:S01]  /*5cf10*/  LDL.LU R23, [R1+0xc2c] ;  /* 0x000c2c0001177983 */ /* 0x000ea20000300800 */
[----:B------:R-:W-:Y:S01]  /*5cf20*/  IMAD.MOV.U32 R13, RZ, RZ, R0 ;  /* 0x000000ffff0d7224 */ /* 0x000fe200078e0000 */
[----:B--2---:R-:W-:Y:S06]  /*5cf30*/  HMMA.16816.F32.BF16 R20, R24, R4, R20 ;  /* 0x000000041814723c */ /* 0x004fec0000041814 */
[----:B------:R-:W-:-:S02]  /*5cf40*/  IMAD.MOV.U32 R14, RZ, RZ, R4 ;  /* 0x000000ffff0e7224 */ /* 0x000fc400078e0004 */
[----:B------:R-:W-:-:S15]  /*5cf50*/  IMAD.MOV.U32 R0, RZ, RZ, R5 ;  /* 0x000000ffff007224 */ /* 0x000fde00078e0005 */
[----:B------:R0:W-:Y:S04]  /*5cf60*/  STL.64 [R1+0x480], R20 ;  /* 0x0004801401007387 */ /* 0x0001e80000100a00 */
[----:B------:R1:W-:Y:S04]  /*5cf70*/  STL.64 [R1+0x488], R22 ;  /* 0x0004881601007387 */ /* 0x0003e80000100a00 */
[----:B------:R-:W2:Y:S04]  /*5cf80*/  LDL.LU.64 R6, [R1+0x6e40] ;  /* 0x006e400001067983 */ /* 0x000ea80000300a00 */
[----:B------:R-:W2:Y:S04]  /*5cf90*/  LDL.LU.64 R4, [R1+0x6e38] ;  /* 0x006e380001047983 */ /* 0x000ea80000300a00 */
[----:B0-----:R-:W4:Y:S04]  /*5cfa0*/  LDL.LU R20, [R1+0xb60] ;  /* 0x000b600001147983 */ /* 0x001f280000300800 */
[----:B------:R-:W4:Y:S04]  /*5cfb0*/  LDL.LU R21, [R1+0xb64] ;  /* 0x000b640001157983 */ /* 0x000f280000300800 */
[----:B-1----:R-:W3:Y:S04]  /*5cfc0*/  LDL.LU R22, [R1+0xb68] ;  /* 0x000b680001167983 */ /* 0x002ee80000300800 */
[----:B------:R-:W3:Y:S04]  /*5cfd0*/  LDL.LU R23, [R1+0xb6c] ;  /* 0x000b6c0001177983 */ /* 0x000ee80000300800 */
[----:B---3--:R-:W-:Y:S04]  /*5cfe0*/  STL.64 [R1+0x6de0], R22 ;  /* 0x006de01601007387 */ /* 0x008fe80000100a00 */
[----:B----4-:R0:W-:Y:S04]  /*5cff0*/  STL.64 [R1+0x6dd8], R20 ;  /* 0x006dd81401007387 */ /* 0x0101e80000100a00 */
[----:B0-----:R-:W3:Y:S04]  /*5d000*/  LDL.LU R20, [R1+0xb70] ;  /* 0x000b700001147983 */ /* 0x001ee80000300800 */
[----:B------:R-:W3:Y:S04]  /*5d010*/  LDL.LU R21, [R1+0xb74] ;  /* 0x000b740001157983 */ /* 0x000ee80000300800 */
[----:B------:R-:W4:Y:S04]  /*5d020*/  LDL.LU R22, [R1+0xb78] ;  /* 0x000b780001167983 */ /* 0x000f280000300800 */
[----:B------:R-:W4:Y:S01]  /*5d030*/  LDL.LU R23, [R1+0xb7c] ;  /* 0x000b7c0001177983 */ /* 0x000f220000300800 */
[----:B------:R-:W-:Y:S03]  /*5d040*/  HMMA.16816.F32.BF16 R8, R24, R12, R8 ;  /* 0x0000000c1808723c */ /* 0x000fe60000041808 */
[----:B----4-:R-:W-:Y:S04]  /*5d050*/  STL.64 [R1+0x6df8], R22 ;  /* 0x006df81601007387 */ /* 0x010fe80000100a00 */
[----:B---3--:R0:W-:Y:S04]  /*5d060*/  STL.64 [R1+0x6df0], R20 ;  /* 0x006df01401007387 */ /* 0x0081e80000100a00 */
[----:B0-----:R-:W3:Y:S04]  /*5d070*/  LDL.LU R20, [R1+0xb80] ;  /* 0x000b800001147983 */ /* 0x001ee80000300800 */
[----:B------:R-:W3:Y:S04]  /*5d080*/  LDL.LU R21, [R1+0xb84] ;  /* 0x000b840001157983 */ /* 0x000ee80000300800 */
[----:B------:R-:W4:Y:S04]  /*5d090*/  LDL.LU R22, [R1+0xb88] ;  /* 0x000b880001167983 */ /* 0x000f280000300800 */
[----:B------:R-:W4:Y:S04]  /*5d0a0*/  LDL.LU R23, [R1+0xb8c] ;  /* 0x000b8c0001177983 */ /* 0x000f280000300800 */
[----:B----4-:R-:W-:Y:S04]  /*5d0b0*/  STL.64 [R1+0x6e08], R22 ;  /* 0x006e081601007387 */ /* 0x010fe80000100a00 */
[----:B---3--:R0:W-:Y:S02]  /*5d0c0*/  STL.64 [R1+0x6e00], R20 ;  /* 0x006e001401007387 */ /* 0x0081e40000100a00 */
[----:B0-----:R-:W-:-:S02]  /*5d0d0*/  IMAD.MOV.U32 R20, RZ, RZ, R18 ;  /* 0x000000ffff147224 */ /* 0x001fc400078e0012 */
[----:B------:R-:W-:-:S05]  /*5d0e0*/  IMAD.MOV.U32 R21, RZ, RZ, R15 ;  /* 0x000000ffff157224 */ /* 0x000fca00078e000f */
[----:B------:R0:W-:Y:S04]  /*5d0f0*/  STL.64 [R1+0x6e20], R20 ;  /* 0x006e201401007387 */ /* 0x0001e80000100a00 */
[----:B0-----:R-:W3:Y:S04]  /*5d100*/  LDL.64 R20, [R1+0xb0] ;  /* 0x0000b00001147983 */ /* 0x001ee80000100a00 */
[----:B------:R-:W-:Y:S04]  /*5d110*/  STL [R1+0x6dc0], R14 ;  /* 0x006dc00e01007387 */ /* 0x000fe80000100800 */
[----:B------:R0:W-:Y:S04]  /*5d120*/  STL.64 [R1+0x6db8], R12 ;  /* 0x006db80c01007387 */ /* 0x0001e80000100a00 */
[----:B------:R-:W-:Y:S04]  /*5d130*/  STL.64 [R1+0x1b0], R8 ;  /* 0x0001b00801007387 */ /* 0x000fe80000100a00 */
[----:B------:R-:W-:Y:S04]  /*5d140*/  STL.64 [R1+0x1b8], R10 ;  /* 0x0001b80a01007387 */ /* 0x000fe80000100a00 */
[----:B0-----:R-:W4:Y:S04]  /*5d150*/  LDL.LU R12, [R1+0xb50] ;  /* 0x000b5000010c7983 */ /* 0x001f280000300800 */
[----:B------:R-:W4:Y:S04]  /*5d160*/  LDL.LU R13, [R1+0xb54] ;  /* 0x000b5400010d7983 */ /* 0x000f280000300800 */
[----:B------:R-:W2:Y:S04]  /*5d170*/  LDL.LU R14, [R1+0xb58] ;  /* 0x000b5800010e7983 */ /* 0x000ea80000300800 */
[----:B------:R-:W2:Y:S04]  /*5d180*/  LDL.LU R15, [R1+0xb5c] ;  /* 0x000b5c00010f7983 */ /* 0x000ea80000300800 */
[----:B--2---:R-:W-:Y:S04]  /*5d190*/  STL.64 [R1+0x6e18], R14 ;  /* 0x006e180e01007387 */ /* 0x004fe80000100a00 */
[----:B----4-:R0:W-:Y:S04]  /*5d1a0*/  STL.64 [R1+0x6e10], R12 ;  /* 0x006e100c01007387 */ /* 0x0101e80000100a00 */
[----:B0-----:R-:W2:Y:S04]  /*5d1b0*/  LDL.LU R12, [R1+0xb90] ;  /* 0x000b9000010c7983 */ /* 0x001ea80000300800 */
[----:B------:R-:W2:Y:S04]  /*5d1c0*/  LDL.LU R13, [R1+0xb94] ;  /* 0x000b9400010d7983 */ /* 0x000ea80000300800 */
[----:B------:R-:W4:Y:S04]  /*5d1d0*/  LDL.LU R14, [R1+0xb98] ;  /* 0x000b9800010e7983 */ /* 0x000f280000300800 */
[----:B------:R-:W4:Y:S01]  /*5d1e0*/  LDL.LU R15, [R1+0xb9c] ;  /* 0x000b9c00010f7983 */ /* 0x000f220000300800 */
[----:B------:R-:W-:-:S02]  /*5d1f0*/  IMAD.MOV.U32 R24, RZ, RZ, R17 ;  /* 0x000000ffff187224 */ /* 0x000fc400078e0011 */
[----:B------:R-:W-:Y:S02]  /*5d200*/  IMAD.MOV.U32 R25, RZ, RZ, R16 ;  /* 0x000000ffff197224 */ /* 0x000fe400078e0010 */
[----:B------:R-:W0:Y:S04]  /*5d210*/  LDSM.16.MT88.4 R16, [R2+UR5+0x8280] ;  /* 0x008280050210783b */ /* 0x000e280008004200 */
[----:B----4-:R-:W-:Y:S04]  /*5d220*/  STL.64 [R1+0x6e30], R14 ;  /* 0x006e300e01007387 */ /* 0x010fe80000100a00 */
[----:B--2---:R1:W-:Y:S04]  /*5d230*/  STL.64 [R1+0x6e28], R12 ;  /* 0x006e280c01007387 */ /* 0x0043e80000100a00 */
[----:B-1----:R-:W2:Y:S04]  /*5d240*/  LDL.LU R12, [R1+0xba0] ;  /* 0x000ba000010c7983 */ /* 0x002ea80000300800 */
[----:B------:R-:W2:Y:S04]  /*5d250*/  LDL.LU R13, [R1+0xba4] ;  /* 0x000ba400010d7983 */ /* 0x000ea80000300800 */
[----:B------:R-:W2:Y:S04]  /*5d260*/  LDL.LU R14, [R1+0xba8] ;  /* 0x000ba800010e7983 */ /* 0x000ea80000300800 */
[----:B------:R-:W2:Y:S04]  /*5d270*/  LDL.LU R15, [R1+0xbac] ;  /* 0x000bac00010f7983 */ /* 0x000ea80000300800 */
[----:B------:R-:W4:Y:S04]  /*5d280*/  LDL.LU R8, [R1+0xb40] ;  /* 0x000b400001087983 */ /* 0x000f280000300800 */
[----:B------:R-:W4:Y:S04]  /*5d290*/  LDL.LU R9, [R1+0xb44] ;  /* 0x000b440001097983 */ /* 0x000f280000300800 */
[----:B------:R-:W4:Y:S04]  /*5d2a0*/  LDL.LU R10, [R1+0xb48] ;  /* 0x000b4800010a7983 */ /* 0x000f280000300800 */
[----:B------:R-:W4:Y:S04]  /*5d2b0*/  LDL.LU R11, [R1+0xb4c] ;  /* 0x000b4c00010b7983 */ /* 0x000f280000300800 */
[----:B0-----:R-:W-:Y:S04]  /*5d2c0*/  STL.64 [R1+0x6cc0], R18 ;  /* 0x006cc01201007387 */ /* 0x001fe80000100a00 */
[----:B------:R0:W-:Y:S01]  /*5d2d0*/  STL.64 [R1+0x6cb8], R16 ;  /* 0x006cb81001007387 */ /* 0x0001e20000100a00 */
[----:B---3--:R-:W-:-:S02]  /*5d2e0*/  IMAD.MOV.U32 R27, RZ, RZ, R20 ;  /* 0x000000ffff1b7224 */ /* 0x008fc400078e0014 */
[----:B------:R-:W-:Y:S01]  /*5d2f0*/  IMAD.MOV.U32 R26, RZ, RZ, R21 ;  /* 0x000000ffff1a7224 */ /* 0x000fe200078e0015 */
[----:B0-----:R-:W3:Y:S01]  /*5d300*/  LDL.64 R16, [R1+0x90] ;  /* 0x0000900001107983 */ /* 0x001ee20000100a00 */
[----:B--2---:R-:W-:-:S15]  /*5d310*/  HMMA.16816.F32.BF16 R12, R4, R20, R12 ;  /* 0x00000014040c723c */ /* 0x004fde000004180c */
[----:B------:R-:W-:-:S08]  /*5d320*/  NOP ;  /* 0x0000000000007918 */ /* 0x000fd00000000000 */
[----:B------:R-:W-:Y:S04]  /*5d330*/  STL.64 [R1+0x1a0], R12 ;  /* 0x0001a00c01007387 */ /* 0x000fe80000100a00 */
[----:B------:R0:W-:Y:S04]  /*5d340*/  STL.64 [R1+0x1a8], R14 ;  /* 0x0001a80e01007387 */ /* 0x0001e80000100a00 */
[----:B0-----:R-:W2:Y:S04]  /*5d350*/  LDL.LU.64 R14, [R1+0x6e30] ;  /* 0x006e3000010e7983 */ /* 0x001ea80000300a00 */
[----:B------:R-:W2:Y:S04]  /*5d360*/  LDL.LU.64 R12, [R1+0x6e28] ;  /* 0x006e2800010c7983 */ /* 0x000ea80000300a00 */
[----:B------:R-:W2:Y:S02]  /*5d370*/  LDL.LU.64 R20, [R1+0x6e20] ;  /* 0x006e200001147983 */ /* 0x000ea40000300a00 */
[----:B--2---:R-:W-:Y:S02]  /*5d380*/  HMMA.16816.F32.BF16 R20, R4, R20, R12 ;  /* 0x000000140414723c */ /* 0x004fe4000004180c */
[----:B------:R-:W2:Y:S04]  /*5d390*/  LDL.LU.64 R14, [R1+0x6e18] ;  /* 0x006e1800010e7983 */ /* 0x000ea80000300a00 */
[----:B------:R-:W2:-:S15]  /*5d3a0*/  LDL.LU.64 R12, [R1+0x6e10] ;  /* 0x006e1000010c7983 */ /* 0x000e9e0000300a00 */
        /* <DEDUP_REMOVED lines=9> */
[----:B0-----:R-:W3:Y:S04]  /*5d440*/  LDL.LU.64 R22, [R1+0x6df8] ;  /* 0x006df80001167983 */ /* 0x001ee80000300a00 */
[----:B------:R-:W3:Y:S04]  /*5d450*/  LDL.LU.64 R20, [R1+0x6df0] ;  /* 0x006df00001147983 */ /* 0x000ee80000300a00 */
[----:B------:R0:W-:Y:S02]  /*5d460*/  STL.64 [R1+0x6d80], R16 ;  /* 0x006d801001007387 */ /* 0x0001e40000100a00 */
[----:B0-----:R-:W-:-:S02]  /*5d470*/  IMAD.MOV.U32 R16, RZ, RZ, R3 ;  /* 0x000000ffff107224 */ /* 0x001fc400078e0003 */
[----:B------:R-:W-:Y:S01]  /*5d480*/  IMAD.MOV.U32 R17, RZ, RZ, R28 ;  /* 0x000000ffff117224 */ /* 0x000fe200078e001c */
[----:B------:R-:W4:Y:S06]  /*5d490*/  LDL.LU R3, [R1+0x6de8] ;  /* 0x006de80001037983 */ /* 0x000f2c0000300800 */
[----:B---3--:R-:W-:Y:S01]  /*5d4a0*/  HMMA.16816.F32.BF16 R16, R4, R16, R20 ;  /* 0x000000100410723c */ /* 0x008fe20000041814 */
[----:B------:R-:W3:Y:S04]  /*5d4b0*/  LDL.LU.64 R22, [R1+0x6de0] ;  /* 0x006de00001167983 */ /* 0x000ee80000300a00 */
[----:B------:R-:W3:-:S15]  /*5d4c0*/  LDL.LU.64 R20, [R1+0x6dd8] ;  /* 0x006dd80001147983 */ /* 0x000ede0000300a00 */
[----:B------:R-:W-:-:S03]  /*5d4d0*/  NOP ;  /* 0x0000000000007918 */ /* 0x000fc60000000000 */
[----:B------:R0:W-:Y:S04]  /*5d4e0*/  STL.64 [R1+0x170], R16 ;  /* 0x0001701001007387 */ /* 0x0001e80000100a00 */
[----:B------:R1:W-:Y:S04]  /*5d4f0*/  STL.64 [R1+0x178], R18 ;  /* 0x0001781201007387 */ /* 0x0003e80000100a00 */
[----:B0-----:R-:W2:Y:S04]  /*5d500*/  LDL.LU R16, [R1+0xaf0] ;  /* 0x000af00001107983 */ /* 0x001ea80000300800 */
[----:B------:R-:W2:Y:S04]  /*5d510*/  LDL.LU R17, [R1+0xaf4] ;  /* 0x000af40001117983 */ /* 0x000ea80000300800 */
[----:B-1----:R-:W4:Y:S04]  /*5d520*/  LDL.LU R18, [R1+0xaf8] ;  /* 0x000af80001127983 */ /* 0x002f280000300800 */
[----:B------:R-:W4:Y:S01]  /*5d530*/  LDL.LU R19, [R1+0xafc] ;  /* 0x000afc0001137983 */ /* 0x000f220000300800 */
[----:B---3--:R-:W-:Y:S03]  /*5d540*/  HMMA.16816.F32.BF16 R20, R4, R24, R20 ;  /* 0x000000180414723c */ /* 0x008fe60000041814 */
[----:B----4-:R-:W-:Y:S04]  /*5d550*/  STL.64 [R1+0x6d90], R18 ;  /* 0x006d901201007387 */ /* 0x010fe80000100a00 */
[----:B--2---:R-:W-:-:S15]  /*5d560*/  STL.64 [R1+0x6d88], R16 ;  /* 0x006d881001007387 */ /* 0x004fde0000100a00 */
[----:B------:R-:W-:-:S01]  /*5d570*/  NOP ;  /* 0x0000000000007918 */ /* 0x000fc20000000000 */
[----:B------:R-:W-:Y:S04]  /*5d580*/  STL.64 [R1+0x160], R20 ;  /* 0x0001601401007387 */ /* 0x000fe80000100a00 */
[----:B------:R0:W-:Y:S04]  /*5d590*/  STL.64 [R1+0x168], R22 ;  /* 0x0001681601007387 */ /* 0x0001e80000100a00 */
[----:B0-----:R-:W2:Y:S04]  /*5d5a0*/  LDL.LU R22, [R1+0x6dd0] ;  /* 0x006dd00001167983 */ /* 0x001ea80000300800 */
[----:B------:R-:W3:Y:S04]  /*5d5b0*/  LDL.LU.64 R20, [R1+0x6dc8] ;  /* 0x006dc80001147983 */ /* 0x000ee80000300a00 */
[----:B------:R0:W-:Y:S01]  /*5d5c0*/  STL.64 [R1+0x6d68], R24 ;  /* 0x006d681801007387 */ /* 0x0001e20000100a00 */
[----:B------:R-:W-:-:S02]  /*5d5d0*/  IMAD.MOV.U32 R17, RZ, RZ, R26 ;  /* 0x000000ffff117224 */ /* 0x000fc400078e001a */
[----:B------:R-:W-:Y:S01]  /*5d5e0*/  IMAD.MOV.U32 R16, RZ, RZ, R27 ;  /* 0x000000ffff107224 */ /* 0x000fe200078e001b */
[----:B0-----:R-:W4:Y:S04]  /*5d5f0*/  LDL.LU R24, [R1+0x670] ;  /* 0x0006700001187983 */ /* 0x001f280000300800 */
[----:B------:R-:W4:Y:S04]  /*5d600*/  LDL.LU R25, [R1+0x674] ;  /* 0x0006740001197983 */ /* 0x000f280000300800 */
[----:B------:R-:W4:Y:S04]  /*5d610*/  LDL.LU R26, [R1+0x678] ;  /* 0x00067800011a7983 */ /* 0x000f280000300800 */
[----:B------:R-:W4:Y:S01]  /*5d620*/  LDL.LU R27, [R1+0x67c] ;  /* 0x00067c00011b7983 */ /* 0x000f220000300800 */
[----:B---3--:R-:W-:-:S15]  /*5d630*/  HMMA.16816.F32.BF16 R12, R4, R20, R12 ;  /* 0x00000014040c723c */ /* 0x008fde000004180c */
[----:B------:R-:W-:-:S08]  /*5d640*/  NOP ;  /* 0x0000000000007918 */ /* 0x000fd00000000000 */
[----:B------:R-:W-:Y:S04]  /*5d650*/  STL.64 [R1+0x460], R12 ;  /* 0x0004600c01007387 */ /* 0x000fe80000100a00 */
[----:B------:R0:W-:Y:S04]  /*5d660*/  STL.64 [R1+0x468], R14 ;  /* 0x0004680e01007387 */ /* 0x0001e80000100a00 */
[----:B0-----:R-:W3:Y:S04]  /*5d670*/  LDL.LU R14, [R1+0x6dc0] ;  /* 0x006dc000010e7983 */ /* 0x001ee80000300800 */
[----:B------:R-:W4:Y:S04]  /*5d680*/  LDL.LU.64 R12, [R1+0x6db8] ;  /* 0x006db800010c7983 */ /* 0x000f280000300a00 */
[----:B--2---:R-:W-:Y:S04]  /*5d690*/  STL [R1+0x6d60], R22 ;  /* 0x006d601601007387 */ /* 0x004fe80000100800 */
[----:B------:R0:W-:Y:S02]  /*5d6a0*/  STL.64 [R1+0x6d58], R20 ;  /* 0x006d581401007387 */ /* 0x0001e40000100a00 */
[----:B0-----:R-:W-:-:S02]  /*5d6b0*/  IMAD.MOV.U32 R21, RZ, RZ, R0 ;  /* 0x000000ffff157224 */ /* 0x001fc400078e0000 */
[----:B---3--:R-:W-:-:S07]  /*5d6c0*/  IMAD.MOV.U32 R20, RZ, RZ, R14 ;  /* 0x000000ffff147224 */ /* 0x008fce00078e000e */
[C---:B------:R-:W-:Y:S06]  /*5d6d0*/  HMMA.16816.F32.BF16 R20, R4.reuse, R20, R8 ;  /* 0x000000140414723c */ /* 0x040fec0000041808 */
[----:B----4-:R-:W-:Y:S01]  /*5d6e0*/  HMMA.16816.F32.BF16 R4, R4, R12, R24 ;  /* 0x0000000c0404723c */ /* 0x010fe20000041818 */
[----:B------:R-:W2:Y:S04]  /*5d6f0*/  LDL.LU.64 R10, [R1+0x6db0] ;  /* 0x006db000010a7983 */ /* 0x000ea80000300a00 */
[----:B------:R-:W2:-:S12]  /*5d700*/  LDL.LU.64 R8, [R1+0x6da8] ;  /* 0x006da80001087983 */ /* 0x000e980000300a00 */
[----:B------:R0:W-:Y:S04]  /*5d710*/  STL.64 [R1+0x450], R20 ;  /* 0x0004501401007387 */ /* 0x0001e80000100a00 */
[----:B------:R1:W-:Y:S04]  /*5d720*/  STL.64 [R1+0x458], R22 ;  /* 0x0004581601007387 */ /* 0x0003e80000100a00 */
[----:B0-----:R-:W3:Y:S04]  /*5d730*/  LDL.LU R20, [R1+0xac0] ;  /* 0x000ac00001147983 */ /* 0x001ee80000300800 */
[----:B------:R-:W-:Y:S04]  /*5d740*/  STL.64 [R1+0x150], R4 ;  /* 0x0001500401007387 */ /* 0x000fe80000100a00 */
[----:B------:R-:W-:Y:S04]  /*5d750*/  STL.64 [R1+0x158], R6 ;  /* 0x0001580601007387 */ /* 0x000fe80000100a00 */
[----:B------:R-:W3:Y:S04]  /*5d760*/  LDL.LU R21, [R1+0xac4] ;  /* 0x000ac40001157983 */ /* 0x000ee80000300800 */
[----:B-1----:R-:W4:Y:S04]  /*5d770*/  LDL.LU R22, [R1+0xac8] ;  /* 0x000ac80001167983 */ /* 0x002f280000300800 */
[----:B------:R-:W4:Y:S04]  /*5d780*/  LDL.LU R23, [R1+0xacc] ;  /* 0x000acc0001177983 */ /* 0x000f280000300800 */
[----:B------:R-:W0:Y:S04]  /*5d790*/  LDSM.16.MT88.4 R4, [R2+UR5+0x8300] ;  /* 0x008300050204783b */ /* 0x000e280008004200 */
[----:B----4-:R-:W-:Y:S04]  /*5d7a0*/  STL.64 [R1+0x6d78], R22 ;  /* 0x006d781601007387 */ /* 0x010fe80000100a00 */
[----:B---3--:R1:W-:Y:S04]  /*5d7b0*/  STL.64 [R1+0x6d70], R20 ;  /* 0x006d701401007387 */ /* 0x0083e80000100a00 */
[----:B-1----:R-:W3:Y:S04]  /*5d7c0*/  LDL.LU R20, [R1+0xae0] ;  /* 0x000ae00001147983 */ /* 0x002ee80000300800 */
[----:B------:R-:W3:Y:S04]  /*5d7d0*/  LDL.LU R21, [R1+0xae4] ;  /* 0x000ae40001157983 */ /* 0x000ee80000300800 */
[----:B------:R-:W4:Y:S04]  /*5d7e0*/  LDL.LU R22, [R1+0xae8] ;  /* 0x000ae80001167983 */ /* 0x000f280000300800 */
[----:B------:R-:W4:Y:S04]  /*5d7f0*/  LDL.LU R23, [R1+0xaec] ;  /* 0x000aec0001177983 */ /* 0x000f280000300800 */
[----:B----4-:R-:W-:Y:S04]  /*5d800*/  STL.64 [R1+0x6da0], R22 ;  /* 0x006da01601007387 */ /* 0x010fe80000100a00 */
[----:B---3--:R1:W-:Y:S04]  /*5d810*/  STL.64 [R1+0x6d98], R20 ;  /* 0x006d981401007387 */ /* 0x0083e80000100a00 */
[----:B-1----:R-:W2:Y:S04]  /*5d820*/  LDL.LU R20, [R1+0xb00] ;  /* 0x000b000001147983 */ /* 0x002ea80000300800 */
[----:B------:R-:W2:Y:S04]  /*5d830*/  LDL.LU R21, [R1+0xb04] ;  /* 0x000b040001157983 */ /* 0x000ea80000300800 */
[----:B------:R-:W2:Y:S04]  /*5d840*/  LDL.LU R22, [R1+0xb08] ;  /* 0x000b080001167983 */ /* 0x000ea80000300800 */
[----:B------:R-:W2:Y:S04]  /*5d850*/  LDL.LU R23, [R1+0xb0c] ;  /* 0x000b0c0001177983 */ /* 0x000ea80000300800 */
[----:B------:R-:W3:Y:S04]  /*5d860*/  LDL.LU R24, [R1+0xad0] ;  /* 0x000ad00001187983 */ /* 0x000ee80000300800 */
[----:B------:R-:W3:Y:S04]  /*5d870*/  LDL.LU R25, [R1+0xad4] ;  /* 0x000ad40001197983 */ /* 0x000ee80000300800 */
[----:B------:R-:W3:Y:S04]  /*5d880*/  LDL.LU R26, [R1+0xad8] ;  /* 0x000ad800011a7983 */ /* 0x000ee80000300800 */
[----:B------:R-:W3:Y:S04]  /*5d890*/  LDL.LU R27, [R1+0xadc] ;  /* 0x000adc00011b7983 */ /* 0x000ee80000300800 */
[----:B------:R1:W-:Y:S04]  /*5d8a0*/  STL.64 [R1+0x6d38], R12 ;  /* 0x006d380c01007387 */ /* 0x0003e80000100a00 */
[----:B-1----:R-:W4:Y:S01]  /*5d8b0*/  LDL.64 R12, [R1+0xd0] ;  /* 0x0000d000010c7983 */ /* 0x002f220000100a00 */
[C---:B--2---:R-:W-:Y:S03]  /*5d8c0*/  HMMA.16816.F32.BF16 R16, R8.reuse, R16, R20 ;  /* 0x000000100810723c */ /* 0x044fe60000041814 */
[----:B----4-:R1:W-:Y:S04]  /*5d8d0*/  STL.64 [R1+0x6d50], R12 ;  /* 0x006d500c01007387 */ /* 0x0103e80000100a00 */
[----:B-1----:R-:W2:Y:S04]  /*5d8e0*/  LDL.64 R12, [R1+0xa0] ;  /* 0x0000a000010c7983 */ /* 0x002ea80000100a00 */
[----:B0-----:R-:W-:Y:S04]  /*5d8f0*/  STL.64 [R1+0x6c50], R6 ;  /* 0x006c500601007387 */ /* 0x001fe80000100a00 */
[----:B------:R0:W-:Y:S04]  /*5d900*/  STL.64 [R1+0x6c48], R4 ;  /* 0x006c480401007387 */ /* 0x0001e80000100a00 */
[----:B0-----:R-:W3:Y:S04]  /*5d910*/  LDL.64 R4, [R1+0x80] ;  /* 0x0000800001047983 */ /* 0x001ee80000100a00 */
[----:B------:R-:W4:Y:S04]  /*5d920*/  LDL.LU.64 R22, [R1+0x6da0] ;  /* 0x006da00001167983 */ /* 0x000f280000300a00 */
[----:B------:R-:W4:Y:S04]  /*5d930*/  LDL.LU.64 R20, [R1+0x6d98] ;  /* 0x006d980001147983 */ /* 0x000f280000300a00 */
[----:B------:R-:W-:Y:S04]  /*5d940*/  STL.64 [R1+0x440], R16 ;  /* 0x0004401001007387 */ /* 0x000fe80000100a00 */
[----:B------:R0:W-:Y:S04]  /*5d950*/  STL.64 [R1+0x448], R18 ;  /* 0x0004481201007387 */ /* 0x0001e80000100a00 */
[----:B0-----:R-:W2:Y:S04]  /*5d960*/  LDL.LU.64 R18, [R1+0x6d90] ;  /* 0x006d900001127983 */ /* 0x001ea80000300a00 */
[----:B------:R-:W2:Y:S02]  /*5d970*/  LDL.LU.64 R16, [R1+0x6d88] ;  /* 0x006d880001107983 */ /* 0x000ea40000300a00 */
[----:B--2---:R-:W-:-:S15]  /*5d980*/  HMMA.16816.F32.BF16 R16, R8, R12, R16 ;  /* 0x0000000c0810723c */ /* 0x004fde0000041810 */
[----:B------:R-:W-:-:S08]  /*5d990*/  NOP ;  /* 0x0000000000007918 */ /* 0x000fd00000000000 */
[----:B------:R0:W-:Y:S04]  /*5d9a0*/  STL.64 [R1+0x430], R16 ;  /* 0x0004301001007387 */ /* 0x0001e80000100a00 */
[----:B------:R-:W-:Y:S04]  /*5d9b0*/  STL.64 [R1+0x438], R18 ;  /* 0x0004381201007387 */ /* 0x000fe80000100a00 */
[----:B0-----:R-:W4:Y:S01]  /*5d9c0*/  LDL.LU.64 R16, [R1+0x6d80] ;  /* 0x006d800001107983 */ /* 0x001f220000300a00 */
[----:B------:R-:W-:Y:S02]  /*5d9d0*/  IMAD.MOV.U32 R6, RZ, RZ, R12 ;  /* 0x000000ffff067224 */ /* 0x000fe400078e000c */
[----:B------:R-:W-:Y:S01]  /*5d9e0*/  IMAD.MOV.U32 R0, RZ, RZ, R13 ;  /* 0x000000ffff007224 */ /* 0x000fe200078e000d */
[----:B------:R-:W2:Y:S04]  /*5d9f0*/  LDL.LU R12, [R1+0xab0] ;  /* 0x000ab000010c7983 */ /* 0x000ea80000300800 */
[----:B------:R-:W2:Y:S04]  /*5da00*/  LDL.LU R13, [R1+0xab4] ;  /* 0x000ab400010d7983 */ /* 0x000ea80000300800 */
[----:B------:R-:W2:Y:S04]  /*5da10*/  LDL.LU R14, [R1+0xab8] ;  /* 0x000ab800010e7983 */ /* 0x000ea80000300800 */
[----:B------:R-:W2:Y:S01]  /*5da20*/  LDL.LU R15, [R1+0xabc] ;  /* 0x000abc00010f7983 */ /* 0x000ea20000300800 */
[----:B----4-:R-:W-:-:S15]  /*5da30*/  HMMA.16816.F32.BF16 R20, R8, R16, R20 ;  /* 0x000000100814723c */ /* 0x010fde0000041814 */
[----:B------:R-:W-:-:S08]  /*5da40*/  NOP ;  /* 0x0000000000007918 */ /* 0x000fd00000000000 */
[----:B------:R-:W-:Y:S04]  /*5da50*/  STL.64 [R1+0x420], R20 ;  /* 0x0004201401007387 */ /* 0x000fe80000100a00 */
[----:B------:R0:W-:Y:S04]  /*5da60*/  STL.64 [R1+0x428], R22 ;  /* 0x0004281601007387 */ /* 0x0001e80000100a00 */
[----:B0-----:R-:W4:Y:S04]  /*5da70*/  LDL.LU.64 R22, [R1+0x6d78] ;  /* 0x006d780001167983 */ /* 0x001f280000300a00 */
[----:B------:R-:W4:Y:S04]  /*5da80*/  LDL.LU.64 R20, [R1+0x6d70] ;  /* 0x006d700001147983 */ /* 0x000f280000300a00 */
[----:B------:R0:W-:Y:S02]  /*5da90*/  STL.64 [R1+0x6d00], R16 ;  /* 0x006d001001007387 */ /* 0x0001e40000100a00 */
[----:B0-----:R-:W-:-:S02]  /*5daa0*/  IMAD.MOV.U32 R16, RZ, RZ, R6 ;  /* 0x000000ffff107224 */ /* 0x001fc400078e0006 */
[----:B------:R-:W-:-:S05]  /*5dab0*/  IMAD.MOV.U32 R17, RZ, RZ, R0 ;  /* 0x000000ffff117224 */ /* 0x000fca00078e0000 */
[----:B------:R0:W-:Y:S04]  /*5dac0*/  STL.64 [R1+0x6d18], R16 ;  /* 0x006d181001007387 */ /* 0x0001e80000100a00 */
[----:B0-----:R-:W2:Y:S01]  /*5dad0*/  LDL.64 R16, [R1+0xb0] ;  /* 0x0000b00001107983 */ /* 0x001ea20000100a00 */
[C---:B---3--:R-:W-:Y:S03]  /*5dae0*/  HMMA.16816.F32.BF16 R24, R8.reuse, R4, R24 ;  /* 0x000000040818723c */ /* 0x048fe60000041818 */
        /* <DEDUP_REMOVED lines=11> */
[----:B------:R0:W-:Y:S04]  /*5dba0*/  STL.64 [R1+0x410], R24 ;  /* 0x0004101801007387 */ /* 0x0001e80000100a00 */
[----:B------:R-:W-:Y:S04]  /*5dbb0*/  STL.64 [R1+0x418], R26 ;  /* 0x0004181a01007387 */ /* 0x000fe80000100a00 */
[----:B0-----:R-:W4:Y:S02]  /*5dbc0*/  LDL.LU.64 R24, [R1+0x6d68] ;  /* 0x006d680001187983 */ /* 0x001f240000300a00 */
[----:B----4-:R-:W-:-:S15]  /*5dbd0*/  HMMA.16816.F32.BF16 R20, R8, R24, R20 ;  /* 0x000000180814723c */ /* 0x010fde0000041814 */
[----:B------:R-:W-:-:S08]  /*5dbe0*/  NOP ;  /* 0x0000000000007918 */ /* 0x000fd00000000000 */
[----:B------:R-:W-:Y:S04]  /*5dbf0*/  STL.64 [R1+0x400], R20 ;  /* 0x0004001401007387 */ /* 0x000fe80000100a00 */
[----:B------:R0:W-:Y:S04]  /*5dc00*/  STL.64 [R1+0x408], R22 ;  /* 0x0004081601007387 */ /* 0x0001e80000100a00 */
[----:B0-----:R-:W3:Y:S04]  /*5dc10*/  LDL.LU R22, [R1+0x6d60] ;  /* 0x006d600001167983 */ /* 0x001ee80000300800 */
[----:B------:R-:W4:Y:S04]  /*5dc20*/  LDL.LU.64 R20, [R1+0x6d58] ;  /* 0x006d580001147983 */ /* 0x000f280000300a00 */
[----:B------:R0:W-:Y:S04]  /*5dc30*/  STL.64 [R1+0x6cf8], R24 ;  /* 0x006cf81801007387 */ /* 0x0001e80000100a00 */
        /* <DEDUP_REMOVED lines=13> */
[----:B0-----:R-:W3:Y:S02]  /*5dd10*/  LDL.LU.64 R12, [R1+0x6d50] ;  /* 0x006d5000010c7983 */ /* 0x001ee40000300a00 */
[----:B---3--:R-:W-:Y:S06]  /*5dd20*/  HMMA.16816.F32.BF16 R16, R8, R12, R16 ;  /* 0x0000000c0810723c */ /* 0x008fec0000041810 */
[----:B------:R-:W-:-:S02]  /*5dd30*/  IMAD.MOV.U32 R7, RZ, RZ, R12 ;  /* 0x000000ffff077224 */ /* 0x000fc400078e000c */
[----:B------:R-:W-:-:S15]  /*5dd40*/  IMAD.MOV.U32 R6, RZ, RZ, R13 ;  /* 0x000000ffff067224 */ /* 0x000fde00078e000d */
[----:B------:R-:W-:Y:S04]  /*5dd50*/  STL.64 [R1+0x3e0], R16 ;  /* 0x0003e01001007387 */ /* 0x000fe80000100a00 */
[----:B------:R0:W-:Y:S04]  /*5dd60*/  STL.64 [R1+0x3e8], R18 ;  /* 0x0003e81201007387 */ /* 0x0001e80000100a00 */
[----:B0-----:R-:W3:Y:S04]  /*5dd70*/  LDL.LU.64 R18, [R1+0x6d48] ;  /* 0x006d480001127983 */ /* 0x001ee80000300a00 */
[----:B------:R-:W3:Y:S04]  /*5dd80*/  LDL.LU.64 R16, [R1+0x6d40] ;  /* 0x006d400001107983 */ /* 0x000ee80000300a00 */
[----:B------:R-:W3:Y:S02]  /*5dd90*/  LDL.LU.64 R12, [R1+0x6d38] ;  /* 0x006d3800010c7983 */ /* 0x000ee40000300a00 */
[----:B---3--:R-:W-:Y:S02]  /*5dda0*/  HMMA.16816.F32.BF16 R8, R8, R12, R16 ;  /* 0x0000000c0808723c */ /* 0x008fe40000041810 */
[----:B------:R-:W3:Y:S04]  /*5ddb0*/  LDL.LU.64 R16, [R1+0x6d30] ;  /* 0x006d300001107983 */ /* 0x000ee80000300a00 */
[----:B------:R-:W3:Y:S04]  /*5ddc0*/  LDL.LU.64 R14, [R1+0x6d28] ;  /* 0x006d2800010e7983 */ /* 0x000ee80000300a00 */
[----:B------:R-:W3:-:S13]  /*5ddd0*/  LDL.LU.64 R12, [R1+0x6d20] ;  /* 0x006d2000010c7983 */ /* 0x000eda0000300a00 */
[----:B------:R0:W-:Y:S04]  /*5dde0*/  STL.64 [R1+0x140], R8 ;  /* 0x0001400801007387 */ /* 0x0001e80000100a00 */
[----:B------:R1:W-:Y:S04]  /*5ddf0*/  STL.64 [R1+0x148], R10 ;  /* 0x0001480a01007387 */ /* 0x0003e80000100a00 */
[----:B0-----:R-:W3:Y:S04]  /*5de00*/  LDL.LU R8, [R1+0x3b0] ;  /* 0x0003b00001087983 */ /* 0x001ee80000300800 */
[----:B------:R-:W3:Y:S04]  /*5de10*/  LDL.LU R9, [R1+0x3b4] ;  /* 0x0003b40001097983 */ /* 0x000ee80000300800 */
[----:B-1----:R-:W3:Y:S04]  /*5de20*/  LDL.LU R10, [R1+0x3b8] ;  /* 0x0003b800010a7983 */ /* 0x002ee80000300800 */
[----:B------:R-:W3:Y:S02]  /*5de30*/  LDL.LU R11, [R1+0x3bc] ;  /* 0x0003bc00010b7983 */ /* 0x000ee40000300800 */
        /* <DEDUP_REMOVED lines=8> */
[----:B------:R-:W2:Y:S04]  /*5dec0*/  LDL.LU.64 R26, [R1+0x6d10] ;  /* 0x006d1000011a7983 */ /* 0x000ea80000300a00 */
[----:B------:R-:W2:-:S15]  /*5ded0*/  LDL.LU.64 R24, [R1+0x6d08] ;  /* 0x006d080001187983 */ /* 0x000e9e0000300a00 */
[----:B------:R-:W-:-:S02]  /*5dee0*/  NOP ;  /* 0x0000000000007918 */ /* 0x000fc40000000000 */
[----:B------:R0:W-:Y:S04]  /*5def0*/  STL.64 [R1+0x3c0], R16 ;  /* 0x0003c01001007387 */ /* 0x0001e80000100a00 */
[----:B------:R-:W-:Y:S04]  /*5df00*/  STL.64 [R1+0x3c8], R18 ;  /* 0x0003c81201007387 */ /* 0x000fe80000100a00 */
[----:B0-----:R-:W2:Y:S02]  /*5df10*/  LDL.LU.64 R16, [R1+0x6d00] ;  /* 0x006d000001107983 */ /* 0x001ea40000300a00 */
[----:B--2---:R-:W-:Y:S06]  /*5df20*/  HMMA.16816.F32.BF16 R24, R12, R16, R24 ;  /* 0x000000100c18723c */ /* 0x004fec0000041818 */
[----:B------:R-:W-:-:S02]  /*5df30*/  IMAD.MOV.U32 R23, RZ, RZ, R16 ;  /* 0x000000ffff177224 */ /* 0x000fc400078e0010 */
[----:B------:R-:W-:-:S15]  /*5df40*/  IMAD.MOV.U32 R0, RZ, RZ, R17 ;  /* 0x000000ffff007224 */ /* 0x000fde00078e0011 */
[----:B------:R0:W-:Y:S04]  /*5df50*/  STL.64 [R1+0x3b0], R24 ;  /* 0x0003b01801007387 */ /* 0x0001e80000100a00 */
[----:B------:R-:W-:Y:S04]  /*5df60*/  STL.64 [R1+0x3b8], R26 ;  /* 0x0003b81a01007387 */ /* 0x000fe80000100a00 */
[----:B0-----:R-:W2:Y:S04]  /*5df70*/  LDL.LU.64 R24, [R1+0x6cf8] ;  /* 0x006cf80001187983 */ /* 0x001ea80000300a00 */
[----:B------:R-:W-:Y:S04]  /*5df80*/  STL.64 [R1+0x6cf0], R22 ;  /* 0x006cf01601007387 */ /* 0x000fe80000100a00 */
[----:B------:R0:W-:Y:S04]  /*5df90*/  STL.64 [R1+0x6ce8], R20 ;  /* 0x006ce81401007387 */ /* 0x0001e80000100a00 */
[----:B------:R-:W3:Y:S04]  /*5dfa0*/  LDL.LU R16, [R1+0x5b0] ;  /* 0x0005b00001107983 */ /* 0x000ee80000300800 */
[----:B------:R-:W3:Y:S04]  /*5dfb0*/  LDL.LU R17, [R1+0x5b4] ;  /* 0x0005b40001117983 */ /* 0x000ee80000300800 */
[----:B------:R-:W4:Y:S04]  /*5dfc0*/  LDL.LU R18, [R1+0x5b8] ;  /* 0x0005b80001127983 */ /* 0x000f280000300800 */
[----:B------:R-:W4:Y:S04]  /*5dfd0*/  LDL.LU R19, [R1+0x5bc] ;  /* 0x0005bc0001137983 */ /* 0x000f280000300800 */
[----:B0-----:R-:W2:Y:S04]  /*5dfe0*/  LDL.LU R20, [R1+0xa90] ;  /* 0x000a900001147983 */ /* 0x001ea80000300800 */
[----:B------:R-:W2:Y:S04]  /*5dff0*/  LDL.LU R21, [R1+0xa94] ;  /* 0x000a940001157983 */ /* 0x000ea80000300800 */
[----:B------:R-:W2:Y:S04]  /*5e000*/  LDL.LU R22, [R1+0xa98] ;  /* 0x000a980001167983 */ /* 0x000ea80000300800 */
[----:B------:R-:W2:Y:S04]  /*5e010*/  LDL.LU R23, [R1+0xa9c] ;  /* 0x000a9c0001177983 */ /* 0x000ea80000300800 */
[----:B----4-:R-:W-:Y:S04]  /*5e020*/  STL.64 [R1+0x6cd0], R18 ;  /* 0x006cd01201007387 */ /* 0x010fe80000100a00 */
[----:B---3--:R0:W-:Y:S02]  /*5e030*/  STL.64 [R1+0x6cc8], R16 ;  /* 0x006cc81001007387 */ /* 0x0081e40000100a00 */
[----:B0-----:R-:W-:-:S02]  /*5e040*/  IMAD.MOV.U32 R16, RZ, RZ, R7 ;  /* 0x000000ffff107224 */ /* 0x001fc400078e0007 */
[----:B------:R-:W-:-:S05]  /*5e050*/  IMAD.MOV.U32 R17, RZ, RZ, R6 ;  /* 0x000000ffff117224 */ /* 0x000fca00078e0006 */
[----:B------:R0:W-:Y:S04]  /*5e060*/  STL.64 [R1+0x6ce0], R16 ;  /* 0x006ce01001007387 */ /* 0x0001e80000100a00 */
[----:B0-----:R-:W3:Y:S04]  /*5e070*/  LDL.LU R16, [R1+0x380] ;  /* 0x0003800001107983 */ /* 0x001ee80000300800 */
[----:B------:R-:W3:Y:S04]  /*5e080*/  LDL.LU R17, [R1+0x384] ;  /* 0x0003840001117983 */ /* 0x000ee80000300800 */
[----:B------:R-:W3:Y:S04]  /*5e090*/  LDL.LU R18, [R1+0x388] ;  /* 0x0003880001127983 */ /* 0x000ee80000300800 */
[----:B------:R-:W3:Y:S02]  /*5e0a0*/  LDL.LU R19, [R1+0x38c] ;  /* 0x00038c0001137983 */ /* 0x000ee40000300800 */
[----:B---3--:R-:W-:-:S15]  /*5e0b0*/  HMMA.16816.F32.BF16 R16, R12, R4, R16 ;  /* 0x000000040c10723c */ /* 0x008fde0000041810 */
[----:B------:R-:W-:-:S08]  /*5e0c0*/  NOP ;  /* 0x0000000000007918 */ /* 0x000fd00000000000 */
[----:B------:R0:W-:Y:S04]  /*5e0d0*/  STL.64 [R1+0x3a0], R16 ;  /* 0x0003a01001007387 */ /* 0x0001e80000100a00 */
[----:B------:R1:W-:Y:S04]  /*5e0e0*/  STL.64 [R1+0x3a8], R18 ;  /* 0x0003a81201007387 */ /* 0x0003e80000100a00 */
[----:B0-----:R-:W3:Y:S04]  /*5e0f0*/  LDL.LU R16, [R1+0xa80] ;  /* 0x000a800001107983 */ /* 0x001ee80000300800 */
[----:B------:R-:W3:Y:S04]  /*5e100*/  LDL.LU R17, [R1+0xa84] ;  /* 0x000a840001117983 */ /* 0x000ee80000300800 */
[----:B-1----:R-:W3:Y:S04]  /*5e110*/  LDL.LU R18, [R1+0xa88] ;  /* 0x000a880001127983 */ /* 0x002ee80000300800 */
[----:B------:R-:W3:Y:S04]  /*5e120*/  LDL.LU R19, [R1+0xa8c] ;  /* 0x000a8c0001137983 */ /* 0x000ee80000300800 */
[----:B------:R0:W-:Y:S04]  /*5e130*/  STL.64 [R1+0x6c80], R4 ;  /* 0x006c800401007387 */ /* 0x0001e80000100a00 */
[----:B0-----:R-:W4:Y:S04]  /*5e140*/  LDL.LU R4, [R1+0x310] ;  /* 0x0003100001047983 */ /* 0x001f280000300800 */
[----:B------:R-:W4:Y:S04]  /*5e150*/  LDL.LU R5, [R1+0x314] ;  /* 0x0003140001057983 */ /* 0x000f280000300800 */
[----:B------:R-:W2:Y:S04]  /*5e160*/  LDL.LU R6, [R1+0x318] ;  /* 0x0003180001067983 */ /* 0x000ea80000300800 */
[----:B------:R-:W2:Y:S04]  /*5e170*/  LDL.LU R7, [R1+0x31c] ;  /* 0x00031c0001077983 */ /* 0x000ea80000300800 */
[----:B--2---:R-:W-:Y:S04]  /*5e180*/  STL.64 [R1+0x6c90], R6 ;  /* 0x006c900601007387 */ /* 0x004fe80000100a00 */
[----:B----4-:R0:W-:Y:S04]  /*5e190*/  STL.64 [R1+0x6c88], R4 ;  /* 0x006c880401007387 */ /* 0x0101e80000100a00 */
[----:B0-----:R-:W2:Y:S01]  /*5e1a0*/  LDL.64 R4, [R1+0xa0] ;  /* 0x0000a00001047983 */ /* 0x001ea20000100a00 */
[----:B------:R-:W-:Y:S03]  /*5e1b0*/  HMMA.16816.F32.BF16 R20, R12, R24, R20 ;  /* 0x000000180c14723c */ /* 0x000fe60000041814 */
[----:B--2---:R0:W-:Y:S02]  /*5e1c0*/  STL.64 [R1+0x6ca0], R4 ;  /* 0x006ca00401007387 */ /* 0x0041e40000100a00 */
[----:B0-----:R-:W-:-:S02]  /*5e1d0*/  IMAD.MOV.U32 R4, RZ, RZ, R9 ;  /* 0x000000ffff047224 */ /* 0x001fc400078e0009 */
[----:B------:R-:W-:Y:S02]  /*5e1e0*/  IMAD.MOV.U32 R5, RZ, RZ, R8 ;  /* 0x000000ffff057224 */ /* 0x000fe400078e0008 */
[----:B------:R-:W0:Y:S04]  /*5e1f0*/  LDSM.16.MT88.4 R8, [R2+UR5+0x8380] ;  /* 0x008380050208783b */ /* 0x000e280008004200 */
[----:B------:R1:W-:Y:S04]  /*5e200*/  STL.64 [R1+0x6cd8], R4 ;  /* 0x006cd80401007387 */ /* 0x0003e80000100a00 */
[----:B-1----:R-:W2:Y:S04]  /*5e210*/  LDL.LU R4, [R1+0xa70] ;  /* 0x000a700001047983 */ /* 0x002ea80000300800 */
[----:B------:R-:W2:Y:S04]  /*5e220*/  LDL.LU R5, [R1+0xa74] ;  /* 0x000a740001057983 */ /* 0x000ea80000300800 */
[----:B------:R-:W2:Y:S04]  /*5e230*/  LDL.LU R6, [R1+0xa78] ;  /* 0x000a780001067983 */ /* 0x000ea80000300800 */
[----:B------:R-:W2:Y:S04]  /*5e240*/  LDL.LU R7, [R1+0xa7c] ;  /* 0x000a7c0001077983 */ /* 0x000ea80000300800 */
[----:B0-----:R-:W-:Y:S04]  /*5e250*/  STL.64 [R1+0x6be8], R10 ;  /* 0x006be80a01007387 */ /* 0x001fe80000100a00 */
[----:B------:R0:W-:Y:S04]  /*5e260*/  STL.64 [R1+0x6be0], R8 ;  /* 0x006be00801007387 */ /* 0x0001e80000100a00 */
[----:B0-----:R-:W4:Y:S04]  /*5e270*/  LDL.64 R8, [R1+0xc0] ;  /* 0x0000c00001087983 */ /* 0x001f280000100a00 */
[----:B------:R-:W-:Y:S04]  /*5e280*/  STL.64 [R1+0x390], R20 ;  /* 0x0003901401007387 */ /* 0x000fe80000100a00 */
[----:B------:R0:W-:Y:S04]  /*5e290*/  STL.64 [R1+0x398], R22 ;  /* 0x0003981601007387 */ /* 0x0001e80000100a00 */
[----:B0-----:R-:W4:Y:S04]  /*5e2a0*/  LDL.LU.64 R22, [R1+0x6cf0] ;  /* 0x006cf00001167983 */ /* 0x001f280000300a00 */
[----:B------:R-:W3:Y:S04]  /*5e2b0*/  LDL.LU.64 R20, [R1+0x6ce8] ;  /* 0x006ce80001147983 */ /* 0x000ee80000300a00 */
[----:B------:R0:W-:Y:S04]  /*5e2c0*/  STL.64 [R1+0x6c98], R24 ;  /* 0x006c981801007387 */ /* 0x0001e80000100a00 */
[----:B0-----:R-:W2:Y:S04]  /*5e2d0*/  LDL.LU R24, [R1+0x570] ;  /* 0x0005700001187983 */ /* 0x001ea80000300800 */
[----:B------:R-:W2:Y:S04]  /*5e2e0*/  LDL.LU R25, [R1+0x574] ;  /* 0x0005740001197983 */ /* 0x000ea80000300800 */
[----:B------:R-:W4:Y:S04]  /*5e2f0*/  LDL.LU R26, [R1+0x578] ;  /* 0x00057800011a7983 */ /* 0x000f280000300800 */
[----:B------:R-:W4:Y:S01]  /*5e300*/  LDL.LU R27, [R1+0x57c] ;  /* 0x00057c00011b7983 */ /* 0x000f220000300800 */
[C---:B---3--:R-:W-:Y:S03]  /*5e310*/  HMMA.16816.F32.BF16 R16, R12.reuse, R20, R16 ;  /* 0x000000140c10723c */ /* 0x048fe60000041810 */
[----:B----4-:R-:W-:Y:S04]  /*5e320*/  STL.64 [R1+0x6cb0], R26 ;  /* 0x006cb01a01007387 */ /* 0x010fe80000100a00 */
[----:B--2---:R0:W-:Y:S04]  /*5e330*/  STL.64 [R1+0x6ca8], R24 ;  /* 0x006ca81801007387 */ /* 0x0041e80000100a00 */
[----:B0-----:R-:W2:Y:S04]  /*5e340*/  LDL.LU R24, [R1+0x590] ;  /* 0x0005900001187983 */ /* 0x001ea80000300800 */
[----:B------:R-:W2:Y:S04]  /*5e350*/  LDL.LU R25, [R1+0x594] ;  /* 0x0005940001197983 */ /* 0x000ea80000300800 */
[----:B------:R-:W2:Y:S04]  /*5e360*/  LDL.LU R26, [R1+0x598] ;  /* 0x00059800011a7983 */ /* 0x000ea80000300800 */
[----:B------:R-:W2:Y:S04]  /*5e370*/  LDL.LU R27, [R1+0x59c] ;  /* 0x00059c00011b7983 */ /* 0x000ea80000300800 */
[----:B------:R0:W-:Y:S04]  /*5e380*/  STL.64 [R1+0x380], R16 ;  /* 0x0003801001007387 */ /* 0x0001e80000100a00 */
[----:B------:R1:W-:Y:S04]  /*5e390*/  STL.64 [R1+0x388], R18 ;  /* 0x0003881201007387 */ /* 0x0003e80000100a00 */
[----:B0-----:R-:W1:Y:S02]  /*5e3a0*/  LDL.LU.64 R16, [R1+0x6ce0] ;  /* 0x006ce00001107983 */ /* 0x001e640000300a00 */
[----:B-1----:R-:W-:Y:S02]  /*5e3b0*/  HMMA.16816.F32.BF16 R16, R12, R16, R4 ;  /* 0x000000100c10723c */ /* 0x002fe40000041804 */
[----:B------:R-:W2:-:S15]  /*5e3c0*/  LDL.LU.64 R4, [R1+0x6cd8] ;  /* 0x006cd80001047983 */ /* 0x000e9e0000300a00 */
[----:B------:R-:W-:-:S06]  /*5e3d0*/  NOP ;  /* 0x0000000000007918 */ /* 0x000fcc0000000000 */
[----:B------:R-:W-:Y:S04]  /*5e3e0*/  STL.64 [R1+0x370], R16 ;  /* 0x0003701001007387 */ /* 0x000fe80000100a00 */
[----:B------:R0:W-:Y:S04]  /*5e3f0*/  STL.64 [R1+0x378], R18 ;  /* 0x0003781201007387 */ /* 0x0001e80000100a00 */
[----:B0-----:R-:W3:Y:S04]  /*5e400*/  LDL.LU.64 R18, [R1+0x6cd0] ;  /* 0x006cd00001127983 */ /* 0x001ee80000300a00 */
[----:B------:R-:W3:Y:S02]  /*5e410*/  LDL.LU.64 R16, [R1+0x6cc8] ;  /* 0x006cc80001107983 */ /* 0x000ee40000300a00 */
[----:B---3--:R-:W-:Y:S02]  /*5e420*/  HMMA.16816.F32.BF16 R12, R12, R8, R16 ;  /* 0x000000080c0c723c */ /* 0x008fe40000041810 */
[----:B------:R-:W2:Y:S04]  /*5e430*/  LDL.LU.64 R18, [R1+0x6cc0] ;  /* 0x006cc00001127983 */ /* 0x000ea80000300a00 */
[----:B------:R-:W2:-:S15]  /*5e440*/  LDL.LU.64 R16, [R1+0x6cb8] ;  /* 0x006cb80001107983 */ /* 0x000e9e0000300a00 */
[----:B------:R-:W-:-:S02]  /*5e450*/  NOP ;  /* 0x0000000000007918 */ /* 0x000fc40000000000 */
        /* <DEDUP_REMOVED lines=8> */
[----:B------:R-:W2:Y:S04]  /*5e4e0*/  LDL.LU.64 R26, [R1+0x6cb0] ;  /* 0x006cb000011a7983 */ /* 0x000ea80000300a00 */
[----:B------:R-:W2:-:S15]  /*5e4f0*/  LDL.LU.64 R24, [R1+0x6ca8] ;  /* 0x006ca80001187983 */ /* 0x000e9e0000300a00 */
[----:B------:R-:W-:-:S01]  /*5e500*/  NOP ;  /* 0x0000000000007918 */ /* 0x000fc20000000000 */
[----:B------:R0:W-:Y:S04]  /*5e510*/  STL.64 [R1+0x360], R4 ;  /* 0x0003600401007387 */ /* 0x0001e80000100a00 */
[----:B------:R-:W-:Y:S04]  /*5e520*/  STL.64 [R1+0x368], R6 ;  /* 0x0003680601007387 */ /* 0x000fe80000100a00 */
[----:B0-----:R-:W2:Y:S01]  /*5e530*/  LDL.LU.64 R4, [R1+0x6ca0] ;  /* 0x006ca00001047983 */ /* 0x001ea20000300a00 */
[----:B------:R-:W-:Y:S02]  /*5e540*/  IMAD.MOV.U32 R8, RZ, RZ, R23 ;  /* 0x000000ffff087224 */ /* 0x000fe400078e0017 */
[----:B------:R-:W-:Y:S01]  /*5e550*/  IMAD.MOV.U32 R9, RZ, RZ, R0 ;  /* 0x000000ffff097224 */ /* 0x000fe200078e0000 */
[----:B--2---:R-:W-:Y:S06]  /*5e560*/  HMMA.16816.F32.BF16 R24, R16, R4, R24 ;  /* 0x000000041018723c */ /* 0x004fec0000041818 */
[----:B------:R-:W-:-:S02]  /*5e570*/  IMAD.MOV.U32 R23, RZ, RZ, R4 ;  /* 0x000000ffff177224 */ /* 0x000fc400078e0004 */
[----:B------:R-:W-:-:S15]  /*5e580*/  IMAD.MOV.U32 R0, RZ, RZ, R5 ;  /* 0x000000ffff007224 */ /* 0x000fde00078e0005 */
[----:B------:R0:W-:Y:S04]  /*5e590*/  STL.64 [R1+0x350], R24 ;  /* 0x0003501801007387 */ /* 0x0001e80000100a00 */
[----:B------:R-:W-:Y:S04]  /*5e5a0*/  STL.64 [R1+0x358], R26 ;  /* 0x0003581a01007387 */ /* 0x000fe80000100a00 */
[----:B0-----:R-:W2:Y:S04]  /*5e5b0*/  LDL.LU.64 R24, [R1+0x6c98] ;  /* 0x006c980001187983 */ /* 0x001ea80000300a00 */
[----:B------:R-:W4:Y:S04]  /*5e5c0*/  LDL.LU.64 R6, [R1+0x6c90] ;  /* 0x006c900001067983 */ /* 0x000f280000300a00 */
[----:B------:R-:W4:Y:S04]  /*5e5d0*/  LDL.LU.64 R4, [R1+0x6c88] ;  /* 0x006c880001047983 */ /* 0x000f280000300a00 */
[----:B------:R-:W-:Y:S04]  /*5e5e0*/  STL.64 [R1+0x6c78], R22 ;  /* 0x006c781601007387 */ /* 0x000fe80000100a00 */
[----:B------:R0:W-:Y:S04]  /*5e5f0*/  STL.64 [R1+0x6c70], R20 ;  /* 0x006c701401007387 */ /* 0x0001e80000100a00 */
[----:B0-----:R-:W2:Y:S04]  /*5e600*/  LDL.LU R20, [R1+0xa40] ;  /* 0x000a400001147983 */ /* 0x001ea80000300800 */
[----:B------:R-:W2:Y:S04]  /*5e610*/  LDL.LU R21, [R1+0xa44] ;  /* 0x000a440001157983 */ /* 0x000ea80000300800 */
[----:B------:R-:W2:Y:S04]  /*5e620*/  LDL.LU R22, [R1+0xa48] ;  /* 0x000a480001167983 */ /* 0x000ea80000300800 */
[----:B------:R-:W2:Y:S01]  /*5e630*/  LDL.LU R23, [R1+0xa4c] ;  /* 0x000a4c0001177983 */ /* 0x000ea20000300800 */
[----:B----4-:R-:W-:Y:S03]  /*5e640*/  HMMA.16816.F32.BF16 R8, R16, R8, R4 ;  /* 0x000000081008723c */ /* 0x010fe60000041804 */
[----:B------:R-:W3:-:S15]  /*5e650*/  LDL.LU.64 R4, [R1+0x6c80] ;  /* 0x006c800001047983 */ /* 0x000ede0000300a00 */
[----:B------:R-:W-:-:S05]  /*5e660*/  NOP ;  /* 0x0000000000007918 */ /* 0x000fca0000000000 */
[----:B------:R-:W-:Y:S04]  /*5e670*/  STL.64 [R1+0x340], R8 ;  /* 0x0003400801007387 */ /* 0x000fe80000100a00 */
[----:B------:R3:W-:Y:S02]  /*5e680*/  STL.64 [R1+0x348], R10 ;  /* 0x0003480a01007387 */ /* 0x0007e40000100a00 */
[----:B---3--:R-:W-:-:S15]  /*5e690*/  HMMA.16816.F32.BF16 R8, R16, R4, R12 ;  /* 0x000000041008723c */ /* 0x008fde000004180c */
[----:B------:R-:W-:-:S08]  /*5e6a0*/  NOP ;  /* 0x0000000000007918 */ /* 0x000fd00000000000 */
[----:B------:R0:W-:Y:S04]  /*5e6b0*/  STL.64 [R1+0x330], R8 ;  /* 0x0003300801007387 */ /* 0x0001e80000100a00 */
[----:B------:R1:W-:Y:S04]  /*5e6c0*/  STL.64 [R1+0x338], R10 ;  /* 0x0003380a01007387 */ /* 0x0003e80000100a00 */
[----:B0-----:R-:W3:Y:S04]  /*5e6d0*/  LDL.LU R8, [R1+0xa20] ;  /* 0x000a200001087983 */ /* 0x001ee80000300800 */
[----:B------:R-:W3:Y:S04]  /*5e6e0*/  LDL.LU R9, [R1+0xa24] ;  /* 0x000a240001097983 */ /* 0x000ee80000300800 */
[----:B-1----:R-:W4:Y:S04]  /*5e6f0*/  LDL.LU R10, [R1+0xa28] ;  /* 0x000a2800010a7983 */ /* 0x002f280000300800 */
[----:B------:R-:W4:Y:S01]  /*5e700*/  LDL.LU R11, [R1+0xa2c] ;  /* 0x000a2c00010b7983 */ /* 0x000f220000300800 */
[----:B------:R-:W-:-:S05]  /*5e710*/  LOP3.LUT R28, R2, 0x40, RZ, 0x3c, !PT ;  /* 0x00000040021c7812 */ /* 0x000fca00078e3cff */
[----:B------:R-:W0:Y:S01]  /*5e720*/  LDSM.16.MT88.4 R12, [R28+UR5+0x8000] ;  /* 0x008000051c0c783b */ /* 0x000e220008004200 */
[----:B--2---:R-:W-:Y:S01]  /*5e730*/  HMMA.16816.F32.BF16 R20, R16, R24, R20 ;  /* 0x000000181014723c */ /* 0x004fe20000041814 */
[----:B------:R-:W-:Y:S02]  /*5e740*/  IMAD.MOV.U32 R27, RZ, RZ, R4 ;  /* 0x000000ffff1b7224 */ /* 0x000fe400078e0004 */
[----:B------:R-:W-:Y:S01]  /*5e750*/  IMAD.MOV.U32 R26, RZ, RZ, R5 ;  /* 0x000000ffff1a7224 */ /* 0x000fe200078e0005 */
        /* <DEDUP_REMOVED lines=10> */
[----:B0-----:R-:W-:Y:S04]  /*5e800*/  STL.64 [R1+0x6b78], R14 ;  /* 0x006b780e01007387 */ /* 0x001fe80000100a00 */
[----:B------:R0:W-:Y:S04]  /*5e810*/  STL.64 [R1+0x6b70], R12 ;  /* 0x006b700c01007387 */ /* 0x0001e80000100a00 */
[----:B0-----:R-:W4:Y:S04]  /*5e820*/  LDL.LU.64 R12, [R1+0xd0] ;  /* 0x0000d000010c7983 */ /* 0x001f280000300a00 */
[----:B------:R-:W-:Y:S04]  /*5e830*/  STL.64 [R1+0x320], R20 ;  /* 0x0003201401007387 */ /* 0x000fe80000100a00 */
[----:B------:R0:W-:Y:S04]  /*5e840*/  STL.64 [R1+0x328], R22 ;  /* 0x0003281601007387 */ /* 0x0001e80000100a00 */
[----:B0-----:R-:W3:Y:S04]  /*5e850*/  LDL.LU.64 R22, [R1+0x6c78] ;  /* 0x006c780001167983 */ /* 0x001ee80000300a00 */
[----:B------:R-:W2:Y:S04]  /*5e860*/  LDL.LU.64 R20, [R1+0x6c70] ;  /* 0x006c700001147983 */ /* 0x000ea80000300a00 */
[----:B------:R0:W-:Y:S02]  /*5e870*/  STL.64 [R1+0x6c08], R24 ;  /* 0x006c081801007387 */ /* 0x0001e40000100a00 */
[----:B0-----:R-:W-:-:S02]  /*5e880*/  IMAD.MOV.U32 R24, RZ, RZ, R27 ;  /* 0x000000ffff187224 */ /* 0x001fc400078e001b */
[----:B------:R-:W-:-:S05]  /*5e890*/  IMAD.MOV.U32 R25, RZ, RZ, R26 ;  /* 0x000000ffff197224 */ /* 0x000fca00078e001a */
[----:B------:R0:W-:Y:S04]  /*5e8a0*/  STL.64 [R1+0x6c20], R24 ;  /* 0x006c201801007387 */ /* 0x0001e80000100a00 */
[----:B0-----:R-:W4:Y:S01]  /*5e8b0*/  LDL.64 R24, [R1+0x90] ;  /* 0x0000900001187983 */ /* 0x001f220000100a00 */
[----:B--2---:R-:W-:Y:S03]  /*5e8c0*/  HMMA.16816.F32.BF16 R8, R16, R20, R8 ;  /* 0x000000141008723c */ /* 0x004fe60000041808 */
[----:B----4-:R3:W-:Y:S02]  /*5e8d0*/  STL.64 [R1+0x6c28], R24 ;  /* 0x006c281801007387 */ /* 0x0107e40000100a00 */
[----:B---3--:R-:W-:-:S02]  /*5e8e0*/  IMAD.MOV.U32 R24, RZ, RZ, R23 ;  /* 0x000000ffff187224 */ /* 0x008fc400078e0017 */
[----:B------:R-:W-:-:S05]  /*5e8f0*/  IMAD.MOV.U32 R25, RZ, RZ, R0 ;  /* 0x000000ffff197224 */ /* 0x000fca00078e0000 */
[----:B------:R0:W-:Y:S04]  /*5e900*/  STL.64 [R1+0x6c40], R24 ;  /* 0x006c401801007387 */ /* 0x0001e80000100a00 */
[----:B0-----:R-:W2:Y:S07]  /*5e910*/  LDL.64 R24, [R1+0xb0] ;  /* 0x0000b00001187983 */ /* 0x001eae0000100a00 */
[----:B------:R-:W-:Y:S04]  /*5e920*/  STL.64 [R1+0x310], R8 ;  /* 0x0003100801007387 */ /* 0x000fe80000100a00 */
[----:B------:R0:W-:Y:S04]  /*5e930*/  STL.64 [R1+0x318], R10 ;  /* 0x0003180a01007387 */ /* 0x0001e80000100a00 */
[----:B0-----:R-:W3:Y:S04]  /*5e940*/  LDL.LU.64 R10, [R1+0x6c68] ;  /* 0x006c6800010a7983 */ /* 0x001ee80000300a00 */
[----:B------:R-:W3:Y:S04]  /*5e950*/  LDL.LU.64 R8, [R1+0x6c60] ;  /* 0x006c600001087983 */ /* 0x000ee80000300a00 */
[----:B------:R-:W-:Y:S04]  /*5e960*/  STL [R1+0x6c18], R22 ;  /* 0x006c181601007387 */ /* 0x000fe80000100800 */
        /* <DEDUP_REMOVED lines=12> */
[----:B------:R0:W-:Y:S04]  /*5ea30*/  STL.64 [R1+0x300], R8 ;  /* 0x0003000801007387 */ /* 0x0001e80000100a00 */
[----:B------:R-:W-:Y:S04]  /*5ea40*/  STL.64 [R1+0x308], R10 ;  /* 0x0003080a01007387 */ /* 0x000fe80000100a00 */
[----:B0-----:R-:W3:Y:S04]  /*5ea50*/  LDL.LU.64 R8, [R1+0x6c58] ;  /* 0x006c580001087983 */ /* 0x001ee80000300a00 */
[----:B------:R0:W-:Y:S04]  /*5ea60*/  STL.64 [R1+0x6c00], R12 ;  /* 0x006c000c01007387 */ /* 0x0001e80000100a00 */
[----:B0-----:R-:W4:Y:S04]  /*5ea70*/  LDL.LU R12, [R1+0x2d0] ;  /* 0x0002d000010c7983 */ /* 0x001f280000300800 */
[----:B------:R-:W4:Y:S04]  /*5ea80*/  LDL.LU R13, [R1+0x2d4] ;  /* 0x0002d400010d7983 */ /* 0x000f280000300800 */
[----:B------:R-:W4:Y:S04]  /*5ea90*/  LDL.LU R14, [R1+0x2d8] ;  /* 0x0002d800010e7983 */ /* 0x000f280000300800 */
[----:B------:R-:W4:Y:S01]  /*5eaa0*/  LDL.LU R15, [R1+0x2dc] ;  /* 0x0002dc00010f7983 */ /* 0x000f220000300800 */
[----:B---3--:R-:W-:Y:S03]  /*5eab0*/  HMMA.16816.F32.BF16 R16, R16, R8, R4 ;  /* 0x000000081010723c */ /* 0x008fe60000041804 */
[----:B------:R-:W3:Y:S04]  /*5eac0*/  LDL.LU.64 R6, [R1+0x6c50] ;  /* 0x006c500001067983 */ /* 0x000ee80000300a00 */
[----:B------:R-:W3:-:S15]  /*5ead0*/  LDL.LU.64 R4, [R1+0x6c48] ;  /* 0x006c480001047983 */ /* 0x000ede0000300a00 */
[----:B------:R-:W-:-:S01]  /*5eae0*/  NOP ;  /* 0x0000000000007918 */ /* 0x000fc20000000000 */
[----:B------:R0:W-:Y:S04]  /*5eaf0*/  STL.64 [R1+0x120], R16 ;  /* 0x0001201001007387 */ /* 0x0001e80000100a00 */
[----:B------:R1:W-:Y:S04]  /*5eb00*/  STL.64 [R1+0x128], R18 ;  /* 0x0001281201007387 */ /* 0x0003e80000100a00 */
[----:B0-----:R-:W3:Y:S04]  /*5eb10*/  LDL.LU R16, [R1+0x4b0] ;  /* 0x0004b00001107983 */ /* 0x001ee80000300800 */
[----:B------:R-:W3:Y:S04]  /*5eb20*/  LDL.LU R17, [R1+0x4b4] ;  /* 0x0004b40001117983 */ /* 0x000ee80000300800 */
[----:B-1----:R-:W3:Y:S04]  /*5eb30*/  LDL.LU R18, [R1+0x4b8] ;  /* 0x0004b80001127983 */ /* 0x002ee80000300800 */
[----:B------:R-:W3:Y:S04]  /*5eb40*/  LDL.LU R19, [R1+0x4bc] ;  /* 0x0004bc0001137983 */ /* 0x000ee80000300800 */
[----:B------:R0:W-:Y:S01]  /*5eb50*/  STL.64 [R1+0x6bf8], R8 ;  /* 0x006bf80801007387 */ /* 0x0001e20000100a00 */
[----:B------:R-:W-:-:S03]  /*5eb60*/  IMAD.MOV.U32 R0, RZ, RZ, R25 ;  /* 0x000000ffff007224 */ /* 0x000fc600078e0019 */
[----:B0-----:R-:W4:Y:S04]  /*5eb70*/  LDL.LU R8, [R1+0x2f0] ;  /* 0x0002f00001087983 */ /* 0x001f280000300800 */
[----:B------:R-:W4:Y:S04]  /*5eb80*/  LDL.LU R9, [R1+0x2f4] ;  /* 0x0002f40001097983 */ /* 0x000f280000300800 */
[----:B------:R-:W4:Y:S04]  /*5eb90*/  LDL.LU R10, [R1+0x2f8] ;  /* 0x0002f800010a7983 */ /* 0x000f280000300800 */
[----:B------:R-:W4:Y:S01]  /*5eba0*/  LDL.LU R11, [R1+0x2fc] ;  /* 0x0002fc00010b7983 */ /* 0x000f220000300800 */
[----:B---3--:R-:W-:-:S15]  /*5ebb0*/  HMMA.16816.F32.BF16 R16, R4, R24, R16 ;  /* 0x000000180410723c */ /* 0x008fde0000041810 */
[----:B------:R-:W-:-:S08]  /*5ebc0*/  NOP ;  /* 0x0000000000007918 */ /* 0x000fd00000000000 */
[----:B------:R0:W-:Y:S04]  /*5ebd0*/  STL.64 [R1+0x110], R16 ;  /* 0x0001101001007387 */ /* 0x0001e80000100a00 */
[----:B------:R-:W-:Y:S01]  /*5ebe0*/  STL.64 [R1+0x118], R18 ;  /* 0x0001181201007387 */ /* 0x000fe20000100a00 */
[----:B0-----:R-:W-:-:S03]  /*5ebf0*/  IMAD.MOV.U32 R16, RZ, RZ, R24 ;  /* 0x000000ffff107224 */ /* 0x001fc600078e0018 */
[----:B------:R-:W2:Y:S02]  /*5ec00*/  LDL.LU.64 R24, [R1+0x6c40] ;  /* 0x006c400001187983 */ /* 0x000ea40000300a00 */
[----:B--2---:R-:W-:Y:S02]  /*5ec10*/  HMMA.16816.F32.BF16 R24, R4, R24, R20 ;  /* 0x000000180418723c */ /* 0x004fe40000041814 */
[----:B------:R-:W2:Y:S04]  /*5ec20*/  LDL.LU.64 R22, [R1+0x6c38] ;  /* 0x006c380001167983 */ /* 0x000ea80000300a00 */
[----:B------:R-:W2:-:S15]  /*5ec30*/  LDL.LU.64 R20, [R1+0x6c30] ;  /* 0x006c300001147983 */ /* 0x000e9e0000300a00 */
[----:B------:R-:W-:-:S02]  /*5ec40*/  NOP ;  /* 0x0000000000007918 */ /* 0x000fc40000000000 */
[----:B------:R0:W-:Y:S04]  /*5ec50*/  STL.64 [R1+0x100], R24 ;  /* 0x0001001801007387 */ /* 0x0001e80000100a00 */
[----:B------:R-:W-:Y:S04]  /*5ec60*/  STL.64 [R1+0x108], R26 ;  /* 0x0001081a01007387 */ /* 0x000fe80000100a00 */
[----:B0-----:R-:W4:Y:S02]  /*5ec70*/  LDL.LU.64 R24, [R1+0x6c28] ;  /* 0x006c280001187983 */ /* 0x001f240000300a00 */
[----:B----4-:R-:W-:-:S15]  /*5ec80*/  HMMA.16816.F32.BF16 R8, R4, R24, R8 ;  /* 0x000000180408723c */ /* 0x010fde0000041808 */
[----:B------:R-:W-:-:S08]  /*5ec90*/  NOP ;  /* 0x0000000000007918 */ /* 0x000fd00000000000 */
[----:B------:R0:W-:Y:S04]  /*5eca0*/  STL.64 [R1+0xf0], R8 ;  /* 0x0000f00801007387 */ /* 0x0001e80000100a00 */
[----:B------:R-:W-:Y:S01]  /*5ecb0*/  STL.64 [R1+0xf8], R10 ;  /* 0x0000f80a01007387 */ /* 0x000fe20000100a00 */
[----:B0-----:R-:W-:Y:S02]  /*5ecc0*/  IMAD.MOV.U32 R9, RZ, RZ, R24 ;  /* 0x000000ffff097224 */ /* 0x001fe400078e0018 */
[----:B------:R-:W-:Y:S02]  /*5ecd0*/  IMAD.MOV.U32 R8, RZ, RZ, R25 ;  /* 0x000000ffff087224 */ /* 0x000fe400078e0019 */
[----:B------:R-:W2:Y:S02]  /*5ece0*/  LDL.LU.64 R24, [R1+0x6c20] ;  /* 0x006c200001187983 */ /* 0x000ea40000300a00 */
[----:B--2---:R-:W-:Y:S02]  /*5ecf0*/  HMMA.16816.F32.BF16 R24, R4, R24, R20 ;  /* 0x000000180418723c */ /* 0x004fe40000041814 */
[----:B------:R-:W2:Y:S04]  /*5ed00*/  LDL.LU R22, [R1+0x6c18] ;  /* 0x006c180001167983 */ /* 0x000ea80000300800 */
[----:B------:R-:W3:-:S15]  /*5ed10*/  LDL.LU.64 R20, [R1+0x6c10] ;  /* 0x006c100001147983 */ /* 0x000ede0000300a00 */
[----:B------:R-:W-:-:S02]  /*5ed20*/  NOP ;  /* 0x0000000000007918 */ /* 0x000fc40000000000 */
[----:B------:R0:W-:Y:S04]  /*5ed30*/  STL.64 [R1+0xe0], R24 ;  /* 0x0000e01801007387 */ /* 0x0001e80000100a00 */
[----:B------:R-:W-:Y:S04]  /*5ed40*/  STL.64 [R1+0xe8], R26 ;  /* 0x0000e81a01007387 */ /* 0x000fe80000100a00 */
[----:B0-----:R-:W4:Y:S02]  /*5ed50*/  LDL.LU.64 R24, [R1+0x6c08] ;  /* 0x006c080001187983 */ /* 0x001f240000300a00 */
[----:B----4-:R-:W-:Y:S06]  /*5ed60*/  HMMA.16816.F32.BF16 R12, R4, R24, R12 ;  /* 0x00000018040c723c */ /* 0x010fec000004180c */
[----:B------:R0:W-:Y:S04]  /*5ed70*/  STL.64 [R1+0x6b90], R24 ;  /* 0x006b901801007387 */ /* 0x0001e80000100a00 */
[----:B0-----:R-:W4:-:S13]  /*5ed80*/  LDL.LU R24, [R1+0x910] ;  /* 0x0009100001187983 */ /* 0x001f1a0000300800 */
        /* <DEDUP_REMOVED lines=8> */
[----:B------:R-:W-:Y:S01]  /*5ee10*/  IMAD.MOV.U32 R24, RZ, RZ, R9 ;  /* 0x000000ffff187224 */ /* 0x000fe200078e0009 */
[----:B------:R-:W2:Y:S04]  /*5ee20*/  LDL.LU R8, [R1+0x990] ;  /* 0x0009900001087983 */ /* 0x000ea80000300800 */
        /* <DEDUP_REMOVED lines=8> */
[----:B0-----:R-:W4:Y:S04]  /*5eeb0*/  LDL.64 R24, [R1+0xa0] ;  /* 0x0000a00001187983 */ /* 0x001f280000100a00 */
[----:B----4-:R0:W-:Y:S02]  /*5eec0*/  STL.64 [R1+0x6bc8], R24 ;  /* 0x006bc81801007387 */ /* 0x0101e40000100a00 */
[----:B0-----:R-:W-:-:S02]  /*5eed0*/  IMAD.MOV.U32 R24, RZ, RZ, R16 ;  /* 0x000000ffff187224 */ /* 0x001fc400078e0010 */
[----:B------:R-:W0:Y:S01]  /*5eee0*/  LDSM.16.MT88.4 R16, [R28+UR5+0x8080] ;  /* 0x008080051c10783b */ /* 0x000e220008004200 */
[----:B------:R-:W-:-:S05]  /*5eef0*/  IMAD.MOV.U32 R25, RZ, RZ, R0 ;  /* 0x000000ffff197224 */ /* 0x000fca00078e0000 */
[----:B------:R1:W-:Y:S04]  /*5ef00*/  STL.64 [R1+0x6bf0], R24 ;  /* 0x006bf01801007387 */ /* 0x0003e80000100a00 */
[----:B-1----:R-:W4:Y:S04]  /*5ef10*/  LDL.LU R24, [R1+0x2c0] ;  /* 0x0002c00001187983 */ /* 0x002f280000300800 */
[----:B------:R-:W4:Y:S04]  /*5ef20*/  LDL.LU R25, [R1+0x2c4] ;  /* 0x0002c40001197983 */ /* 0x000f280000300800 */
[----:B------:R-:W4:Y:S04]  /*5ef30*/  LDL.LU R26, [R1+0x2c8] ;  /* 0x0002c800011a7983 */ /* 0x000f280000300800 */
[----:B------:R-:W4:Y:S04]  /*5ef40*/  LDL.LU R27, [R1+0x2cc] ;  /* 0x0002cc00011b7983 */ /* 0x000f280000300800 */
[----:B0-----:R-:W-:Y:S04]  /*5ef50*/  STL.64 [R1+0x6ad8], R18 ;  /* 0x006ad81201007387 */ /* 0x001fe80000100a00 */
[----:B------:R0:W-:Y:S04]  /*5ef60*/  STL.64 [R1+0x6ad0], R16 ;  /* 0x006ad01001007387 */ /* 0x0001e80000100a00 */
[----:B0-----:R-:W2:Y:S04]  /*5ef70*/  LDL.64 R16, [R1+0x80] ;  /* 0x0000800001107983 */ /* 0x001ea80000100a00 */
[----:B--2---:R0:W-:Y:S04]  /*5ef80*/  STL.64 [R1+0x6ba8], R16 ;  /* 0x006ba81001007387 */ /* 0x0041e80000100a00 */
        /* <DEDUP_REMOVED lines=20> */
[----:B---3--:R-:W-:-:S15]  /*5f0d0*/  HMMA.16816.F32.BF16 R8, R4, R12, R8 ;  /* 0x0000000c0408723c */ /* 0x008fde0000041808 */
[----:B------:R-:W-:-:S08]  /*5f0e0*/  NOP ;  /* 0x0000000000007918 */ /* 0x000fd00000000000 */
[----:B------:R0:W-:Y:S04]  /*5f0f0*/  STL.64 [R1+0x2e0], R8 ;  /* 0x0002e00801007387 */ /* 0x0001e80000100a00 */
[----:B------:R1:W-:Y:S04]  /*5f100*/  STL.64 [R1+0x2e8], R10 ;  /* 0x0002e80a01007387 */ /* 0x0003e80000100a00 */
[----:B0-----:R-:W3:Y:S02]  /*5f110*/  LDL.LU.64 R8, [R1+0x6bf8] ;  /* 0x006bf80001087983 */ /* 0x001ee40000300a00 */
[----:B---3--:R-:W-:Y:S02]  /*5f120*/  HMMA.16816.F32.BF16 R4, R4, R8, R24 ;  /* 0x000000080404723c */ /* 0x008fe40000041818 */
[----:B------:R-:W2:Y:S04]  /*5f130*/  LDL.LU.64 R24, [R1+0x6bf0] ;  /* 0x006bf00001187983 */ /* 0x000ea80000300a00 */
[----:B------:R-:W-:-:S02]  /*5f140*/  IMAD.MOV.U32 R14, RZ, RZ, R8 ;  /* 0x000000ffff0e7224 */ /* 0x000fc400078e0008 */
[----:B------:R-:W-:-:S15]  /*5f150*/  IMAD.MOV.U32 R0, RZ, RZ, R9 ;  /* 0x000000ffff007224 */ /* 0x000fde00078e0009 */
[----:B------:R-:W-:Y:S04]  /*5f160*/  STL.64 [R1+0x60], R4 ;  /* 0x0000600401007387 */ /* 0x000fe80000100a00 */
[----:B------:R-:W-:Y:S04]  /*5f170*/  STL.64 [R1+0x68], R6 ;  /* 0x0000680601007387 */ /* 0x000fe80000100a00 */
[----:B-1----:R-:W2:Y:S04]  /*5f180*/  LDL.LU.64 R10, [R1+0x6be8] ;  /* 0x006be800010a7983 */ /* 0x002ea80000300a00 */
[----:B------:R-:W2:Y:S04]  /*5f190*/  LDL.LU.64 R8, [R1+0x6be0] ;  /* 0x006be00001087983 */ /* 0x000ea80000300a00 */
[----:B------:R-:W0:Y:S04]  /*5f1a0*/  LDSM.16.MT88.4 R4, [R28+UR5+0x8100] ;  /* 0x008100051c04783b */ /* 0x000e280008004200 */
[----:B0-----:R-:W-:Y:S04]  /*5f1b0*/  STL.64 [R1+0x6a58], R6 ;  /* 0x006a580601007387 */ /* 0x001fe80000100a00 */
        /* <DEDUP_REMOVED lines=18> */
[----:B--2---:R-:W-:Y:S02]  /*5f2e0*/  HMMA.16816.F32.BF16 R24, R8, R24, R16 ;  /* 0x000000180818723c */ /* 0x004fe40000041810 */
[----:B------:R-:W2:-:S15]  /*5f2f0*/  LDL.LU.64 R16, [R1+0x6ba8] ;  /* 0x006ba80001107983 */ /* 0x000e9e0000300a00 */
[----:B------:R-:W-:-:S06]  /*5f300*/  NOP ;  /* 0x0000000000007918 */ /* 0x000fcc0000000000 */
[----:B------:R-:W-:Y:S04]  /*5f310*/  STL.64 [R1+0x30], R24 ;  /* 0x0000301801007387 */ /* 0x000fe80000100a00 */
[----:B------:R0:W-:Y:S04]  /*5f320*/  STL.64 [R1+0x38], R26 ;  /* 0x0000381a01007387 */ /* 0x0001e80000100a00 */
[----:B0-----:R-:W3:Y:S04]  /*5f330*/  LDL.LU.64 R26, [R1+0x6ba0] ;  /* 0x006ba000011a7983 */ /* 0x001ee80000300a00 */
[----:B------:R-:W3:Y:S01]  /*5f340*/  LDL.LU.64 R24, [R1+0x6b98] ;  /* 0x006b980001187983 */ /* 0x000ee20000300a00 */
[----:B--2---:R-:W-:Y:S01]  /*5f350*/  IMAD.MOV.U32 R7, RZ, RZ, R17 ;  /* 0x000000ffff077224 */ /* 0x004fe200078e0011 */
[----:B---3--:R-:W-:-:S15]  /*5f360*/  HMMA.16816.F32.BF16 R24, R8, R16, R24 ;  /* 0x000000100818723c */ /* 0x008fde0000041818 */
[----:B------:R-:W-:-:S08]  /*5f370*/  NOP ;  /* 0x0000000000007918 */ /* 0x000fd00000000000 */
[----:B------:R0:W-:Y:S04]  /*5f380*/  STL.64 [R1+0x20], R24 ;  /* 0x0000201801007387 */ /* 0x0001e80000100a00 */
[----:B------:R-:W-:Y:S04]  /*5f390*/  STL.64 [R1+0x28], R26 ;  /* 0x0000281a01007387 */ /* 0x000fe80000100a00 */
[----:B0-----:R-:W2:Y:S04]  /*5f3a0*/  LDL.LU.64 R24, [R1+0x6b90] ;  /* 0x006b900001187983 */ /* 0x001ea80000300a00 */
[----:B------:R-:W-:Y:S04]  /*5f3b0*/  STL [R1+0x6b88], R7 ;  /* 0x006b880701007387 */ /* 0x000fe80000100800 */
[----:B------:R0:W-:Y:S04]  /*5f3c0*/  STL.64 [R1+0x6b80], R4 ;  /* 0x006b800401007387 */ /* 0x0001e80000100a00 */
[----:B0-----:R-:W2:Y:S04]  /*5f3d0*/  LDL.LU R4, [R1+0x900] ;  /* 0x0009000001047983 */ /* 0x001ea80000300800 */
[----:B------:R-:W2:Y:S04]  /*5f3e0*/  LDL.LU R5, [R1+0x904] ;  /* 0x0009040001057983 */ /* 0x000ea80000300800 */
[----:B------:R-:W2:Y:S04]  /*5f3f0*/  LDL.LU R6, [R1+0x908] ;  /* 0x0009080001067983 */ /* 0x000ea80000300800 */
[----:B------:R-:W2:Y:S01]  /*5f400*/  LDL.LU R7, [R1+0x90c] ;  /* 0x00090c0001077983 */ /* 0x000ea20000300800 */
[----:B------:R-:W-:-:S03]  /*5f410*/  IMAD.MOV.U32 R23, RZ, RZ, R16 ;  /* 0x000000ffff177224 */ /* 0x000fc600078e0010 */
[----:B------:R-:W3:Y:S04]  /*5f420*/  LDL.LU R16, [R1+0xcb0] ;  /* 0x000cb00001107983 */ /* 0x000ee80000300800 */
[----:B------:R-:W3:Y:S04]  /*5f430*/  LDL.LU R17, [R1+0xcb4] ;  /* 0x000cb40001117983 */ /* 0x000ee80000300800 */
[----:B------:R-:W4:Y:S04]  /*5f440*/  LDL.LU R18, [R1+0xcb8] ;  /* 0x000cb80001127983 */ /* 0x000f280000300800 */
[----:B------:R-:W4:Y:S01]  /*5f450*/  LDL.LU R19, [R1+0xcbc] ;  /* 0x000cbc0001137983 */ /* 0x000f220000300800 */
[----:B--2---:R-:W-:Y:S03]  /*5f460*/  HMMA.16816.F32.BF16 R4, R8, R24, R4 ;  /* 0x000000180804723c */ /* 0x004fe60000041804 */
[----:B----4-:R-:W-:Y:S04]  /*5f470*/  STL.64 [R1+0x6b10], R18 ;  /* 0x006b101201007387 */ /* 0x010fe80000100a00 */
[----:B---3--:R0:W-:Y:S04]  /*5f480*/  STL.64 [R1+0x6b08], R16 ;  /* 0x006b081001007387 */ /* 0x0081e80000100a00 */
[----:B0-----:R-:W2:-:S12]  /*5f490*/  LDL.LU R16, [R1+0xcc0] ;  /* 0x000cc00001107983 */ /* 0x001e980000300800 */
[----:B------:R0:W-:Y:S04]  /*5f4a0*/  STL.64 [R1], R4 ;  /* 0x0000000401007387 */ /* 0x0001e80000100a00 */
[----:B------:R1:W-:Y:S04]  /*5f4b0*/  STL.64 [R1+0x8], R6 ;  /* 0x0000080601007387 */ /* 0x0003e80000100a00 */
[----:B------:R-:W2:Y:S04]  /*5f4c0*/  LDL.LU R17, [R1+0xcc4] ;  /* 0x000cc40001117983 */ /* 0x000ea80000300800 */
[----:B------:R-:W3:Y:S04]  /*5f4d0*/  LDL.LU R18, [R1+0xcc8] ;  /* 0x000cc80001127983 */ /* 0x000ee80000300800 */
[----:B------:R-:W3:Y:S04]  /*5f4e0*/  LDL.LU R19, [R1+0xccc] ;  /* 0x000ccc0001137983 */ /* 0x000ee80000300800 */
[----:B0-----:R-:W4:Y:S04]  /*5f4f0*/  LDL.LU R4, [R1+0x8e0] ;  /* 0x0008e00001047983 */ /* 0x001f280000300800 */
[----:B------:R-:W4:Y:S04]  /*5f500*/  LDL.LU R5, [R1+0x8e4] ;  /* 0x0008e40001057983 */ /* 0x000f280000300800 */
[----:B-1----:R-:W4:Y:S04]  /*5f510*/  LDL.LU R6, [R1+0x8e8] ;  /* 0x0008e80001067983 */ /* 0x002f280000300800 */
[----:B------:R-:W4:Y:S04]  /*5f520*/  LDL.LU R7, [R1+0x8ec] ;  /* 0x0008ec0001077983 */ /* 0x000f280000300800 */
[----:B------:R-:W4:Y:S04]  /*5f530*/  LDL.LU R24, [R1+0x240] ;  /* 0x0002400001187983 */ /* 0x000f280000300800 */
[----:B------:R-:W4:Y:S04]  /*5f540*/  LDL.LU R25, [R1+0x244] ;  /* 0x0002440001197983 */ /* 0x000f280000300800 */
[----:B------:R-:W4:Y:S04]  /*5f550*/  LDL.LU R26, [R1+0x248] ;  /* 0x00024800011a7983 */ /* 0x000f280000300800 */
[----:B------:R-:W4:Y:S04]  /*5f560*/  LDL.LU R27, [R1+0x24c] ;  /* 0x00024c00011b7983 */ /* 0x000f280000300800 */
[----:B---3--:R-:W-:Y:S04]  /*5f570*/  STL.64 [R1+0x6b28], R18 ;  /* 0x006b281201007387 */ /* 0x008fe80000100a00 */
[----:B--2---:R0:W-:Y:S04]  /*5f580*/  STL.64 [R1+0x6b20], R16 ;  /* 0x006b201001007387 */ /* 0x0041e80000100a00 */
[----:B0-----:R-:W2:Y:S04]  /*5f590*/  LDL.64 R16, [R1+0x90] ;  /* 0x0000900001107983 */ /* 0x001ea80000100a00 */
[----:B--2---:R0:W-:Y:S02]  /*5f5a0*/  STL.64 [R1+0x6b40], R16 ;  /* 0x006b401001007387 */ /* 0x0041e40000100a00 */
[----:B0-----:R-:W-:-:S02]  /*5f5b0*/  IMAD.MOV.U32 R16, RZ, RZ, R14 ;  /* 0x000000ffff107224 */ /* 0x001fc400078e000e */
[----:B------:R-:W-:-:S05]  /*5f5c0*/  IMAD.MOV.U32 R17, RZ, RZ, R0 ;  /* 0x000000ffff117224 */ /* 0x000fca00078e0000 */
[----:B------:R0:W-:Y:S04]  /*5f5d0*/  STL.64 [R1+0x6b58], R16 ;  /* 0x006b581001007387 */ /* 0x0001e80000100a00 */
[----:B0-----:R-:W2:Y:S04]  /*5f5e0*/  LDL.LU R16, [R1+0x8f0] ;  /* 0x0008f00001107983 */ /* 0x001ea80000300800 */
[----:B------:R-:W2:Y:S04]  /*5f5f0*/  LDL.LU R17, [R1+0x8f4] ;  /* 0x0008f40001117983 */ /* 0x000ea80000300800 */
[----:B------:R-:W2:Y:S04]  /*5f600*/  LDL.LU R18, [R1+0x8f8] ;  /* 0x0008f80001127983 */ /* 0x000ea80000300800 */
[----:B------:R-:W2:Y:S02]  /*5f610*/  LDL.LU R19, [R1+0x8fc] ;  /* 0x0008fc0001137983 */ /* 0x000ea40000300800 */
[----:B--2---:R-:W-:-:S15]  /*5f620*/  HMMA.16816.F32.BF16 R16, R8, R20, R16 ;  /* 0x000000140810723c */ /* 0x004fde0000041810 */
[----:B------:R-:W-:-:S08]  /*5f630*/  NOP ;  /* 0x0000000000007918 */ /* 0x000fd00000000000 */
[----:B------:R0:W-:Y:S04]  /*5f640*/  STL.64 [R1+0x2d0], R16 ;  /* 0x0002d01001007387 */ /* 0x0001e80000100a00 */
[----:B------:R-:W-:Y:S04]  /*5f650*/  STL.64 [R1+0x2d8], R18 ;  /* 0x0002d81201007387 */ /* 0x000fe80000100a00 */
[----:B0-----:R-:W2:Y:S04]  /*5f660*/  LDL.64 R16, [R1+0xb0] ;  /* 0x0000b00001107983 */ /* 0x001ea80000100a00 */
[----:B------:R-:W-:Y:S04]  /*5f670*/  STL.64 [R1+0x6b38], R22 ;  /* 0x006b381601007387 */ /* 0x000fe80000100a00 */
[----:B------:R0:W-:Y:S04]  /*5f680*/  STL.64 [R1+0x6b30], R20 ;  /* 0x006b301401007387 */ /* 0x0001e80000100a00 */
[----:B0-----:R-:W3:Y:S04]  /*5f690*/  LDL.LU R20, [R1+0xcd0] ;  /* 0x000cd00001147983 */ /* 0x001ee80000300800 */
[----:B------:R-:W3:Y:S04]  /*5f6a0*/  LDL.LU R21, [R1+0xcd4] ;  /* 0x000cd40001157983 */ /* 0x000ee80000300800 */
[----:B------:R-:W2:Y:S04]  /*5f6b0*/  LDL.LU R22, [R1+0xcd8] ;  /* 0x000cd80001167983 */ /* 0x000ea80000300800 */
[----:B------:R-:W2:Y:S01]  /*5f6c0*/  LDL.LU R23, [R1+0xcdc] ;  /* 0x000cdc0001177983 */ /* 0x000ea20000300800 */
[----:B----4-:R-:W-:Y:S03]  /*5f6d0*/  HMMA.16816.F32.BF16 R4, R8, R12, R4 ;  /* 0x0000000c0804723c */ /* 0x010fe60000041804 */
[----:B--2---:R-:W-:Y:S04]  /*5f6e0*/  STL.64 [R1+0x6b50], R22 ;  /* 0x006b501601007387 */ /* 0x004fe80000100a00 */
[----:B---3--:R0:W-:Y:S04]  /*5f6f0*/  STL.64 [R1+0x6b48], R20 ;  /* 0x006b481401007387 */ /* 0x0081e80000100a00 */
        /* <DEDUP_REMOVED lines=12> */
[----:B0-----:R-:W3:Y:S04]  /*5f7c0*/  LDL.LU R7, [R1+0x6b88] ;  /* 0x006b880001077983 */ /* 0x001ee80000300800 */
[----:B------:R-:W4:Y:S01]  /*5f7d0*/  LDL.LU.64 R4, [R1+0x6b80] ;  /* 0x006b800001047983 */ /* 0x000f220000300a00 */
[----:B------:R-:W-:-:S02]  /*5f7e0*/  IMAD.MOV.U32 R6, RZ, RZ, R12 ;  /* 0x000000ffff067224 */ /* 0x000fc400078e000c */
[----:B------:R-:W-:Y:S01]  /*5f7f0*/  IMAD.MOV.U32 R0, RZ, RZ, R13 ;  /* 0x000000ffff007224 */ /* 0x000fe200078e000d */
[----:B------:R-:W2:Y:S04]  /*5f800*/  LDL.LU.64 R14, [R1+0x6b78] ;  /* 0x006b7800010e7983 */ /* 0x000ea80000300a00 */
[----:B------:R-:W2:Y:S01]  /*5f810*/  LDL.LU.64 R12, [R1+0x6b70] ;  /* 0x006b7000010c7983 */ /* 0x000ea20000300a00 */
[----:B----4-:R-:W-:Y:S03]  /*5f820*/  HMMA.16816.F32.BF16 R24, R8, R4, R24 ;  /* 0x000000040818723c */ /* 0x010fe60000041818 */
[----:B------:R-:W0:-:S15]  /*5f830*/  LDSM.16.MT88.4 R8, [R28+UR5+0x8180] ;  /* 0x008180051c08783b */ /* 0x000e1e0008004200 */
[----:B------:R-:W-:-:S05]  /*5f840*/  NOP ;  /* 0x0000000000007918 */ /* 0x000fca0000000000 */
[----:B------:R1:W-:Y:S04]  /*5f850*/  STL.64 [R1+0x6340], R26 ;  /* 0x0063401a01007387 */ /* 0x0003e80000100a00 */
[----:B------:R4:W-:Y:S04]  /*5f860*/  STL.64 [R1+0x6338], R24 ;  /* 0x0063381801007387 */ /* 0x0009e80000100a00 */
[----:B-1----:R-:W3:Y:S01]  /*5f870*/  LDL R26, [R1+0xd8] ;  /* 0x0000d800011a7983 */ /* 0x002ee20000100800 */
[----:B--2---:R-:W-:Y:S01]  /*5f880*/  HMMA.16816.F32.BF16 R20, R12, R16, R20 ;  /* 0x000000100c14723c */ /* 0x004fe20000041814 */
[----:B------:R-:W-:-:S02]  /*5f890*/  IMAD.MOV.U32 R27, RZ, RZ, R3 ;  /* 0x000000ffff1b7224 */ /* 0x000fc400078e0003 */
[----:B----4-:R-:W-:Y:S02]  /*5f8a0*/  IMAD.MOV.U32 R24, RZ, RZ, R6 ;  /* 0x000000ffff187224 */ /* 0x010fe400078e0006 */
[----:B------:R-:W-:Y:S02]  /*5f8b0*/  IMAD.MOV.U32 R25, RZ, RZ, R0 ;  /* 0x000000ffff197224 */ /* 0x000fe400078e0000 */
[----:B------:R-:W-:Y:S02]  /*5f8c0*/  IMAD.MOV.U32 R0, RZ, RZ, R16 ;  /* 0x000000ffff007224 */ /* 0x000fe400078e0010 */
[----:B------:R-:W-:Y:S01]  /*5f8d0*/  IMAD.MOV.U32 R29, RZ, RZ, R17 ;  /* 0x000000ffff1d7224 */ /* 0x000fe200078e0011 */
[----:B---3--:R-:W-:Y:S04]  /*5f8e0*/  STL.64 [R1+0x6af8], R26 ;  /* 0x006af81a01007387 */ /* 0x008fe80000100a00 */
[----:B------:R1:W-:Y:S04]  /*5f8f0*/  STL.64 [R1+0x6af0], R24 ;  /* 0x006af01801007387 */ /* 0x0003e80000100a00 */
[----:B-1----:R-:W2:Y:S04]  /*5f900*/  LDL.LU R24, [R1+0xca0] ;  /* 0x000ca00001187983 */ /* 0x002ea80000300800 */
[----:B------:R-:W2:Y:S04]  /*5f910*/  LDL.LU R25, [R1+0xca4] ;  /* 0x000ca40001197983 */ /* 0x000ea80000300800 */
[----:B------:R-:W2:Y:S04]  /*5f920*/  LDL.LU R26, [R1+0xca8] ;  /* 0x000ca800011a7983 */ /* 0x000ea80000300800 */
[----:B------:R-:W2:Y:S04]  /*5f930*/  LDL.LU R27, [R1+0xcac] ;  /* 0x000cac00011b7983 */ /* 0x000ea80000300800 */
[----:B0-----:R-:W-:Y:S04]  /*5f940*/  STL.64 [R1+0x69d0], R10 ;  /* 0x0069d00a01007387 */ /* 0x001fe80000100a00 */
[----:B------:R0:W-:Y:S04]  /*5f950*/  STL.64 [R1+0x69c8], R8 ;  /* 0x0069c80801007387 */ /* 0x0001e80000100a00 */
[----:B0-----:R-:W3:Y:S04]  /*5f960*/  LDL.64 R8, [R1+0x10] ;  /* 0x0000100001087983 */ /* 0x001ee80000100a00 */
        /* <DEDUP_REMOVED lines=9> */
[----:B------:R0:W-:Y:S04]  /*5fa00*/  STL.64 [R1+0x240], R16 ;  /* 0x0002401001007387 */ /* 0x0001e80000100a00 */
[----:B------:R-:W-:Y:S04]  /*5fa10*/  STL.64 [R1+0x248], R18 ;  /* 0x0002481201007387 */ /* 0x000fe80000100a00 */
[----:B0-----:R-:W4:Y:S02]  /*5fa20*/  LDL.LU.64 R16, [R1+0x6b40] ;  /* 0x006b400001107983 */ /* 0x001f240000300a00 */
[----:B----4-:R-:W-:Y:S06]  /*5fa30*/  HMMA.16816.F32.BF16 R20, R12, R16, R20 ;  /* 0x000000100c14723c */ /* 0x010fec0000041814 */
[----:B------:R-:W-:-:S02]  /*5fa40*/  IMAD.MOV.U32 R6, RZ, RZ, R16 ;  /* 0x000000ffff067224 */ /* 0x000fc400078e0010 */
[----:B------:R-:W-:-:S15]  /*5fa50*/  IMAD.MOV.U32 R3, RZ, RZ, R17 ;  /* 0x000000ffff037224 */ /* 0x000fde00078e0011 */
[----:B------:R-:W-:Y:S04]  /*5fa60*/  STL.64 [R1+0x230], R20 ;  /* 0x0002301401007387 */ /* 0x000fe80000100a00 */
[----:B------:R0:W-:Y:S04]  /*5fa70*/  STL.64 [R1+0x238], R22 ;  /* 0x0002381601007387 */ /* 0x0001e80000100a00 */
[----:B0-----:R-:W4:Y:S04]  /*5fa80*/  LDL.LU.64 R22, [R1+0x6b38] ;  /* 0x006b380001167983 */ /* 0x001f280000300a00 */
[----:B------:R-:W2:Y:S04]  /*5fa90*/  LDL.LU.64 R20, [R1+0x6b30] ;  /* 0x006b300001147983 */ /* 0x000ea80000300a00 */
[----:B------:R-:W3:Y:S04]  /*5faa0*/  LDL.LU.64 R18, [R1+0x6b28] ;  /* 0x006b280001127983 */ /* 0x000ee80000300a00 */
[----:B------:R-:W3:Y:S04]  /*5fab0*/  LDL.LU.64 R16, [R1+0x6b20] ;  /* 0x006b200001107983 */ /* 0x000ee80000300a00 */
[----:B------:R-:W-:Y:S04]  /*5fac0*/  STL [R1+0x6ae8], R6 ;  /* 0x006ae80601007387 */ /* 0x000fe80000100800 */
[----:B------:R0:W-:Y:S02]  /*5fad0*/  STL.64 [R1+0x6ae0], R4 ;  /* 0x006ae00401007387 */ /* 0x0001e40000100a00 */
[----:B0-----:R-:W-:-:S02]  /*5fae0*/  IMAD.MOV.U32 R5, RZ, RZ, R7 ;  /* 0x000000ffff057224 */ /* 0x001fc400078e0007 */
[----:B----4-:R-:W-:Y:S02]  /*5faf0*/  IMAD.MOV.U32 R4, RZ, RZ, R23 ;  /* 0x000000ffff047224 */ /* 0x010fe400078e0017 */
[----:B------:R-:W4:Y:S05]  /*5fb00*/  LDL.LU R23, [R1+0x6b18] ;  /* 0x006b180001177983 */ /* 0x000f2a0000300800 */
[----:B---3--:R-:W-:Y:S01]  /*5fb10*/  HMMA.16816.F32.BF16 R4, R12, R4, R16 ;  /* 0x000000040c04723c */ /* 0x008fe20000041810 */
[----:B------:R-:W3:Y:S04]  /*5fb20*/  LDL.LU.64 R18, [R1+0x6b10] ;  /* 0x006b100001127983 */ /* 0x000ee80000300a00 */
[----:B------:R-:W3:-:S15]  /*5fb30*/  LDL.LU.64 R16, [R1+0x6b08] ;  /* 0x006b080001107983 */ /* 0x000ede0000300a00 */
[----:B------:R-:W-:-:S03]  /*5fb40*/  NOP ;  /* 0x0000000000007918 */ /* 0x000fc60000000000 */
[----:B------:R0:W-:Y:S04]  /*5fb50*/  STL.64 [R1+0x220], R4 ;  /* 0x0002200401007387 */ /* 0x0001e80000100a00 */
[----:B------:R1:W-:Y:S04]  /*5fb60*/  STL.64 [R1+0x228], R6 ;  /* 0x0002280601007387 */ /* 0x0003e80000100a00 */
[----:B0-----:R-:W4:Y:S01]  /*5fb70*/  LDL.LU R4, [R1+0xc90] ;  /* 0x000c900001047983 */ /* 0x001f220000300800 */
[----:B---3--:R-:W-:-:S15]  /*5fb80*/  HMMA.16816.F32.BF16 R16, R12, R8, R16 ;  /* 0x000000080c10723c */ /* 0x008fde0000041810 */
[----:B------:R-:W-:-:S08]  /*5fb90*/  NOP ;  /* 0x0000000000007918 */ /* 0x000fd00000000000 */
[----:B------:R0:W-:Y:S04]  /*5fba0*/  STL.64 [R1+0x210], R16 ;  /* 0x0002101001007387 */ /* 0x0001e80000100a00 */
[----:B------:R3:W-:Y:S04]  /*5fbb0*/  STL.64 [R1+0x218], R18 ;  /* 0x0002181201007387 */ /* 0x0007e80000100a00 */
[----:B------:R-:W4:Y:S04]  /*5fbc0*/  LDL.LU R5, [R1+0xc94] ;  /* 0x000c940001057983 */ /* 0x000f280000300800 */
[----:B-1----:R-:W4:Y:S04]  /*5fbd0*/  LDL.LU R6, [R1+0xc98] ;  /* 0x000c980001067983 */ /* 0x002f280000300800 */
[----:B------:R-:W4:Y:S04]  /*5fbe0*/  LDL.LU R7, [R1+0xc9c] ;  /* 0x000c9c0001077983 */ /* 0x000f280000300800 */
[----:B0-----:R-:W4:Y:S04]  /*5fbf0*/  LDL.LU R16, [R1+0x5c0] ;  /* 0x0005c00001107983 */ /* 0x001f280000300800 */
[----:B------:R-:W4:Y:S04]  /*5fc00*/  LDL.LU R17, [R1+0x5c4] ;  /* 0x0005c40001117983 */ /* 0x000f280000300800 */
[----:B---3--:R-:W3:Y:S04]  /*5fc10*/  LDL.LU R18, [R1+0x5c8] ;  /* 0x0005c80001127983 */ /* 0x008ee80000300800 */
[----:B------:R-:W3:Y:S04]  /*5fc20*/  LDL.LU R19, [R1+0x5cc] ;  /* 0x0005cc0001137983 */ /* 0x000ee80000300800 */
[----:B------:R0:W-:Y:S04]  /*5fc30*/  STL.64 [R1+0x6a88], R8 ;  /* 0x006a880801007387 */ /* 0x0001e80000100a00 */
[----:B0-----:R-:W2:Y:S04]  /*5fc40*/  LDL.64 R8, [R1+0x80] ;  /* 0x0000800001087983 */ /* 0x001ea80000100a00 */
[----:B--2---:R0:W-:Y:S04]  /*5fc50*/  STL.64 [R1+0x6aa0], R8 ;  /* 0x006aa00801007387 */ /* 0x0041e80000100a00 */
[----:B0-----:R-:W2:Y:S04]  /*5fc60*/  LDL.LU R8, [R1+0xbf0] ;  /* 0x000bf00001087983 */ /* 0x001ea80000300800 */
[----:B------:R-:W2:Y:S04]  /*5fc70*/  LDL.LU R9, [R1+0xbf4] ;  /* 0x000bf40001097983 */ /* 0x000ea80000300800 */
[----:B------:R-:W4:Y:S04]  /*5fc80*/  LDL.LU R10, [R1+0xbf8] ;  /* 0x000bf800010a7983 */ /* 0x000f280000300800 */
[----:B------:R-:W4:Y:S01]  /*5fc90*/  LDL.LU R11, [R1+0xbfc] ;  /* 0x000bfc00010b7983 */ /* 0x000f220000300800 */
[----:B------:R-:W-:Y:S03]  /*5fca0*/  HMMA.16816.F32.BF16 R24, R12, R20, R24 ;  /* 0x000000140c18723c */ /* 0x000fe60000041818 */
[----:B----4-:R-:W-:Y:S04]  /*5fcb0*/  STL.64 [R1+0x6ab0], R10 ;  /* 0x006ab00a01007387 */ /* 0x010fe80000100a00 */
[----:B--2---:R0:W-:Y:S04]  /*5fcc0*/  STL.64 [R1+0x6aa8], R8 ;  /* 0x006aa80801007387 */ /* 0x0041e80000100a00 */
[----:B0-----:R-:W2:Y:S04]  /*5fcd0*/  LDL.64 R8, [R1+0xa0] ;  /* 0x0000a00001087983 */ /* 0x001ea80000100a00 */
[----:B--2---:R0:W-:Y:S02]  /*5fce0*/  STL.64 [R1+0x6ab8], R8 ;  /* 0x006ab80801007387 */ /* 0x0041e40000100a00 */
[----:B0-----:R-:W-:-:S02]  /*5fcf0*/  IMAD.MOV.U32 R8, RZ, RZ, R0 ;  /* 0x000000ffff087224 */ /* 0x001fc400078e0000 */
[----:B------:R-:W2:Y:S04]  /*5fd00*/  LDL.LU R0, [R1+0x6b00] ;  /* 0x006b000001007983 */ /* 0x000ea80000300800 */
[----:B------:R-:W-:Y:S04]  /*5fd10*/  STL.64 [R1+0x4c0], R24 ;  /* 0x0004c01801007387 */ /* 0x000fe80000100a00 */
[----:B------:R0:W-:Y:S04]  /*5fd20*/  STL.64 [R1+0x4c8], R26 ;  /* 0x0004c81a01007387 */ /* 0x0001e80000100a00 */
[----:B0-----:R-:W4:Y:S04]  /*5fd30*/  LDL.LU.64 R26, [R1+0x6af8] ;  /* 0x006af800011a7983 */ /* 0x001f280000300a00 */
[----:B------:R-:W3:Y:S04]  /*5fd40*/  LDL.LU.64 R24, [R1+0x6af0] ;  /* 0x006af00001187983 */ /* 0x000ee80000300a00 */
[----:B------:R-:W-:Y:S04]  /*5fd50*/  STL.64 [R1+0x6a98], R22 ;  /* 0x006a981601007387 */ /* 0x000fe80000100a00 */
        /* <DEDUP_REMOVED lines=15> */
[----:B------:R-:W4:Y:S04]  /*5fe50*/  LDL.LU.64 R4, [R1+0x6ae0] ;  /* 0x006ae00001047983 */ /* 0x000f280000300a00 */
[----:B------:R-:W-:Y:S04]  /*5fe60*/  STL.64 [R1+0x6a80], R26 ;  /* 0x006a801a01007387 */ /* 0x000fe80000100a00 */
[----:B------:R-:W-:Y:S01]  /*5fe70*/  STL.64 [R1+0x6a78], R24 ;  /* 0x006a781801007387 */ /* 0x000fe20000100a00 */
[----:B------:R-:W-:Y:S01]  /*5fe80*/  IMAD.MOV.U32 R9, RZ, RZ, R29 ;  /* 0x000000ffff097224 */ /* 0x000fe200078e001d */
[----:B----4-:R-:W-:Y:S02]  /*5fe90*/  HMMA.16816.F32.BF16 R12, R12, R4, R16 ;  /* 0x000000040c0c723c */ /* 0x010fe40000041810 */
[----:B------:R-:W2:Y:S04]  /*5fea0*/  LDL.LU.64 R18, [R1+0x6ad8] ;  /* 0x006ad80001127983 */ /* 0x000ea80000300a00 */
[----:B------:R-:W2:Y:S04]  /*5feb0*/  LDL.LU.64 R16, [R1+0x6ad0] ;  /* 0x006ad00001107983 */ /* 0x000ea80000300a00 */
[----:B------:R0:W-:Y:S04]  /*5fec0*/  STL.64 [R1+0x6a70], R4 ;  /* 0x006a700401007387 */ /* 0x0001e80000100a00 */
[----:B0-----:R-:W4:Y:S09]  /*5fed0*/  LDL.LU R4, [R1+0xc00] ;  /* 0x000c000001047983 */ /* 0x001f320000300800 */
[----:B------:R-:W-:Y:S04]  /*5fee0*/  STL.64 [R1+0x200], R12 ;  /* 0x0002000c01007387 */ /* 0x000fe80000100a00 */
[----:B------:R-:W-:Y:S04]  /*5fef0*/  STL.64 [R1+0x208], R14 ;  /* 0x0002080e01007387 */ /* 0x000fe80000100a00 */
[----:B------:R-:W0:Y:S01]  /*5ff00*/  LDSM.16.MT88.4 R12, [R28+UR5+0x8200] ;  /* 0x008200051c0c783b */ /* 0x000e220008004200 */
[----:B---3--:R-:W-:-:S03]  /*5ff10*/  IMAD.MOV.U32 R24, RZ, RZ, R6 ;  /* 0x000000ffff187224 */ /* 0x008fc600078e0006 */
[----:B------:R-:W4:Y:S04]  /*5ff20*/  LDL.LU R5, [R1+0xc04] ;  /* 0x000c040001057983 */ /* 0x000f280000300800 */
[----:B------:R-:W4:Y:S04]  /*5ff30*/  LDL.LU R6, [R1+0xc08] ;  /* 0x000c080001067983 */ /* 0x000f280000300800 */
[----:B------:R-:W4:Y:S04]  /*5ff40*/  LDL.LU R7, [R1+0xc0c] ;  /* 0x000c0c0001077983 */ /* 0x000f280000300800 */
[----:B0-----:R-:W-:Y:S04]  /*5ff50*/  STL.64 [R1+0x6950], R14 ;  /* 0x0069500e01007387 */ /* 0x001fe80000100a00 */
[----:B------:R0:W-:Y:S04]  /*5ff60*/  STL.64 [R1+0x6948], R12 ;  /* 0x0069480c01007387 */ /* 0x0001e80000100a00 */
[----:B0-----:R-:W3:Y:S04]  /*5ff70*/  LDL.LU R12, [R1+0xbd0] ;  /* 0x000bd000010c7983 */ /* 0x001ee80000300800 */
[----:B------:R-:W3:Y:S04]  /*5ff80*/  LDL.LU R13, [R1+0xbd4] ;  /* 0x000bd400010d7983 */ /* 0x000ee80000300800 */
[----:B------:R-:W3:Y:S04]  /*5ff90*/  LDL.LU R14, [R1+0xbd8] ;  /* 0x000bd800010e7983 */ /* 0x000ee80000300800 */
[----:B------:R-:W3:Y:S01]  /*5ffa0*/  LDL.LU R15, [R1+0xbdc] ;  /* 0x000bdc00010f7983 */ /* 0x000ee20000300800 */
[----:B--2---:R-:W-:Y:S03]  /*5ffb0*/  HMMA.16816.F32.BF16 R8, R16, R8, R20 ;  /* 0x000000081008723c */ /* 0x004fe60000041814 */
[----:B------:R-:W2:Y:S04]  /*5ffc0*/  LDL.LU.64 R22, [R1+0x6ac8] ;  /* 0x006ac80001167983 */ /* 0x000ea80000300a00 */
[----:B------:R-:W2:-:S15]  /*5ffd0*/  LDL.LU.64 R20, [R1+0x6ac0] ;  /* 0x006ac00001147983 */ /* 0x000e9e0000300a00 */
[----:B------:R-:W-:-:S01]  /*5ffe0*/  NOP ;  /* 0x0000000000007918 */ /* 0x000fc20000000000 */
[----:B------:R0:W-:Y:S04]  /*5fff0*/  STL.64 [R1+0x470], R8 ;  /* 0x0004700801007387 */ /* 0x0001e80000100a00 */
[----:B------:R1:W-:Y:S04]  /*60000*/  STL.64 [R1+0x478], R10 ;  /* 0x0004780a01007387 */ /* 0x0003e80000100a00 */
[----:B0-----:R-:W4:Y:S02]  /*60010*/  LDL.LU.64 R8, [R1+0x6ab8] ;  /* 0x006ab80001087983 */ /* 0x001f240000300a00 */
[----:B----4-:R-:W-:-:S15]  /*60020*/  HMMA.16816.F32.BF16 R4, R16, R8, R4 ;  /* 0x000000081004723c */ /* 0x010fde0000041804 */
[----:B------:R-:W-:-:S08]  /*60030*/  NOP ;  /* 0x0000000000007918 */ /* 0x000fd00000000000 */
[----:B------:R0:W-:Y:S04]  /*60040*/  STL.64 [R1+0x510], R4 ;  /* 0x0005100401007387 */ /* 0x0001e80000100a00 */
[----:B------:R-:W-:Y:S04]  /*60050*/  STL.64 [R1+0x518], R6 ;  /* 0x0005180601007387 */ /* 0x000fe80000100a00 */
[----:B-1----:R-:W4:Y:S01]  /*60060*/  LDL.LU.64 R10, [R1+0x6ab0] ;  /* 0x006ab000010a7983 */ /* 0x002f220000300a00 */
[----:B0-----:R-:W-:Y:S02]  /*60070*/  IMAD.MOV.U32 R5, RZ, RZ, R8 ;  /* 0x000000ffff057224 */ /* 0x001fe400078e0008 */
[----:B------:R-:W-:-:S02]  /*60080*/  IMAD.MOV.U32 R4, RZ, RZ, R9 ;  /* 0x000000ffff047224 */ /* 0x000fc400078e0009 */
[----:B------:R-:W4:Y:S01]  /*60090*/  LDL.LU.64 R8, [R1+0x6aa8] ;  /* 0x006aa80001087983 */ /* 0x000f220000300a00 */
[----:B------:R-:W-:-:S07]  /*600a0*/  IMAD.MOV.U32 R25, RZ, RZ, R3 ;  /* 0x000000ffff197224 */ /* 0x000fce00078e0003 */
[----:B----4-:R-:W-:Y:S01]  /*600b0*/  HMMA.16816.F32.BF16 R24, R16, R24, R8 ;  /* 0x000000181018723c */ /* 0x010fe20000041808 */
[----:B------:R-:W2:-:S15]  /*600c0*/  LDL.LU.64 R8, [R1+0x6aa0] ;  /* 0x006aa00001087983 */ /* 0x000e9e0000300a00 */
[----:B------:R-:W-:-:S07]  /*600d0*/  NOP ;  /* 0x0000000000007918 */ /* 0x000fce0000000000 */
[----:B------:R0:W-:Y:S04]  /*600e0*/  STL.64 [R1+0x530], R24 ;  /* 0x0005301801007387 */ /* 0x0001e80000100a00 */
[----:B------:R1:W-:Y:S04]  /*600f0*/  STL.64 [R1+0x538], R26 ;  /* 0x0005381a01007387 */ /* 0x0003e80000100a00 */
[----:B0-----:R-:W4:Y:S04]  /*60100*/  LDL.LU R24, [R1+0xbc0] ;  /* 0x000bc00001187983 */ /* 0x001f280000300800 */
[----:B------:R-:W4:Y:S04]  /*60110*/  LDL.LU R25, [R1+0xbc4] ;  /* 0x000bc40001197983 */ /* 0x000f280000300800 */
[----:B-1----:R-:W4:Y:S04]  /*60120*/  LDL.LU R26, [R1+0xbc8] ;  /* 0x000bc800011a7983 */ /* 0x002f280000300800 */
[----:B------:R-:W4:Y:S01]  /*60130*/  LDL.LU R27, [R1+0xbcc] ;  /* 0x000bcc00011b7983 */ /* 0x000f220000300800 */
[----:B--2---:R-:W-:Y:S06]  /*60140*/  HMMA.16816.F32.BF16 R20, R16, R8, R20 ;  /* 0x000000081014723c */ /* 0x004fec0000041814 */
[----:B------:R-:W-:-:S02]  /*60150*/  IMAD.MOV.U32 R29, RZ, RZ, R8 ;  /* 0x000000ffff1d7224 */ /* 0x000fc400078e0008 */
[----:B------:R-:W-:-:S15]  /*60160*/  IMAD.MOV.U32 R3, RZ, RZ, R9 ;  /* 0x000000ffff037224 */ /* 0x000fde00078e0009 */
[----:B------:R-:W-:Y:S04]  /*60170*/  STL.64 [R1+0x550], R20 ;  /* 0x0005501401007387 */ /* 0x000fe80000100a00 */
[----:B------:R0:W-:Y:S04]  /*60180*/  STL.64 [R1+0x558], R22 ;  /* 0x0005581601007387 */ /* 0x0001e80000100a00 */
[----:B0-----:R-:W2:Y:S04]  /*60190*/  LDL.LU.64 R22, [R1+0x6a98] ;  /* 0x006a980001167983 */ /* 0x001ea80000300a00 */
[----:B------:R-:W4:Y:S04]  /*601a0*/  LDL.LU.64 R20, [R1+0x6a90] ;  /* 0x006a900001147983 */ /* 0x000f280000300a00 */
[----:B------:R-:W3:Y:S02]  /*601b0*/  LDL.LU.64 R8, [R1+0x6a88] ;  /* 0x006a880001087983 */ /* 0x000ee40000300a00 */
[----:B---3--:R-:W-:Y:S06]  /*601c0*/  HMMA.16816.F32.BF16 R12, R16, R8, R12 ;  /* 0x00000008100c723c */ /* 0x008fec000004180c */
[----:B------:R0:W-:Y:S04]  /*601d0*/  STL.64 [R1+0x6a08], R8 ;  /* 0x006a080801007387 */ /* 0x0001e80000100a00 */
[----:B0-----:R-:W3:-:S13]  /*601e0*/  LDL.LU R8, [R1+0x660] ;  /* 0x0006600001087983 */ /* 0x001eda0000300800 */
[----:B------:R-:W-:Y:S04]  /*601f0*/  STL.64 [R1+0x570], R12 ;  /* 0x0005700c01007387 */ /* 0x000fe80000100a00 */
[----:B------:R-:W-:Y:S04]  /*60200*/  STL.64 [R1+0x578], R14 ;  /* 0x0005780e01007387 */ /* 0x000fe80000100a00 */
[----:B------:R-:W3:Y:S04]  /*60210*/  LDL.LU R9, [R1+0x664] ;  /* 0x0006640001097983 */ /* 0x000ee80000300800 */
[----:B------:R-:W2:Y:S04]  /*60220*/  LDL.LU R10, [R1+0x668] ;  /* 0x00066800010a7983 */ /* 0x000ea80000300800 */
[----:B------:R-:W2:Y:S04]  /*60230*/  LDL.LU R11, [R1+0x66c] ;  /* 0x00066c00010b7983 */ /* 0x000ea80000300800 */
[----:B--2---:R-:W-:Y:S04]  /*60240*/  STL.64 [R1+0x6a18], R10 ;  /* 0x006a180a01007387 */ /* 0x004fe80000100a00 */
[----:B---3--:R0:W-:Y:S04]  /*60250*/  STL.64 [R1+0x6a10], R8 ;  /* 0x006a100801007387 */ /* 0x0081e80000100a00 */
[----:B0-----:R-:W2:Y:S01]  /*60260*/  LDL.64 R8, [R1+0x90] ;  /* 0x0000900001087983 */ /* 0x001ea20000100a00 */
[----:B----4-:R-:W-:Y:S03]  /*60270*/  HMMA.16816.F32.BF16 R24, R16, R20, R24 ;  /* 0x000000141018723c */ /* 0x010fe60000041818 */
[----:B--2---:R0:W-:Y:S02]  /*60280*/  STL.64 [R1+0x6a30], R8 ;  /* 0x006a300801007387 */ /* 0x0041e40000100a00 */
        /* <DEDUP_REMOVED lines=8> */
[----:B------:R-:W4:Y:S04]  /*60310*/  LDL.LU R14, [R1+0x638] ;  /* 0x00063800010e7983 */ /* 0x000f280000300800 */
[----:B------:R-:W4:Y:S04]  /*60320*/  LDL.LU R15, [R1+0x63c] ;  /* 0x00063c00010f7983 */ /* 0x000f280000300800 */
[----:B----4-:R-:W-:Y:S04]  /*60330*/  STL.64 [R1+0x6a68], R14 ;  /* 0x006a680e01007387 */ /* 0x010fe80000100a00 */
[----:B---3--:R0:W-:Y:S04]  /*60340*/  STL.64 [R1+0x6a60], R12 ;  /* 0x006a600c01007387 */ /* 0x0081e80000100a00 */
[----:B0-----:R-:W3:Y:S04]  /*60350*/  LDL.LU R12, [R1+0x680] ;  /* 0x00068000010c7983 */ /* 0x001ee80000300800 */
[----:B------:R-:W3:Y:S04]  /*60360*/  LDL.LU R13, [R1+0x684] ;  /* 0x00068400010d7983 */ /* 0x000ee80000300800 */
[----:B------:R-:W3:Y:S04]  /*60370*/  LDL.LU R14, [R1+0x688] ;  /* 0x00068800010e7983 */ /* 0x000ee80000300800 */
[----:B------:R-:W3:Y:S04]  /*60380*/  LDL.LU R15, [R1+0x68c] ;  /* 0x00068c00010f7983 */ /* 0x000ee80000300800 */
[----:B------:R0:W-:Y:S04]  /*60390*/  STL.64 [R1+0x6a48], R8 ;  /* 0x006a480801007387 */ /* 0x0001e80000100a00 */
[----:B0-----:R-:W4:Y:S04]  /*603a0*/  LDL.64 R8, [R1+0xb0] ;  /* 0x0000b00001087983 */ /* 0x001f280000100a00 */
[----:B------:R-:W-:Y:S04]  /*603b0*/  STL.64 [R1+0x590], R24 ;  /* 0x0005901801007387 */ /* 0x000fe80000100a00 */
[----:B------:R0:W-:Y:S04]  /*603c0*/  STL.64 [R1+0x598], R26 ;  /* 0x0005981a01007387 */ /* 0x0001e80000100a00 */
[----:B0-----:R-:W3:Y:S04]  /*603d0*/  LDL.LU.64 R26, [R1+0x6a80] ;  /* 0x006a8000011a7983 */ /* 0x001ee80000300a00 */
[----:B------:R-:W2:Y:S04]  /*603e0*/  LDL.LU.64 R24, [R1+0x6a78] ;  /* 0x006a780001187983 */ /* 0x000ea80000300a00 */
[----:B------:R-:W-:Y:S04]  /*603f0*/  STL.64 [R1+0x6a00], R22 ;  /* 0x006a001601007387 */ /* 0x000fe80000100a00 */
[----:B------:R0:W-:Y:S04]  /*60400*/  STL.64 [R1+0x69f8], R20 ;  /* 0x0069f81401007387 */ /* 0x0001e80000100a00 */
[----:B0-----:R-:W4:Y:S04]  /*60410*/  LDL.LU R20, [R1+0xb30] ;  /* 0x000b300001147983 */ /* 0x001f280000300800 */
[----:B------:R-:W4:Y:S04]  /*60420*/  LDL.LU R21, [R1+0xb34] ;  /* 0x000b340001157983 */ /* 0x000f280000300800 */
[----:B------:R-:W3:Y:S04]  /*60430*/  LDL.LU R22, [R1+0xb38] ;  /* 0x000b380001167983 */ /* 0x000ee80000300800 */
[----:B------:R-:W3:Y:S04]  /*60440*/  LDL.LU R23, [R1+0xb3c] ;  /* 0x000b3c0001177983 */ /* 0x000ee80000300800 */
[----:B---3--:R-:W-:Y:S04]  /*60450*/  STL.64 [R1+0x6a28], R22 ;  /* 0x006a281601007387 */ /* 0x008fe80000100a00 */
[----:B----4-:R0:W-:Y:S04]  /*60460*/  STL.64 [R1+0x6a20], R20 ;  /* 0x006a201401007387 */ /* 0x0101e80000100a00 */
[----:B0-----:R-:W3:Y:S04]  /*60470*/  LDL.LU R20, [R1+0x650] ;  /* 0x0006500001147983 */ /* 0x001ee80000300800 */
[----:B------:R-:W3:Y:S04]  /*60480*/  LDL.LU R21, [R1+0x654] ;  /* 0x0006540001157983 */ /* 0x000ee80000300800 */
        /* <DEDUP_REMOVED lines=9> */
[----:B------:R0:W-:Y:S04]  /*60520*/  STL.64 [R1+0x5c0], R4 ;  /* 0x0005c00401007387 */ /* 0x0001e80000100a00 */
[----:B------:R-:W-:Y:S04]  /*60530*/  STL.64 [R1+0x5c8], R6 ;  /* 0x0005c80601007387 */ /* 0x000fe80000100a00 */
[----:B0-----:R-:W3:Y:S04]  /*60540*/  LDL.LU.64 R4, [R1+0x6a70] ;  /* 0x006a700001047983 */ /* 0x001ee80000300a00 */
[----:B------:R-:W-:Y:S04]  /*60550*/  STL.64 [R1+0x69e8], R26 ;  /* 0x0069e81a01007387 */ /* 0x000fe80000100a00 */
[----:B------:R0:W-:Y:S04]  /*60560*/  STL.64 [R1+0x69e0], R24 ;  /* 0x0069e01801007387 */ /* 0x0001e80000100a00 */
[----:B0-----:R-:W4:Y:S04]  /*60570*/  LDL.LU R24, [R1+0xb20] ;  /* 0x000b200001187983 */ /* 0x001f280000300800 */
[----:B------:R-:W4:Y:S04]  /*60580*/  LDL.LU R25, [R1+0xb24] ;  /* 0x000b240001197983 */ /* 0x000f280000300800 */
[----:B------:R-:W4:Y:S04]  /*60590*/  LDL.LU R26, [R1+0xb28] ;  /* 0x000b2800011a7983 */ /* 0x000f280000300800 */
[----:B------:R-:W4:Y:S01]  /*605a0*/  LDL.LU R27, [R1+0xb2c] ;  /* 0x000b2c00011b7983 */ /* 0x000f220000300800 */
[----:B---3--:R-:W-:Y:S03]  /*605b0*/  HMMA.16816.F32.BF16 R16, R16, R4, R12 ;  /* 0x000000041010723c */ /* 0x008fe6000004180c */
[----:B------:R-:W3:Y:S04]  /*605c0*/  LDL.LU.64 R14, [R1+0x6a68] ;  /* 0x006a6800010e7983 */ /* 0x000ee80000300a00 */
[----:B------:R-:W3:Y:S04]  /*605d0*/  LDL.LU.64 R12, [R1+0x6a60] ;  /* 0x006a6000010c7983 */ /* 0x000ee80000300a00 */
[----:B------:R-:W3:Y:S04]  /*605e0*/  LDL.LU.64 R6, [R1+0x6a58] ;  /* 0x006a580001067983 */ /* 0x000ee80000300a00 */
[----:B------:R-:W3:Y:S08]  /*605f0*/  LDL.LU.64 R4, [R1+0x6a50] ;  /* 0x006a500001047983 */ /* 0x000ef00000300a00 */
[----:B------:R-:W-:Y:S04]  /*60600*/  STL.64 [R1+0x5b0], R16 ;  /* 0x0005b01001007387 */ /* 0x000fe80000100a00 */
[----:B------:R-:W-:Y:S01]  /*60610*/  STL.64 [R1+0x5b8], R18 ;  /* 0x0005b81201007387 */ /* 0x000fe20000100a00 */
[----:B---3--:R-:W-:-:S15]  /*60620*/  HMMA.16816.F32.BF16 R12, R4, R8, R12 ;  /* 0x00000008040c723c */ /* 0x008fde000004180c */
[----:B------:R-:W-:-:S08]  /*60630*/  NOP ;  /* 0x0000000000007918 */ /* 0x000fd00000000000 */
[----:B------:R-:W-:Y:S04]  /*60640*/  STL.64 [R1+0x630], R12 ;  /* 0x0006300c01007387 */ /* 0x000fe80000100a00 */
[----:B------:R0:W-:Y:S02]  /*60650*/  STL.64 [R1+0x638], R14 ;  /* 0x0006380e01007387 */ /* 0x0001e40000100a00 */
        /* <DEDUP_REMOVED lines=20> */
[----:B------:R-:W3:Y:S02]  /*607a0*/  LDL.LU.64 R8, [R1+0x6a10] ;  /* 0x006a100001087983 */ /* 0x000ee40000300a00 */
[----:B---3--:R-:W-:Y:S02]  /*607b0*/  HMMA.16816.F32.BF16 R16, R4, R16, R8 ;  /* 0x000000100410723c */ /* 0x008fe40000041808 */
[----:B------:R-:W2:-:S15]  /*607c0*/  LDL.LU.64 R8, [R1+0x6a08] ;  /* 0x006a080001087983 */ /* 0x000e9e0000300a00 */
[----:B------:R-:W-:-:S06]  /*607d0*/  NOP ;  /* 0x0000000000007918 */ /* 0x000fcc0000000000 */
[----:B------:R-:W-:Y:S04]  /*607e0*/  STL.64 [R1+0x660], R16 ;  /* 0x0006601001007387 */ /* 0x000fe80000100a00 */
[----:B------:R-:W-:Y:S04]  /*607f0*/  STL.64 [R1+0x668], R18 ;  /* 0x0006681201007387 */ /* 0x000fe80000100a00 */
[----:B------:R-:W0:Y:S04]  /*60800*/  LDSM.16.MT88.4 R16, [R28+UR5+0x8280] ;  /* 0x008280051c10783b */ /* 0x000e280008004200 */
[----:B0-----:R-:W-:Y:S04]  /*60810*/  STL.64 [R1+0x68c0], R18 ;  /* 0x0068c01201007387 */ /* 0x001fe80000100a00 */
[----:B------:R0:W-:Y:S04]  /*60820*/  STL.64 [R1+0x68b8], R16 ;  /* 0x0068b81001007387 */ /* 0x0001e80000100a00 */
[----:B0-----:R-:W3:Y:S01]  /*60830*/  LDL.LU.64 R16, [R1+0xc0] ;  /* 0x0000c00001107983 */ /* 0x001ee20000300a00 */
[----:B--2---:R-:W-:Y:S06]  /*60840*/  HMMA.16816.F32.BF16 R20, R4, R8, R20 ;  /* 0x000000080414723c */ /* 0x004fec0000041814 */
[----:B------:R-:W-:-:S02]  /*60850*/  IMAD.MOV.U32 R13, RZ, RZ, R8 ;  /* 0x000000ffff0d7224 */ /* 0x000fc400078e0008 */
[----:B------:R-:W-:Y:S01]  /*60860*/  IMAD.MOV.U32 R12, RZ, RZ, R9 ;  /* 0x000000ffff0c7224 */ /* 0x000fe200078e0009 */
[----:B---3--:R0:W-:Y:S04]  /*60870*/  STL.64 [R1+0x69d8], R16 ;  /* 0x0069d81001007387 */ /* 0x0081e80000100a00 */
[----:B0-----:R-:W2:Y:S04]  /*60880*/  LDL.LU R16, [R1+0xb10] ;  /* 0x000b100001107983 */ /* 0x001ea80000300800 */
[----:B------:R-:W2:Y:S04]  /*60890*/  LDL.LU R17, [R1+0xb14] ;  /* 0x000b140001117983 */ /* 0x000ea80000300800 */
[----:B------:R-:W2:Y:S04]  /*608a0*/  LDL.LU R18, [R1+0xb18] ;  /* 0x000b180001127983 */ /* 0x000ea80000300800 */
[----:B------:R-:W2:Y:S04]  /*608b0*/  LDL.LU R19, [R1+0xb1c] ;  /* 0x000b1c0001137983 */ /* 0x000ea80000300800 */
[----:B------:R-:W-:Y:S04]  /*608c0*/  STL.64 [R1+0x670], R20 ;  /* 0x0006701401007387 */ /* 0x000fe80000100a00 */
[----:B------:R0:W-:Y:S04]  /*608d0*/  STL.64 [R1+0x678], R22 ;  /* 0x0006781601007387 */ /* 0x0001e80000100a00 */
[----:B0-----:R-:W3:Y:S04]  /*608e0*/  LDL.LU.64 R22, [R1+0x6a00] ;  /* 0x006a000001167983 */ /* 0x001ee80000300a00 */
[----:B------:R-:W4:Y:S04]  /*608f0*/  LDL.LU.64 R20, [R1+0x69f8] ;  /* 0x0069f80001147983 */ /* 0x000f280000300a00 */
[----:B------:R-:W2:Y:S04]  /*60900*/  LDL.LU R8, [R1+0x690] ;  /* 0x0006900001087983 */ /* 0x000ea80000300800 */
[----:B------:R-:W2:Y:S04]  /*60910*/  LDL.LU R9, [R1+0x694] ;  /* 0x0006940001097983 */ /* 0x000ea80000300800 */
[----:B------:R-:W2:Y:S04]  /*60920*/  LDL.LU R10, [R1+0x698] ;  /* 0x00069800010a7983 */ /* 0x000ea80000300800 */
[----:B------:R-:W2:Y:S04]  /*60930*/  LDL.LU R11, [R1+0x69c] ;  /* 0x00069c00010b7983 */ /* 0x000ea80000300800 */
[----:B------:R0:W-:Y:S02]  /*60940*/  STL.64 [R1+0x6998], R12 ;  /* 0x0069980c01007387 */ /* 0x0001e40000100a00 */
[----:B0-----:R-:W-:-:S02]  /*60950*/  IMAD.MOV.U32 R12, RZ, RZ, R3 ;  /* 0x000000ffff0c7224 */ /* 0x001fc400078e0003 */
[----:B------:R-:W-:Y:S01]  /*60960*/  IMAD.MOV.U32 R13, RZ, RZ, R29 ;  /* 0x000000ffff0d7224 */ /* 0x000fe200078e001d */
[----:B------:R-:W2:Y:S04]  /*60970*/  LDL.LU R3, [R1+0x69f0] ;  /* 0x0069f00001037983 */ /* 0x000ea80000300800 */
[----:B------:R0:W-:Y:S04]  /*60980*/  STL.64 [R1+0x69a8], R12 ;  /* 0x0069a80c01007387 */ /* 0x0001e80000100a00 */
[----:B0-----:R-:W3:Y:S01]  /*60990*/  LDL.64 R12, [R1+0xa0] ;  /* 0x0000a000010c7983 */ /* 0x001ee20000100a00 */
[----:B----4-:R-:W-:Y:S03]  /*609a0*/  HMMA.16816.F32.BF16 R24, R4, R20, R24 ;  /* 0x000000140418723c */ /* 0x010fe60000041818 */
[----:B---3--:R-:W-:-:S15]  /*609b0*/  STL.64 [R1+0x69b0], R12 ;  /* 0x0069b00c01007387 */ /* 0x008fde0000100a00 */
[----:B------:R-:W-:-:S05]  /*609c0*/  NOP ;  /* 0x0000000000007918 */ /* 0x000fca0000000000 */
        /* <DEDUP_REMOVED lines=9> */
[----:B------:R-:W3:Y:S01]  /*60a60*/  LDL.LU R23, [R1+0x6cc] ;  /* 0x0006cc0001177983 */ /* 0x000ee20000300800 */
[C---:B--2---:R-:W-:Y:S03]  /*60a70*/  HMMA.16816.F32.BF16 R16, R4.reuse, R24, R16 ;  /* 0x000000180410723c */ /* 0x044fe60000041810 */
[----:B---3--:R-:W-:Y:S04]  /*60a80*/  STL.64 [R1+0x69c0], R22 ;  /* 0x0069c01601007387 */ /* 0x008fe80000100a00 */
        /* <DEDUP_REMOVED lines=10> */
[----:B0-----:R-:W4:Y:S01]  /*60b30*/  LDL.64 R24, [R1+0x80] ;  /* 0x0000800001187983 */ /* 0x001f220000100a00 */
[----:B---3--:R-:W-:Y:S03]  /*60b40*/  HMMA.16816.F32.BF16 R4, R4, R16, R8 ;  /* 0x000000100404723c */ /* 0x008fe60000041808 */
[----:B----4-:R0:W-:Y:S04]  /*60b50*/  STL.64 [R1+0x69a0], R24 ;  /* 0x0069a01801007387 */ /* 0x0101e80000100a00 */
[----:B0-----:R-:W3:Y:S04]  /*60b60*/  LDL.LU R24, [R1+0x6d0] ;  /* 0x0006d00001187983 */ /* 0x001ee80000300800 */
[----:B------:R-:W3:Y:S04]  /*60b70*/  LDL.LU R25, [R1+0x6d4] ;  /* 0x0006d40001197983 */ /* 0x000ee80000300800 */
[----:B------:R-:W3:Y:S04]  /*60b80*/  LDL.LU R26, [R1+0x6d8] ;  /* 0x0006d800011a7983 */ /* 0x000ee80000300800 */
[----:B------:R-:W3:Y:S04]  /*60b90*/  LDL.LU R27, [R1+0x6dc] ;  /* 0x0006dc00011b7983 */ /* 0x000ee80000300800 */
[----:B------:R-:W2:Y:S04]  /*60ba0*/  LDL.LU.64 R10, [R1+0x69d0] ;  /* 0x0069d000010a7983 */ /* 0x000ea80000300a00 */
[----:B------:R-:W2:Y:S01]  /*60bb0*/  LDL.LU.64 R8, [R1+0x69c8] ;  /* 0x0069c80001087983 */ /* 0x000ea20000300a00 */
[----:B------:R-:W-:-:S02]  /*60bc0*/  IMAD.MOV.U32 R12, RZ, RZ, R15 ;  /* 0x000000ffff0c7224 */ /* 0x000fc400078e000f */
[----:B------:R-:W-:Y:S01]  /*60bd0*/  IMAD.MOV.U32 R13, RZ, RZ, R14 ;  /* 0x000000ffff0d7224 */ /* 0x000fe200078e000e */
[----:B------:R0:W-:Y:S04]  /*60be0*/  STL.64 [R1+0x690], R4 ;  /* 0x0006900401007387 */ /* 0x0001e80000100a00 */
[----:B------:R1:W-:Y:S04]  /*60bf0*/  STL.64 [R1+0x698], R6 ;  /* 0x0006980601007387 */ /* 0x0003e80000100a00 */
[----:B0-----:R-:W4:Y:S04]  /*60c00*/  LDL.LU R4, [R1+0x6e0] ;  /* 0x0006e00001047983 */ /* 0x001f280000300800 */
[----:B------:R-:W4:Y:S04]  /*60c10*/  LDL.LU R5, [R1+0x6e4] ;  /* 0x0006e40001057983 */ /* 0x000f280000300800 */
[----:B-1----:R-:W4:Y:S01]  /*60c20*/  LDL.LU R6, [R1+0x6e8] ;  /* 0x0006e80001067983 */ /* 0x002f220000300800 */
[----:B--2---:R-:W-:Y:S03]  /*60c30*/  HMMA.16816.F32.BF16 R12, R8, R12, R20 ;  /* 0x0000000c080c723c */ /* 0x004fe60000041814 */
[----:B------:R-:W2:Y:S04]  /*60c40*/  LDL.LU.64 R22, [R1+0x69c0] ;  /* 0x0069c00001167983 */ /* 0x000ea80000300a00 */
[----:B------:R-:W2:-:S15]  /*60c50*/  LDL.LU.64 R20, [R1+0x69b8] ;  /* 0x0069b80001147983 */ /* 0x000e9e0000300a00 */
[----:B------:R-:W-:-:S01]  /*60c60*/  NOP ;  /* 0x0000000000007918 */ /* 0x000fc20000000000 */
[----:B------:R0:W-:Y:S04]  /*60c70*/  STL.64 [R1+0x6b0], R12 ;  /* 0x0006b00c01007387 */ /* 0x0001e80000100a00 */
[----:B------:R-:W-:Y:S04]  /*60c80*/  STL.64 [R1+0x6b8], R14 ;  /* 0x0006b80e01007387 */ /* 0x000fe80000100a00 */
[----:B0-----:R-:W2:Y:S02]  /*60c90*/  LDL.LU.64 R12, [R1+0x69b0] ;  /* 0x0069b000010c7983 */ /* 0x001ea40000300a00 */
[----:B--2---:R-:W-:-:S15]  /*60ca0*/  HMMA.16816.F32.BF16 R20, R8, R12, R20 ;  /* 0x0000000c0814723c */ /* 0x004fde0000041814 */
[----:B------:R-:W-:-:S08]  /*60cb0*/  NOP ;  /* 0x0000000000007918 */ /* 0x000fd00000000000 */
[----:B------:R-:W-:Y:S04]  /*60cc0*/  STL.64 [R1+0x6c0], R20 ;  /* 0x0006c01401007387 */ /* 0x000fe80000100a00 */
[----:B------:R0:W-:Y:S02]  /*60cd0*/  STL.64 [R1+0x6c8], R22 ;  /* 0x0006c81601007387 */ /* 0x0001e40000100a00 */
[----:B0-----:R-:W-:Y:S02]  /*60ce0*/  IMAD.MOV.U32 R23, RZ, RZ, R12 ;  /* 0x000000ffff177224 */ /* 0x001fe400078e000c */
[----:B------:R-:W-:Y:S02]  /*60cf0*/  IMAD.MOV.U32 R22, RZ, RZ, R13 ;  /* 0x000000ffff167224 */ /* 0x000fe400078e000d */
[----:B------:R-:W3:Y:S01]  /*60d00*/  LDL.LU.64 R12, [R1+0x69a8] ;  /* 0x0069a800010c7983 */ /* 0x000ee20000300a00 */
[----:B------:R-:W-:Y:S01]  /*60d10*/  IMAD.MOV.U32 R7, RZ, RZ, R3 ;  /* 0x000000ffff077224 */ /* 0x000fe200078e0003 */
[----:B---3--:R-:W-:Y:S02]  /*60d20*/  HMMA.16816.F32.BF16 R12, R8, R12, R24 ;  /* 0x0000000c080c723c */ /* 0x008fe40000041818 */
[----:B------:R-:W4:-:S15]  /*60d30*/  LDL.LU.64 R24, [R1+0x69a0] ;  /* 0x0069a00001187983 */ /* 0x000f1e0000300a00 */
[----:B------:R-:W-:-:S06]  /*60d40*/  NOP ;  /* 0x0000000000007918 */ /* 0x000fcc0000000000 */
[----:B------:R0:W-:Y:S04]  /*60d50*/  STL.64 [R1+0x6d0], R12 ;  /* 0x0006d00c01007387 */ /* 0x0001e80000100a00 */
[----:B------:R-:W-:Y:S04]  /*60d60*/  STL.64 [R1+0x6d8], R14 ;  /* 0x0006d80e01007387 */ /* 0x000fe80000100a00 */
[----:B0-----:R-:W2:Y:S01]  /*60d70*/  LDL.LU.64 R12, [R1+0x6998] ;  /* 0x00699800010c7983 */ /* 0x001ea20000300a00 */
[----:B----4-:R-:W-:-:S15]  /*60d80*/  HMMA.16816.F32.BF16 R4, R8, R24, R4 ;  /* 0x000000180804723c */ /* 0x010fde0000041804 */
[----:B------:R-:W-:-:S08]  /*60d90*/  NOP ;  /* 0x0000000000007918 */ /* 0x000fd00000000000 */
[----:B------:R-:W-:Y:S04]  /*60da0*/  STL.64 [R1+0x6e0], R4 ;  /* 0x0006e00401007387 */ /* 0x000fe80000100a00 */
[----:B------:R-:W-:Y:S04]  /*60db0*/  STL.64 [R1+0x6e8], R6 ;  /* 0x0006e80601007387 */ /* 0x000fe80000100a00 */
[----:B------:R-:W0:Y:S01]  /*60dc0*/  LDSM.16.MT88.4 R4, [R28+UR5+0x8300] ;  /* 0x008300051c04783b */ /* 0x000e220008004200 */
[----:B------:R-:W-:-:S05]  /*60dd0*/  IMAD.MOV.U32 R18, RZ, RZ, R24 ;  /* 0x000000ffff127224 */ /* 0x000fca00078e0018 */
[----:B------:R-:W-:Y:S04]  /*60de0*/  STL [R1+0x6960], R18 ;  /* 0x0069601201007387 */ /* 0x000fe80000100800 */
[----:B------:R-:W-:Y:S01]  /*60df0*/  STL.64 [R1+0x6958], R16 ;  /* 0x0069581001007387 */ /* 0x000fe20000100a00 */
[----:B------:R-:W-:-:S03]  /*60e00*/  IMAD.MOV.U32 R3, RZ, RZ, R25 ;  /* 0x000000ffff037224 */ /* 0x000fc600078e0019 */
[----:B0-----:R-:W-:Y:S04]  /*60e10*/  STL.64 [R1+0x6840], R6 ;  /* 0x0068400601007387 */ /* 0x001fe80000100a00 */
[----:B------:R0:W-:Y:S04]  /*60e20*/  STL.64 [R1+0x6838], R4 ;  /* 0x0068380401007387 */ /* 0x0001e80000100a00 */
[----:B0-----:R-:W3:Y:S04]  /*60e30*/  LDL.LU R4, [R1+0x850] ;  /* 0x0008500001047983 */ /* 0x001ee80000300800 */
[----:B------:R-:W3:Y:S04]  /*60e40*/  LDL.LU R5, [R1+0x854] ;  /* 0x0008540001057983 */ /* 0x000ee80000300800 */
[----:B------:R-:W4:Y:S04]  /*60e50*/  LDL.LU R6, [R1+0x858] ;  /* 0x0008580001067983 */ /* 0x000f280000300800 */
[----:B------:R-:W4:Y:S04]  /*60e60*/  LDL.LU R7, [R1+0x85c] ;  /* 0x00085c0001077983 */ /* 0x000f280000300800 */
[----:B------:R-:W2:Y:S04]  /*60e70*/  LDL.LU R24, [R1+0x700] ;  /* 0x0007000001187983 */ /* 0x000ea80000300800 */
        /* <DEDUP_REMOVED lines=9> */
[----:B----4-:R-:W-:Y:S04]  /*60f10*/  STL.64 [R1+0x68f0], R6 ;  /* 0x0068f00601007387 */ /* 0x010fe80000100a00 */
[----:B------:R0:W-:Y:S04]  /*60f20*/  STL.64 [R1+0x68e8], R4 ;  /* 0x0068e80401007387 */ /* 0x0001e80000100a00 */
[----:B0-----:R-:W3:Y:S04]  /*60f30*/  LDL.LU R4, [R1+0x760] ;  /* 0x0007600001047983 */ /* 0x001ee80000300800 */
[----:B------:R-:W3:Y:S04]  /*60f40*/  LDL.LU R5, [R1+0x764] ;  /* 0x0007640001057983 */ /* 0x000ee80000300800 */
[----:B------:R-:W4:Y:S04]  /*60f50*/  LDL.LU R6, [R1+0x768] ;  /* 0x0007680001067983 */ /* 0x000f280000300800 */
[----:B------:R-:W4:Y:S04]  /*60f60*/  LDL.LU R7, [R1+0x76c] ;  /* 0x00076c0001077983 */ /* 0x000f280000300800 */
[----:B------:R-:W2:Y:S04]  /*60f70*/  LDL.LU R16, [R1+0x720] ;  /* 0x0007200001107983 */ /* 0x000ea80000300800 */
[----:B------:R-:W2:Y:S04]  /*60f80*/  LDL.LU R17, [R1+0x724] ;  /* 0x0007240001117983 */ /* 0x000ea80000300800 */
[----:B------:R-:W2:Y:S01]  /*60f90*/  LDL.LU R18, [R1+0x728] ;  /* 0x0007280001127983 */ /* 0x000ea20000300800 */
[----:B------:R-:W-:-:S03]  /*60fa0*/  IMAD.MOV.U32 R21, RZ, RZ, R12 ;  /* 0x000000ffff157224 */ /* 0x000fc600078e000c */
[----:B------:R-:W2:Y:S01]  /*60fb0*/  LDL.LU R19, [R1+0x72c] ;  /* 0x00072c0001137983 */ /* 0x000ea20000300800 */
[----:B------:R-:W-:-:S03]  /*60fc0*/  IMAD.MOV.U32 R20, RZ, RZ, R13 ;  /* 0x000000ffff147224 */ /* 0x000fc600078e000d */
[----:B------:R-:W2:Y:S04]  /*60fd0*/  LDL.LU R12, [R1+0x710] ;  /* 0x00071000010c7983 */ /* 0x000ea80000300800 */
[----:B------:R-:W2:Y:S04]  /*60fe0*/  LDL.LU R13, [R1+0x714] ;  /* 0x00071400010d7983 */ /* 0x000ea80000300800 */
[----:B------:R-:W2:Y:S04]  /*60ff0*/  LDL.LU R14, [R1+0x718] ;  /* 0x00071800010e7983 */ /* 0x000ea80000300800 */
[----:B------:R-:W2:Y:S04]  /*61000*/  LDL.LU R15, [R1+0x71c] ;  /* 0x00071c00010f7983 */ /* 0x000ea80000300800 */
        /* <DEDUP_REMOVED lines=9> */
[----:B------:R-:W-:Y:S02]  /*610a0*/  IMAD.MOV.U32 R5, RZ, RZ, R22 ;  /* 0x000000ffff057224 */ /* 0x000fe400078e0016 */
[C---:B--2---:R-:W-:Y:S03]  /*610b0*/  HMMA.16816.F32.BF16 R20, R8.reuse, R20, R24 ;  /* 0x000000140814723c */ /* 0x044fe60000041818 */
[----:B------:R0:W-:Y:S04]  /*610c0*/  STL.64 [R1+0x6930], R4 ;  /* 0x0069300401007387 */ /* 0x0001e80000100a00 */
        /* <DEDUP_REMOVED lines=18> */
[----:B0-----:R-:W4:Y:S04]  /*611f0*/  LDL.64 R20, [R1+0x90] ;  /* 0x0000900001147983 */ /* 0x001f280000100a00 */
[----:B----4-:R0:W-:Y:S04]  /*61200*/  STL.64 [R1+0x6928], R20 ;  /* 0x0069281401007387 */ /* 0x0101e80000100a00 */
[----:B0-----:R-:W4:Y:S04]  /*61210*/  LDL.LU R20, [R1+0x740] ;  /* 0x0007400001147983 */ /* 0x001f280000300800 */
[----:B------:R-:W4:Y:S04]  /*61220*/  LDL.LU R21, [R1+0x744] ;  /* 0x0007440001157983 */ /* 0x000f280000300800 */
[----:B------:R-:W3:Y:S04]  /*61230*/  LDL.LU R22, [R1+0x748] ;  /* 0x0007480001167983 */ /* 0x000ee80000300800 */
[----:B------:R-:W3:Y:S01]  /*61240*/  LDL.LU R23, [R1+0x74c] ;  /* 0x00074c0001177983 */ /* 0x000ee20000300800 */
[----:B--2---:R-:W-:Y:S03]  /*61250*/  HMMA.16816.F32.BF16 R16, R8, R24, R16 ;  /* 0x000000180810723c */ /* 0x004fe60000041810 */
[----:B---3--:R-:W-:Y:S04]  /*61260*/  STL.64 [R1+0x6940], R22 ;  /* 0x0069401601007387 */ /* 0x008fe80000100a00 */
[----:B----4-:R0:W-:Y:S04]  /*61270*/  STL.64 [R1+0x6938], R20 ;  /* 0x0069381401007387 */ /* 0x0101e80000100a00 */
[----:B0-----:R-:W2:-:S12]  /*61280*/  LDL.64 R20, [R1+0xb0] ;  /* 0x0000b00001147983 */ /* 0x001e980000100a00 */
[----:B------:R-:W-:Y:S04]  /*61290*/  STL.64 [R1+0x720], R16 ;  /* 0x0007201001007387 */ /* 0x000fe80000100a00 */
[----:B------:R0:W-:Y:S04]  /*612a0*/  STL.64 [R1+0x728], R18 ;  /* 0x0007281201007387 */ /* 0x0001e80000100a00 */
[----:B0-----:R-:W3:Y:S04]  /*612b0*/  LDL.LU R18, [R1+0x6960] ;  /* 0x0069600001127983 */ /* 0x001ee80000300800 */
[----:B------:R-:W4:Y:S04]  /*612c0*/  LDL.LU.64 R16, [R1+0x6958] ;  /* 0x0069580001107983 */ /* 0x000f280000300a00 */
[----:B------:R-:W-:Y:S04]  /*612d0*/  STL.64 [R1+0x68e0], R26 ;  /* 0x0068e01a01007387 */ /* 0x000fe80000100a00 */
[----:B------:R0:W-:Y:S04]  /*612e0*/  STL.64 [R1+0x68d8], R24 ;  /* 0x0068d81801007387 */ /* 0x0001e80000100a00 */
[----:B0-----:R-:W3:Y:S01]  /*612f0*/  LDL.64 R24, [R1+0x10] ;  /* 0x0000100001187983 */ /* 0x001ee20000100a00 */
[----:B----4-:R-:W-:Y:S03]  /*61300*/  HMMA.16816.F32.BF16 R8, R8, R16, R12 ;  /* 0x000000100808723c */ /* 0x010fe6000004180c */
[----:B------:R-:W4:Y:S04]  /*61310*/  LDL.LU.64 R14, [R1+0x6950] ;  /* 0x00695000010e7983 */ /* 0x000f280000300a00 */
[----:B------:R-:W4:Y:S04]  /*61320*/  LDL.LU.64 R12, [R1+0x6948] ;  /* 0x00694800010c7983 */ /* 0x000f280000300a00 */
[----:B------:R-:W-:-:S12]  /*61330*/  STL.64 [R1+0x68d0], R16 ;  /* 0x0068d01001007387 */ /* 0x000fd80000100a00 */
[----:B------:R2:W-:Y:S04]  /*61340*/  STL.64 [R1+0x710], R8 ;  /* 0x0007100801007387 */ /* 0x0005e80000100a00 */
[----:B------:R-:W-:Y:S04]  /*61350*/  STL.64 [R1+0x718], R10 ;  /* 0x0007180a01007387 */ /* 0x000fe80000100a00 */
[----:B------:R-:W3:Y:S01]  /*61360*/  LDL.LU.64 R22, [R1+0x6940] ;  /* 0x0069400001167983 */ /* 0x000ee20000300a00 */
[----:B--2---:R-:W-:Y:S02]  /*61370*/  IMAD.MOV.U32 R9, RZ, RZ, R20 ;  /* 0x000000ffff097224 */ /* 0x004fe400078e0014 */
[----:B------:R-:W-:Y:S01]  /*61380*/  IMAD.MOV.U32 R8, RZ, RZ, R21 ;  /* 0x000000ffff087224 */ /* 0x000fe200078e0015 */
[----:B----4-:R-:W-:Y:S01]  /*61390*/  HMMA.16816.F32.BF16 R4, R12, R20, R4 ;  /* 0x000000140c04723c */ /* 0x010fe20000041804 */
[----:B------:R-:W3:-:S15]  /*613a0*/  LDL.LU.64 R20, [R1+0x6938] ;  /* 0x0069380001147983 */ /* 0x000ede0000300a00 */
[----:B------:R-:W-:-:S07]  /*613b0*/  NOP ;  /* 0x0000000000007918 */ /* 0x000fce0000000000 */
[----:B------:R0:W-:Y:S04]  /*613c0*/  STL.64 [R1+0x730], R4 ;  /* 0x0007300401007387 */ /* 0x0001e80000100a00 */
[----:B------:R3:W-:Y:S04]  /*613d0*/  STL [R1+0x738], R6 ;  /* 0x0007380601007387 */ /* 0x0007e80000100800 */
[----:B0-----:R-:W3:Y:S01]  /*613e0*/  LDL.LU.64 R4, [R1+0x6930] ;  /* 0x0069300001047983 */ /* 0x001ee20000300a00 */
[----:B------:R-:W-:Y:S02]  /*613f0*/  IMAD.MOV.U32 R17, RZ, RZ, R3 ;  /* 0x000000ffff117224 */ /* 0x000fe400078e0003 */
[----:B------:R-:W-:-:S05]  /*61400*/  IMAD.MOV.U32 R3, RZ, RZ, R7 ;  /* 0x000000ffff037224 */ /* 0x000fca00078e0007 */
[----:B------:R-:W-:Y:S01]  /*61410*/  STL [R1+0x6178], R3 ;  /* 0x0061780301007387 */ /* 0x000fe20000100800 */
[----:B---3--:R-:W-:Y:S03]  /*61420*/  HMMA.16816.F32.BF16 R4, R12, R4, R20 ;  /* 0x000000040c04723c */ /* 0x008fe60000041814 */
        /* <DEDUP_REMOVED lines=12> */
[----:B------:R-:W-:Y:S04]  /*614f0*/  STL.64 [R1+0x750], R4 ;  /* 0x0007500401007387 */ /* 0x000fe80000100a00 */
[----:B------:R0:W-:Y:S01]  /*61500*/  STL [R1+0x75c], R7 ;  /* 0x00075c0701007387 */ /* 0x0001e20000100800 */
[----:B------:R-:W-:-:S03]  /*61510*/  IMAD.MOV.U32 R3, RZ, RZ, R6 ;  /* 0x000000ffff037224 */ /* 0x000fc600078e0006 */
[----:B0-----:R-:W3:Y:S04]  /*61520*/  LDL.LU.64 R6, [R1+0x6900] ;  /* 0x0069000001067983 */ /* 0x001ee80000300a00 */
[----:B------:R-:W3:Y:S01]  /*61530*/  LDL.LU.64 R4, [R1+0x68f8] ;  /* 0x0068f80001047983 */ /* 0x000ee20000300a00 */
[----:B------:R-:W-:-:S03]  /*61540*/  IMAD.MOV.U32 R16, RZ, RZ, R18 ;  /* 0x000000ffff107224 */ /* 0x000fc600078e0012 */
[----:B------:R0:W-:Y:S04]  /*61550*/  STL [R1+0x617c], R3 ;  /* 0x00617c0301007387 */ /* 0x0001e80000100800 */
[----:B---3--:R-:W-:Y:S01]  /*61560*/  HMMA.16816.F32.BF16 R16, R12, R16, R4 ;  /* 0x000000100c10723c */ /* 0x008fe20000041804 */
[----:B------:R-:W3:Y:S04]  /*61570*/  LDL.LU.64 R6, [R1+0x68f0] ;  /* 0x0068f00001067983 */ /* 0x000ee80000300a00 */
[----:B------:R-:W3:-:S15]  /*61580*/  LDL.LU.64 R4, [R1+0x68e8] ;  /* 0x0068e80001047983 */ /* 0x000ede0000300a00 */
[----:B------:R-:W-:-:S03]  /*61590*/  NOP ;  /* 0x0000000000007918 */ /* 0x000fc60000000000 */
[----:B------:R-:W-:Y:S04]  /*615a0*/  STL.64 [R1+0x760], R16 ;  /* 0x0007601001007387 */ /* 0x000fe80000100a00 */
[----:B------:R-:W-:Y:S01]  /*615b0*/  STL.64 [R1+0x768], R18 ;  /* 0x0007681201007387 */ /* 0x000fe20000100a00 */
[----:B---3--:R-:W-:-:S15]  /*615c0*/  HMMA.16816.F32.BF16 R4, R12, R24, R4 ;  /* 0x000000180c04723c */ /* 0x008fde0000041804 */
[----:B------:R-:W-:-:S08]  /*615d0*/  NOP ;  /* 0x0000000000007918 */ /* 0x000fd00000000000 */
[----:B------:R1:W-:Y:S04]  /*615e0*/  STL.64 [R1+0x770], R4 ;  /* 0x0007700401007387 */ /* 0x0003e80000100a00 */
[----:B------:R3:W-:Y:S01]  /*615f0*/  STL [R1+0x778], R6 ;  /* 0x0007780601007387 */ /* 0x0007e20000100800 */
[----:B0-----:R-:W-:-:S03]  /*61600*/  IMAD.MOV.U32 R3, RZ, RZ, R7 ;  /* 0x000000ffff037224 */ /* 0x001fc600078e0007 */
[----:B-1----:R-:W4:Y:S04]  /*61610*/  LDL.LU R4, [R1+0x9b0] ;  /* 0x0009b00001047983 */ /* 0x002f280000300800 */
[----:B------:R-:W4:Y:S04]  /*61620*/  LDL.LU R5, [R1+0x9b4] ;  /* 0x0009b40001057983 */ /* 0x000f280000300800 */
[----:B---3--:R-:W3:Y:S04]  /*61630*/  LDL.LU R6, [R1+0x9b8] ;  /* 0x0009b80001067983 */ /* 0x008ee80000300800 */
[----:B------:R-:W3:Y:S04]  /*61640*/  LDL.LU R7, [R1+0x9bc] ;  /* 0x0009bc0001077983 */ /* 0x000ee80000300800 */
[----:B---3--:R-:W-:Y:S04]  /*61650*/  STL.64 [R1+0x6850], R6 ;  /* 0x0068500601007387 */ /* 0x008fe80000100a00 */
[----:B----4-:R0:W-:Y:S04]  /*61660*/  STL.64 [R1+0x6848], R4 ;  /* 0x0068480401007387 */ /* 0x0101e80000100a00 */
[----:B0-----:R-:W3:Y:S04]  /*61670*/  LDL.LU R4, [R1+0x9c0] ;  /* 0x0009c00001047983 */ /* 0x001ee80000300800 */
[----:B------:R-:W3:Y:S04]  /*61680*/  LDL.LU R5, [R1+0x9c4] ;  /* 0x0009c40001057983 */ /* 0x000ee80000300800 */
[----:B------:R-:W4:Y:S04]  /*61690*/  LDL.LU R6, [R1+0x9c8] ;  /* 0x0009c80001067983 */ /* 0x000f280000300800 */
[----:B------:R-:W4:Y:S01]  /*616a0*/  LDL.LU R7, [R1+0x9cc] ;  /* 0x0009cc0001077983 */ /* 0x000f220000300800 */
[----:B------:R-:W-:-:S02]  /*616b0*/  IMAD.MOV.U32 R17, RZ, RZ, R24 ;  /* 0x000000ffff117224 */ /* 0x000fc400078e0018 */
[----:B------:R-:W-:Y:S01]  /*616c0*/  IMAD.MOV.U32 R16, RZ, RZ, R25 ;  /* 0x000000ffff107224 */ /* 0x000fe200078e0019 */
[----:B----4-:R-:W-:Y:S04]  /*616d0*/  STL.64 [R1+0x6860], R6 ;  /* 0x0068600601007387 */ /* 0x010fe80000100a00 */
[----:B---3--:R0:W-:Y:S04]  /*616e0*/  STL.64 [R1+0x6858], R4 ;  /* 0x0068580401007387 */ /* 0x0081e80000100a00 */
[----:B------:R-:W2:Y:S04]  /*616f0*/  LDL.LU R24, [R1+0xa60] ;  /* 0x000a600001187983 */ /* 0x000ea80000300800 */
[----:B------:R-:W2:Y:S04]  /*61700*/  LDL.LU R25, [R1+0xa64] ;  /* 0x000a640001197983 */ /* 0x000ea80000300800 */
[----:B------:R-:W2:Y:S04]  /*61710*/  LDL.LU R26, [R1+0xa68] ;  /* 0x000a6800011a7983 */ /* 0x000ea80000300800 */
[----:B------:R-:W2:Y:S01]  /*61720*/  LDL.LU R27, [R1+0xa6c] ;  /* 0x000a6c00011b7983 */ /* 0x000ea20000300800 */
[----:B0-----:R-:W-:-:S02]  /*61730*/  IMAD.MOV.U32 R4, RZ, RZ, R17 ;  /* 0x000000ffff047224 */ /* 0x001fc400078e0011 */
[----:B------:R-:W-:-:S05]  /*61740*/  IMAD.MOV.U32 R5, RZ, RZ, R16 ;  /* 0x000000ffff057224 */ /* 0x000fca00078e0010 */
[----:B------:R0:W-:Y:S04]  /*61750*/  STL.64 [R1+0x6878], R4 ;  /* 0x0068780401007387 */ /* 0x0001e80000100a00 */
[----:B0-----:R-:W3:Y:S04]  /*61760*/  LDL.LU.64 R4, [R1+0x80] ;  /* 0x0000800001047983 */ /* 0x001ee80000300a00 */
[----:B---3--:R0:W-:Y:S02]  /*61770*/  STL.64 [R1+0x6880], R4 ;  /* 0x0068800401007387 */ /* 0x0081e40000100a00 */
[----:B0-----:R-:W-:-:S02]  /*61780*/  IMAD.MOV.U32 R4, RZ, RZ, R11 ;  /* 0x000000ffff047224 */ /* 0x001fc400078e000b */
[----:B------:R-:W-:-:S05]  /*61790*/  IMAD.MOV.U32 R5, RZ, RZ, R10 ;  /* 0x000000ffff057224 */ /* 0x000fca00078e000a */
[----:B------:R0:W-:Y:S04]  /*617a0*/  STL.64 [R1+0x6898], R4 ;  /* 0x0068980401007387 */ /* 0x0001e80000100a00 */
[----:B0-----:R-:W3:Y:S04]  /*617b0*/  LDL.LU R4, [R1+0xa00] ;  /* 0x000a000001047983 */ /* 0x001ee80000300800 */
[----:B------:R-:W3:Y:S04]  /*617c0*/  LDL.LU R5, [R1+0xa04] ;  /* 0x000a040001057983 */ /* 0x000ee80000300800 */
[----:B------:R-:W4:Y:S04]  /*617d0*/  LDL.LU R6, [R1+0xa08] ;  /* 0x000a080001067983 */ /* 0x000f280000300800 */
[----:B------:R-:W4:Y:S04]  /*617e0*/  LDL.LU R7, [R1+0xa0c] ;  /* 0x000a0c0001077983 */ /* 0x000f280000300800 */
[----:B------:R-:W2:Y:S04]  /*617f0*/  LDL.LU R16, [R1+0xa50] ;  /* 0x000a500001107983 */ /* 0x000ea80000300800 */
[----:B------:R-:W2:Y:S04]  /*61800*/  LDL.LU R17, [R1+0xa54] ;  /* 0x000a540001117983 */ /* 0x000ea80000300800 */
[----:B------:R-:W2:Y:S04]  /*61810*/  LDL.LU R18, [R1+0xa58] ;  /* 0x000a580001127983 */ /* 0x000ea80000300800 */
[----:B------:R-:W2:Y:S04]  /*61820*/  LDL.LU R19, [R1+0xa5c] ;  /* 0x000a5c0001137983 */ /* 0x000ea80000300800 */
[----:B----4-:R-:W-:Y:S04]  /*61830*/  STL.64 [R1+0x68a8], R6 ;  /* 0x0068a80601007387 */ /* 0x010fe80000100a00 */
[----:B---3--:R0:W-:Y:S02]  /*61840*/  STL.64 [R1+0x68a0], R4 ;  /* 0x0068a00401007387 */ /* 0x0081e40000100a00 */
[----:B0-----:R-:W-:-:S02]  /*61850*/  IMAD.MOV.U32 R4, RZ, RZ, R9 ;  /* 0x000000ffff047224 */ /* 0x001fc400078e0009 */
[----:B------:R-:W-:Y:S02]  /*61860*/  IMAD.MOV.U32 R5, RZ, RZ, R8 ;  /* 0x000000ffff057224 */ /* 0x000fe400078e0008 */
[----:B------:R-:W0:Y:S04]  /*61870*/  LDSM.16.MT88.4 R8, [R28+UR5+0x8380] ;  /* 0x008380051c08783b */ /* 0x000e280008004200 */
[----:B------:R1:W-:Y:S04]  /*61880*/  STL.64 [R1+0x68c8], R4 ;  /* 0x0068c80401007387 */ /* 0x0003e80000100a00 */
[----:B-1----:R-:W3:Y:S04]  /*61890*/  LDL.LU R4, [R1+0x840] ;  /* 0x0008400001047983 */ /* 0x002ee80000300800 */
[----:B------:R-:W3:Y:S04]  /*618a0*/  LDL.LU R5, [R1+0x844] ;  /* 0x0008440001057983 */ /* 0x000ee80000300800 */
[----:B------:R-:W3:Y:S04]  /*618b0*/  LDL.LU R6, [R1+0x848] ;  /* 0x0008480001067983 */ /* 0x000ee80000300800 */
[----:B------:R-:W3:Y:S04]  /*618c0*/  LDL.LU R7, [R1+0x84c] ;  /* 0x00084c0001077983 */ /* 0x000ee80000300800 */
[----:B------:R-:W-:Y:S04]  /*618d0*/  STL [R1+0x6180], R3 ;  /* 0x0061800301007387 */ /* 0x000fe80000100800 */
[----:B0-----:R-:W-:Y:S04]  /*618e0*/  STL [R1+0x6798], R11 ;  /* 0x0067980b01007387 */ /* 0x001fe80000100800 */
[----:B------:R-:W-:Y:S04]  /*618f0*/  STL [R1+0x6810], R10 ;  /* 0x0068100a01007387 */ /* 0x000fe80000100800 */
[----:B------:R0:W-:Y:S04]  /*61900*/  STL.64 [R1+0x6808], R8 ;  /* 0x0068080801007387 */ /* 0x0001e80000100a00 */
[----:B0-----:R-:W4:Y:S01]  /*61910*/  LDL.LU.64 R8, [R1+0xa0] ;  /* 0x0000a00001087983 */ /* 0x001f220000300a00 */
[C---:B--2---:R-:W-:Y:S03]  /*61920*/  HMMA.16816.F32.BF16 R24, R12.reuse, R20, R24 ;  /* 0x000000140c18723c */ /* 0x044fe60000041818 */
[----:B----4-:R0:W-:Y:S04]  /*61930*/  STL.64 [R1+0x68b0], R8 ;  /* 0x0068b00801007387 */ /* 0x0101e80000100a00 */
[----:B0-----:R-:W2:Y:S04]  /*61940*/  LDL.LU R8, [R1+0xa10] ;  /* 0x000a100001087983 */ /* 0x001ea80000300800 */
[----:B------:R-:W2:Y:S04]  /*61950*/  LDL.LU R9, [R1+0xa14] ;  /* 0x000a140001097983 */ /* 0x000ea80000300800 */
[----:B------:R-:W2:Y:S04]  /*61960*/  LDL.LU R10, [R1+0xa18] ;  /* 0x000a1800010a7983 */ /* 0x000ea80000300800 */
        /* <DEDUP_REMOVED lines=18> */
[----:B------:R0:W-:Y:S04]  /*61a90*/  STL.64 [R1+0x7a0], R16 ;  /* 0x0007a01001007387 */ /* 0x0001e80000100a00 */
[----:B------:R-:W-:Y:S04]  /*61aa0*/  STL [R1+0x7a8], R18 ;  /* 0x0007a81201007387 */ /* 0x000fe80000100800 */
[----:B0-----:R-:W3:Y:S01]  /*61ab0*/  LDL.LU.64 R16, [R1+0x68d0] ;  /* 0x0068d00001107983 */ /* 0x001ee20000300a00 */
[----:B------:R-:W-:-:S05]  /*61ac0*/  IMAD.MOV.U32 R3, RZ, RZ, R19 ;  /* 0x000000ffff037224 */ /* 0x000fca00078e0013 */
[----:B------:R0:W-:Y:S01]  /*61ad0*/  STL [R1+0x6330], R3 ;  /* 0x0063300301007387 */ /* 0x0001e20000100800 */
[----:B---3--:R-:W-:Y:S03]  /*61ae0*/  HMMA.16816.F32.BF16 R12, R12, R16, R4 ;  /* 0x000000100c0c723c */ /* 0x008fe60000041804 */
[----:B------:R-:W3:Y:S03]  /*61af0*/  LDL.LU.64 R4, [R1+0x68c8] ;  /* 0x0068c80001047983 */ /* 0x000ee60000300a00 */
[----:B0-----:R-:W-:Y:S02]  /*61b00*/  IMAD.MOV.U32 R3, RZ, RZ, R17 ;  /* 0x000000ffff037224 */ /* 0x001fe400078e0011 */
[----:B------:R-:W-:-:S15]  /*61b10*/  IMAD.MOV.U32 R6, RZ, RZ, R16 ;  /* 0x000000ffff067224 */ /* 0x000fde00078e0010 */
[----:B------:R-:W-:Y:S04]  /*61b20*/  STL.64 [R1+0x790], R12 ;  /* 0x0007900c01007387 */ /* 0x000fe80000100a00 */
[----:B------:R-:W-:Y:S04]  /*61b30*/  STL.64 [R1+0x798], R14 ;  /* 0x0007980e01007387 */ /* 0x000fe80000100a00 */
[----:B------:R-:W3:Y:S04]  /*61b40*/  LDL.LU.64 R18, [R1+0x68c0] ;  /* 0x0068c00001127983 */ /* 0x000ee80000300a00 */
[----:B------:R-:W3:Y:S04]  /*61b50*/  LDL.LU.64 R16, [R1+0x68b8] ;  /* 0x0068b80001107983 */ /* 0x000ee80000300a00 */
[----:B------:R-:W0:Y:S04]  /*61b60*/  LDSM.16.MT88.4 R12, [R2+UR5+0xc000] ;  /* 0x00c00005020c783b */ /* 0x000e280008004200 */
[----:B0-----:R-:W-:Y:S04]  /*61b70*/  STL.64 [R1+0x6700], R14 ;  /* 0x0067000e01007387 */ /* 0x001fe80000100a00 */
[----:B------:R0:W-:Y:S02]  /*61b80*/  STL.64 [R1+0x66f8], R12 ;  /* 0x0066f80c01007387 */ /* 0x0001e40000100a00 */
[----:B0-----:R-:W-:-:S02]  /*61b90*/  IMAD.MOV.U32 R12, RZ, RZ, R6 ;  /* 0x000000ffff0c7224 */ /* 0x001fc400078e0006 */
[----:B---3--:R-:W-:Y:S01]  /*61ba0*/  HMMA.16816.F32.BF16 R4, R16, R4, R8 ;  /* 0x000000041004723c */ /* 0x008fe20000041808 */
[----:B------:R-:W3:-:S15]  /*61bb0*/  LDL.LU.64 R8, [R1+0x68b0] ;  /* 0x0068b00001087983 */ /* 0x000ede0000300a00 */
[----:B------:R-:W-:-:S07]  /*61bc0*/  NOP ;  /* 0x0000000000007918 */ /* 0x000fce0000000000 */
[----:B------:R-:W-:Y:S04]  /*61bd0*/  STL.64 [R1+0x7b0], R4 ;  /* 0x0007b00401007387 */ /* 0x000fe80000100a00 */
[----:B------:R0:W-:Y:S04]  /*61be0*/  STL.64 [R1+0x7b8], R6 ;  /* 0x0007b80601007387 */ /* 0x0001e80000100a00 */
[----:B0-----:R-:W3:Y:S04]  /*61bf0*/  LDL.LU.64 R6, [R1+0x68a8] ;  /* 0x0068a80001067983 */ /* 0x001ee80000300a00 */
[----:B------:R-:W3:Y:S02]  /*61c00*/  LDL.LU.64 R4, [R1+0x68a0] ;  /* 0x0068a00001047983 */ /* 0x000ee40000300a00 */
[----:B---3--:R-:W-:-:S15]  /*61c10*/  HMMA.16816.F32.BF16 R4, R16, R8, R4 ;  /* 0x000000081004723c */ /* 0x008fde0000041804 */
[----:B------:R-:W-:-:S08]  /*61c20*/  NOP ;  /* 0x0000000000007918 */ /* 0x000fd00000000000 */
[----:B------:R0:W-:Y:S04]  /*61c30*/  STL.64 [R1+0x7c0], R4 ;  /* 0x0007c00401007387 */ /* 0x0001e80000100a00 */
[----:B------:R-:W-:Y:S04]  /*61c40*/  STL.64 [R1+0x7c8], R6 ;  /* 0x0007c80601007387 */ /* 0x000fe80000100a00 */
[----:B0-----:R-:W2:Y:S04]  /*61c50*/  LDL.LU.64 R4, [R1+0x6898] ;  /* 0x0068980001047983 */ /* 0x001ea80000300a00 */
        /* <DEDUP_REMOVED lines=10> */
[----:B------:R-:W-:Y:S04]  /*61d00*/  STL.64 [R1+0x7d8], R6 ;  /* 0x0007d80601007387 */ /* 0x000fe80000100a00 */
[----:B0-----:R-:W3:Y:S01]  /*61d10*/  LDL.LU.64 R4, [R1+0x6880] ;  /* 0x0068800001047983 */ /* 0x001ee20000300a00 */
[----:B------:R-:W-:Y:S01]  /*61d20*/  IMAD.MOV.U32 R13, RZ, RZ, R3 ;  /* 0x000000ffff0d7224 */ /* 0x000fe200078e0003 */
[----:B---3--:R-:W-:Y:S06]  /*61d30*/  HMMA.16816.F32.BF16 R8, R16, R4, R8 ;  /* 0x000000041008723c */ /* 0x008fec0000041808 */
[----:B------:R-:W-:-:S15]  /*61d40*/  IMAD.MOV.U32 R3, RZ, RZ, R5 ;  /* 0x000000ffff037224 */ /* 0x000fde00078e0005 */
[----:B------:R-:W-:-:S02]  /*61d50*/  NOP ;  /* 0x0000000000007918 */ /* 0x000fc40000000000 */
[----:B------:R-:W-:Y:S04]  /*61d60*/  STL.64 [R1+0x7e0], R8 ;  /* 0x0007e00801007387 */ /* 0x000fe80000100a00 */
[----:B------:R0:W-:Y:S02]  /*61d70*/  STL.64 [R1+0x7e8], R10 ;  /* 0x0007e80a01007387 */ /* 0x0001e40000100a00 */
[----:B0-----:R-:W-:Y:S02]  /*61d80*/  IMAD.MOV.U32 R10, RZ, RZ, R4 ;  /* 0x000000ffff0a7224 */ /* 0x001fe400078e0004 */
[----:B------:R-:W2:Y:S02]  /*61d90*/  LDL.LU.64 R4, [R1+0x6878] ;  /* 0x0068780001047983 */ /* 0x000ea40000300a00 */
[----:B--2---:R-:W-:Y:S02]  /*61da0*/  HMMA.16816.F32.BF16 R4, R16, R4, R20 ;  /* 0x000000041004723c */ /* 0x004fe40000041814 */
[----:B------:R-:W2:Y:S04]  /*61db0*/  LDL.LU.64 R22, [R1+0x6870] ;  /* 0x0068700001167983 */ /* 0x000ea80000300a00 */
[----:B------:R-:W3:-:S15]  /*61dc0*/  LDL.LU.64 R20, [R1+0x6868] ;  /* 0x0068680001147983 */ /* 0x000ede0000300a00 */
        /* <DEDUP_REMOVED lines=11> */
[----:B--2---:R-:W-:Y:S04]  /*61e80*/  STL.64 [R1+0x67c8], R22 ;  /* 0x0067c81601007387 */ /* 0x004fe80000100a00 */
[----:B------:R0:W-:Y:S04]  /*61e90*/  STL.64 [R1+0x67c0], R20 ;  /* 0x0067c01401007387 */ /* 0x0001e80000100a00 */
[----:B0-----:R-:W2:Y:S04]  /*61ea0*/  LDL.LU R20, [R1+0x620] ;  /* 0x0006200001147983 */ /* 0x001ea80000300800 */
[----:B------:R-:W2:Y:S04]  /*61eb0*/  LDL.LU R21, [R1+0x624] ;  /* 0x0006240001157983 */ /* 0x000ea80000300800 */
[----:B------:R-:W2:Y:S04]  /*61ec0*/  LDL.LU R22, [R1+0x628] ;  /* 0x0006280001167983 */ /* 0x000ea80000300800 */
[----:B------:R-:W2:Y:S01]  /*61ed0*/  LDL.LU R23, [R1+0x62c] ;  /* 0x00062c0001177983 */ /* 0x000ea20000300800 */
[C---:B---3--:R-:W-:Y:S06]  /*61ee0*/  HMMA.16816.F32.BF16 R4, R16.reuse, R24, R4 ;  /* 0x000000181004723c */ /* 0x048fec0000041804 */
[----:B--2---:R-:W-:-:S15]  /*61ef0*/  HMMA.16816.F32.BF16 R16, R16, R12, R20 ;  /* 0x0000000c1010723c */ /* 0x004fde0000041814 */
[----:B------:R-:W-:-:S02]  /*61f00*/  NOP ;  /* 0x0000000000007918 */ /* 0x000fc40000000000 */
[----:B------:R-:W-:Y:S04]  /*61f10*/  STL.64 [R1+0x820], R4 ;  /* 0x0008200401007387 */ /* 0x000fe80000100a00 */
[----:B------:R0:W-:Y:S04]  /*61f20*/  STL.64 [R1+0x828], R6 ;  /* 0x0008280601007387 */ /* 0x0001e80000100a00 */
[----:B0-----:R-:W2:Y:S04]  /*61f30*/  LDL.LU.64 R6, [R1+0x6840] ;  /* 0x0068400001067983 */ /* 0x001ea80000300a00 */
[----:B------:R-:W2:Y:S04]  /*61f40*/  LDL.LU.64 R4, [R1+0x6838] ;  /* 0x0068380001047983 */ /* 0x000ea80000300a00 */
[----:B------:R-:W-:Y:S04]  /*61f50*/  STL.64 [R1+0x67b8], R26 ;  /* 0x0067b81a01007387 */ /* 0x000fe80000100a00 */
[----:B------:R0:W-:Y:S04]  /*61f60*/  STL.64 [R1+0x67b0], R24 ;  /* 0x0067b01801007387 */ /* 0x0001e80000100a00 */
[----:B------:R1:W-:Y:S04]  /*61f70*/  STL.64 [R1+0x6818], R12 ;  /* 0x0068180c01007387 */ /* 0x0003e80000100a00 */
[----:B0-----:R-:W3:Y:S04]  /*61f80*/  LDL.LU R24, [R1+0x600] ;  /* 0x0006000001187983 */ /* 0x001ee80000300800 */
[----:B------:R-:W-:Y:S04]  /*61f90*/  STL.64 [R1+0x620], R16 ;  /* 0x0006201001007387 */ /* 0x000fe80000100a00 */
[----:B------:R-:W-:Y:S04]  /*61fa0*/  STL.64 [R1+0x628], R18 ;  /* 0x0006281201007387 */ /* 0x000fe80000100a00 */
[----:B------:R-:W3:Y:S04]  /*61fb0*/  LDL.LU R25, [R1+0x604] ;  /* 0x0006040001197983 */ /* 0x000ee80000300800 */
[----:B------:R-:W4:Y:S04]  /*61fc0*/  LDL.LU R26, [R1+0x608] ;  /* 0x00060800011a7983 */ /* 0x000f280000300800 */
[----:B------:R-:W4:Y:S04]  /*61fd0*/  LDL.LU R27, [R1+0x60c] ;  /* 0x00060c00011b7983 */ /* 0x000f280000300800 */
[----:B------:R-:W2:Y:S04]  /*61fe0*/  LDL.LU.64 R8, [R1+0xb0] ;  /* 0x0000b00001087983 */ /* 0x000ea80000300a00 */
[----:B-1----:R-:W3:Y:S04]  /*61ff0*/  LDL.LU R12, [R1+0x970] ;  /* 0x00097000010c7983 */ /* 0x002ee80000300800 */
[----:B------:R-:W3:Y:S04]  /*62000*/  LDL.LU R13, [R1+0x974] ;  /* 0x00097400010d7983 */ /* 0x000ee80000300800 */
[----:B------:R-:W4:Y:S04]  /*62010*/  LDL.LU R14, [R1+0x978] ;  /* 0x00097800010e7983 */ /* 0x000f280000300800 */
[----:B------:R-:W4:Y:S04]  /*62020*/  LDL.LU R15, [R1+0x97c] ;  /* 0x00097c00010f7983 */ /* 0x000f280000300800 */
[----:B------:R-:W0:Y:S04]  /*62030*/  LDSM.16.MT88.4 R16, [R2+UR5+0xc080] ;  /* 0x00c080050210783b */ /* 0x000e280008004200 */
        /* <DEDUP_REMOVED lines=12> */
[----:B-1----:R-:W3:Y:S04]  /*62100*/  LDL.LU R20, [R1+0x950] ;  /* 0x0009500001147983 */ /* 0x002ee80000300800 */
[----:B------:R-:W3:Y:S04]  /*62110*/  LDL.LU R21, [R1+0x954] ;  /* 0x0009540001157983 */ /* 0x000ee80000300800 */
[----:B------:R-:W4:Y:S04]  /*62120*/  LDL.LU R22, [R1+0x958] ;  /* 0x0009580001167983 */ /* 0x000f280000300800 */
[----:B------:R-:W4:Y:S01]  /*62130*/  LDL.LU R23, [R1+0x95c] ;  /* 0x00095c0001177983 */ /* 0x000f220000300800 */
[----:B--2---:R-:W-:Y:S03]  /*62140*/  HMMA.16816.F32.BF16 R12, R4, R8, R12 ;  /* 0x00000008040c723c */ /* 0x004fe6000004180c */
[----:B----4-:R-:W-:Y:S04]  /*62150*/  STL.64 [R1+0x67f8], R22 ;  /* 0x0067f81601007387 */ /* 0x010fe80000100a00 */
[----:B---3--:R1:W-:Y:S04]  /*62160*/  STL.64 [R1+0x67f0], R20 ;  /* 0x0067f01401007387 */ /* 0x0083e80000100a00 */
[----:B-1----:R-:W2:Y:S04]  /*62170*/  LDL.LU R20, [R1+0x960] ;  /* 0x0009600001147983 */ /* 0x002ea80000300800 */
[----:B------:R-:W2:Y:S04]  /*62180*/  LDL.LU R21, [R1+0x964] ;  /* 0x0009640001157983 */ /* 0x000ea80000300800 */
[----:B------:R-:W2:Y:S04]  /*62190*/  LDL.LU R22, [R1+0x968] ;  /* 0x0009680001167983 */ /* 0x000ea80000300800 */
[----:B------:R-:W2:Y:S04]  /*621a0*/  LDL.LU R23, [R1+0x96c] ;  /* 0x00096c0001177983 */ /* 0x000ea80000300800 */
[----:B------:R-:W-:Y:S04]  /*621b0*/  STL.64 [R1+0x67d8], R26 ;  /* 0x0067d81a01007387 */ /* 0x000fe80000100a00 */
[----:B------:R1:W-:Y:S04]  /*621c0*/  STL.64 [R1+0x67d0], R24 ;  /* 0x0067d01801007387 */ /* 0x0003e80000100a00 */
[----:B-1----:R-:W3:Y:S01]  /*621d0*/  LDL.LU.64 R24, [R1+0x10] ;  /* 0x0000100001187983 */ /* 0x002ee20000300a00 */
[----:B------:R-:W-:-:S03]  /*621e0*/  IMAD.MOV.U32 R28, RZ, RZ, R8 ;  /* 0x000000ffff1c7224 */ /* 0x000fc600078e0008 */
[----:B---3--:R1:W-:Y:S04]  /*621f0*/  STL.64 [R1+0x6800], R24 ;  /* 0x0068001801007387 */ /* 0x0083e80000100a00 */
[----:B-1----:R-:W2:Y:S04]  /*62200*/  LDL.LU.64 R24, [R1+0x90] ;  /* 0x0000900001187983 */ /* 0x002ea80000300a00 */
[----:B0-----:R0:W-:Y:S04]  /*62210*/  STL.64 [R1+0x6690], R18 ;  /* 0x0066901201007387 */ /* 0x0011e80000100a00 */
[----:B------:R1:W-:Y:S04]  /*62220*/  STL.64 [R1+0x6688], R16 ;  /* 0x0066881001007387 */ /* 0x0003e80000100a00 */
[----:B0-----:R-:W3:Y:S04]  /*62230*/  LDL R18, [R1+0x88] ;  /* 0x0000880001127983 */ /* 0x001ee80000100800 */
[----:B------:R-:W3:Y:S04]  /*62240*/  LDL R19, [R1+0x8c] ;  /* 0x00008c0001137983 */ /* 0x000ee80000100800 */
[----:B------:R-:W-:Y:S04]  /*62250*/  STL.64 [R1+0x810], R12 ;  /* 0x0008100c01007387 */ /* 0x000fe80000100a00 */
[----:B------:R0:W-:Y:S01]  /*62260*/  STL.64 [R1+0x818], R14 ;  /* 0x0008180e01007387 */ /* 0x0001e20000100a00 */
[----:B-1----:R-:W-:-:S02]  /*62270*/  IMAD.MOV.U32 R17, RZ, RZ, R3 ;  /* 0x000000ffff117224 */ /* 0x002fc400078e0003 */
[----:B------:R-:W-:Y:S01]  /*62280*/  IMAD.MOV.U32 R3, RZ, RZ, R9 ;  /* 0x000000ffff037224 */ /* 0x000fe200078e0009 */
[----:B0-----:R-:W4:Y:S04]  /*62290*/  LDL.LU.64 R14, [R1+0x6830] ;  /* 0x00683000010e7983 */ /* 0x001f280000300a00 */
[----:B------:R-:W4:Y:S04]  /*622a0*/  LDL.LU.64 R12, [R1+0x6828] ;  /* 0x00682800010c7983 */ /* 0x000f280000300a00 */
[----:B------:R-:W4:Y:S02]  /*622b0*/  LDL.LU.64 R8, [R1+0x6820] ;  /* 0x0068200001087983 */ /* 0x000f240000300a00 */
[----:B----4-:R-:W-:-:S15]  /*622c0*/  HMMA.16816.F32.BF16 R12, R4, R8, R12 ;  /* 0x00000008040c723c */ /* 0x010fde000004180c */
[----:B------:R-:W-:-:S08]  /*622d0*/  NOP ;  /* 0x0000000000007918 */ /* 0x000fd00000000000 */
[----:B------:R0:W-:Y:S04]  /*622e0*/  STL.64 [R1+0x830], R12 ;  /* 0x0008300c01007387 */ /* 0x0001e80000100a00 */
[----:B------:R1:W-:Y:S04]  /*622f0*/  STL.64 [R1+0x838], R14 ;  /* 0x0008380e01007387 */ /* 0x0003e80000100a00 */
[----:B0-----:R-:W4:Y:S01]  /*62300*/  LDL.LU.64 R12, [R1+0x6818] ;  /* 0x00681800010c7983 */ /* 0x001f220000300a00 */
[----:B--2---:R-:W-:Y:S01]  /*62310*/  HMMA.16816.F32.BF16 R20, R4, R24, R20 ;  /* 0x000000180414723c */ /* 0x004fe20000041814 */
[----:B-1----:R-:W-:-:S02]  /*62320*/  IMAD.MOV.U32 R15, RZ, RZ, R8 ;  /* 0x000000ffff0f7224 */ /* 0x002fc400078e0008 */
[----:B------:R-:W-:Y:S02]  /*62330*/  IMAD.MOV.U32 R14, RZ, RZ, R9 ;  /* 0x000000ffff0e7224 */ /* 0x000fe400078e0009 */
[----:B------:R-:W-:Y:S02]  /*62340*/  IMAD.MOV.U32 R16, RZ, RZ, R10 ;  /* 0x000000ffff107224 */ /* 0x000fe400078e000a */
[----:B------:R-:W2:Y:S04]  /*62350*/  LDL.LU R10, [R1+0x6810] ;  /* 0x00681000010a7983 */ /* 0x000ea80000300800 */
[----:B------:R-:W2:Y:S04]  /*62360*/  LDL.LU.64 R8, [R1+0x6808] ;  /* 0x0068080001087983 */ /* 0x000ea80000300a00 */
[----:B------:R0:W-:Y:S01]  /*62370*/  STL.64 [R1+0x67a8], R14 ;  /* 0x0067a80e01007387 */ /* 0x0001e20000100a00 */
[----:B------:R-:W-:-:S02]  /*62380*/  IMAD.MOV.U32 R11, RZ, RZ, R24 ;  /* 0x000000ffff0b7224 */ /* 0x000fc400078e0018 */
[----:B------:R-:W-:Y:S02]  /*62390*/  IMAD.MOV.U32 R29, RZ, RZ, R25 ;  /* 0x000000ffff1d7224 */ /* 0x000fe400078e0019 */
[----:B0-----:R-:W-:-:S04]  /*623a0*/  IMAD.MOV.U32 R15, RZ, RZ, R0 ;  /* 0x000000ffff0f7224 */ /* 0x001fc800078e0000 */
[----:B------:R-:W-:Y:S01]  /*623b0*/  IMAD.MOV.U32 R0, RZ, RZ, R23 ;  /* 0x000000ffff007224 */ /* 0x000fe200078e0017 */
[----:B----4-:R0:W-:Y:S04]  /*623c0*/  STL.64 [R1+0x67a0], R12 ;  /* 0x0067a00c01007387 */ /* 0x0101e80000100a00 */
[----:B0-----:R-:W4:Y:S04]  /*623d0*/  LDL.LU R12, [R1+0x5f0] ;  /* 0x0005f000010c7983 */ /* 0x001f280000300800 */
[----:B------:R-:W4:Y:S04]  /*623e0*/  LDL.LU R13, [R1+0x5f4] ;  /* 0x0005f400010d7983 */ /* 0x000f280000300800 */
[----:B------:R-:W4:Y:S04]  /*623f0*/  LDL.LU R14, [R1+0x5f8] ;  /* 0x0005f800010e7983 */ /* 0x000f280000300800 */
[----:B------:R-:W2:Y:S04]  /*62400*/  LDL.LU.64 R24, [R1+0x6800] ;  /* 0x0068000001187983 */ /* 0x000ea80000300a00 */
[----:B------:R-:W-:Y:S04]  /*62410*/  STL.64 [R1+0x840], R20 ;  /* 0x0008401401007387 */ /* 0x000fe80000100a00 */
[----:B------:R0:W-:Y:S04]  /*62420*/  STL [R1+0x848], R22 ;  /* 0x0008481601007387 */ /* 0x0001e80000100800 */
[----:B0-----:R-:W3:Y:S04]  /*62430*/  LDL.LU.64 R22, [R1+0x67f8] ;  /* 0x0067f80001167983 */ /* 0x001ee80000300a00 */
[----:B------:R-:W3:Y:S04]  /*62440*/  LDL.LU.64 R20, [R1+0x67f0] ;  /* 0x0067f00001147983 */ /* 0x000ee80000300a00 */
[----:B------:R-:W-:Y:S01]  /*62450*/  STL [R1+0x6068], R0 ;  /* 0x0060680001007387 */ /* 0x000fe20000100800 */
[----:B---3--:R-:W-:-:S15]  /*62460*/  HMMA.16816.F32.BF16 R20, R4, R16, R20 ;  /* 0x000000100414723c */ /* 0x008fde0000041814 */
[----:B------:R-:W-:-:S08]  /*62470*/  NOP ;  /* 0x0000000000007918 */ /* 0x000fd00000000000 */
[----:B------:R-:W-:Y:S04]  /*62480*/  STL.64 [R1+0xc70], R20 ;  /* 0x000c701401007387 */ /* 0x000fe80000100a00 */
[----:B------:R0:W-:Y:S04]  /*62490*/  STL.64 [R1+0xc78], R22 ;  /* 0x000c781601007387 */ /* 0x0001e80000100a00 */
[----:B0-----:R-:W3:Y:S04]  /*624a0*/  LDL.LU.64 R22, [R1+0x67e8] ;  /* 0x0067e80001167983 */ /* 0x001ee80000300a00 */
[----:B------:R-:W3:Y:S04]  /*624b0*/  LDL.LU.64 R20, [R1+0x67e0] ;  /* 0x0067e00001147983 */ /* 0x000ee80000300a00 */
[----:B------:R-:W-:Y:S04]  /*624c0*/  STL.64 [R1+0x6758], R18 ;  /* 0x0067581201007387 */ /* 0x000fe80000100a00 */
[----:B------:R2:W-:Y:S04]  /*624d0*/  STL.64 [R1+0x6750], R16 ;  /* 0x0067501001007387 */ /* 0x0005e80000100a00 */
[----:B------:R-:W4:Y:S01]  /*624e0*/  LDL.LU.64 R26, [R1+0x67d8] ;  /* 0x0067d800011a7983 */ /* 0x000f220000300a00 */
[----:B--2---:R-:W-:-:S02]  /*624f0*/  IMAD.MOV.U32 R17, RZ, RZ, R24 ;  /* 0x000000ffff117224 */ /* 0x004fc400078e0018 */
[----:B------:R-:W-:Y:S01]  /*62500*/  IMAD.MOV.U32 R16, RZ, RZ, R25 ;  /* 0x000000ffff107224 */ /* 0x000fe200078e0019 */
[----:B---3--:R-:W-:Y:S01]  /*62510*/  HMMA.16816.F32.BF16 R20, R4, R24, R20 ;  /* 0x000000180414723c */ /* 0x008fe20000041814 */
[----:B------:R-:W4:-:S15]  /*62520*/  LDL.LU.64 R24, [R1+0x67d0] ;  /* 0x0067d00001187983 */ /* 0x000f1e0000300a00 */
[----:B------:R-:W-:-:S07]  /*62530*/  NOP ;  /* 0x0000000000007918 */ /* 0x000fce0000000000 */
[----:B------:R-:W-:Y:S04]  /*62540*/  STL.64 [R1+0xc80], R20 ;  /* 0x000c801401007387 */ /* 0x000fe80000100a00 */
[----:B------:R0:W-:Y:S01]  /*62550*/  STL [R1+0xc88], R22 ;  /* 0x000c881601007387 */ /* 0x0001e20000100800 */
[----:B------:R-:W-:-:S03]  /*62560*/  IMAD.MOV.U32 R0, RZ, RZ, R23 ;  /* 0x000000ffff007224 */ /* 0x000fc600078e0017 */
[----:B0-----:R-:W2:Y:S04]  /*62570*/  LDL.LU.64 R22, [R1+0x67c8] ;  /* 0x0067c80001167983 */ /* 0x001ea80000300a00 */
[----:B------:R-:W4:Y:S04]  /*62580*/  LDL.LU.64 R20, [R1+0x67c0] ;  /* 0x0067c00001147983 */ /* 0x000f280000300a00 */
[----:B------:R-:W-:Y:S01]  /*62590*/  STL [R1+0x6640], R0 ;  /* 0x0066400001007387 */ /* 0x000fe20000100800 */
[----:B----4-:R-:W-:-:S15]  /*625a0*/  HMMA.16816.F32.BF16 R24, R4, R20, R24 ;  /* 0x000000140418723c */ /* 0x010fde0000041818 */
[----:B------:R-:W-:-:S08]  /*625b0*/  NOP ;  /* 0x0000000000007918 */ /* 0x000fd00000000000 */
[----:B------:R-:W-:Y:S04]  /*625c0*/  STL.64 [R1+0xc90], R24 ;  /* 0x000c901801007387 */ /* 0x000fe80000100a00 */
[----:B------:R0:W-:Y:S04]  /*625d0*/  STL.64 [R1+0xc98], R26 ;  /* 0x000c981a01007387 */ /* 0x0001e80000100a00 */
[----:B0-----:R-:W3:Y:S04]  /*625e0*/  LDL.LU.64 R26, [R1+0x67b8] ;  /* 0x0067b800011a7983 */ /* 0x001ee80000300a00 */
[----:B------:R-:W4:Y:S04]  /*625f0*/  LDL.LU.64 R24, [R1+0x67b0] ;  /* 0x0067b00001187983 */ /* 0x000f280000300a00 */
[----:B--2---:R-:W-:Y:S04]  /*62600*/  STL.64 [R1+0x6730], R22 ;  /* 0x0067301601007387 */ /* 0x004fe80000100a00 */
[----:B------:R0:W-:Y:S04]  /*62610*/  STL.64 [R1+0x6728], R20 ;  /* 0x0067281401007387 */ /* 0x0001e80000100a00 */
[----:B0-----:R-:W2:Y:S04]  /*62620*/  LDL.LU R20, [R1+0x5e0] ;  /* 0x0005e00001147983 */ /* 0x001ea80000300800 */
        /* <DEDUP_REMOVED lines=8> */
[----:B------:R-:W2:Y:S04]  /*626b0*/  LDL.LU.64 R12, [R1+0x67a0] ;  /* 0x0067a000010c7983 */ /* 0x000ea80000300a00 */
[----:B---3--:R-:W-:Y:S04]  /*626c0*/  STL.64 [R1+0x6720], R26 ;  /* 0x0067201a01007387 */ /* 0x008fe80000100a00 */
[----:B------:R-:W-:Y:S01]  /*626d0*/  STL.64 [R1+0x6718], R24 ;  /* 0x0067181801007387 */ /* 0x000fe20000100a00 */
[----:B--2---:R-:W-:Y:S03]  /*626e0*/  HMMA.16816.F32.BF16 R20, R4, R12, R20 ;  /* 0x0000000c0414723c */ /* 0x004fe60000041814 */
[----:B------:R-:W0:Y:S04]  /*626f0*/  LDSM.16.MT88.4 R4, [R2+UR5+0xc100] ;  /* 0x00c100050204783b */ /* 0x000e280008004200 */
[----:B------:R-:W-:-:S15]  /*62700*/  STL.64 [R1+0x6710], R12 ;  /* 0x0067100c01007387 */ /* 0x000fde0000100a00 */
[----:B------:R-:W-:-:S01]  /*62710*/  NOP ;  /* 0x0000000000007918 */ /* 0x000fc20000000000 */
[----:B------:R-:W-:Y:S04]  /*62720*/  STL.64 [R1+0x940], R20 ;  /* 0x0009401401007387 */ /* 0x000fe80000100a00 */
[----:B------:R-:W-:Y:S04]  /*62730*/  STL.64 [R1+0x948], R22 ;  /* 0x0009481601007387 */ /* 0x000fe80000100a00 */
[----:B0-----:R-:W-:Y:S04]  /*62740*/  STL.64 [R1+0x6610], R6 ;  /* 0x0066100601007387 */ /* 0x001fe80000100a00 */
[----:B------:R0:W-:Y:S04]  /*62750*/  STL.64 [R1+0x6608], R4 ;  /* 0x0066080401007387 */ /* 0x0001e80000100a00 */
[----:B0-----:R-:W2:Y:S04]  /*62760*/  LDL.LU R4, [R1+0x270] ;  /* 0x0002700001047983 */ /* 0x001ea80000300800 */
[----:B------:R-:W2:Y:S04]  /*62770*/  LDL.LU R5, [R1+0x274] ;  /* 0x0002740001057983 */ /* 0x000ea80000300800 */
[----:B------:R-:W3:Y:S04]  /*62780*/  LDL.LU R6, [R1+0x278] ;  /* 0x0002780001067983 */ /* 0x000ee80000300800 */
[----:B------:R-:W3:Y:S04]  /*62790*/  LDL.LU R7, [R1+0x27c] ;  /* 0x00027c0001077983 */ /* 0x000ee80000300800 */
[----:B------:R-:W4:Y:S04]  /*627a0*/  LDL.LU R24, [R1+0x520] ;  /* 0x0005200001187983 */ /* 0x000f280000300800 */
[----:B------:R-:W4:Y:S04]  /*627b0*/  LDL.LU R25, [R1+0x524] ;  /* 0x0005240001197983 */ /* 0x000f280000300800 */
[----:B------:R-:W2:Y:S04]  /*627c0*/  LDL.LU R26, [R1+0x528] ;  /* 0x00052800011a7983 */ /* 0x000ea80000300800 */
[----:B------:R-:W2:Y:S01]  /*627d0*/  LDL.LU R27, [R1+0x52c] ;  /* 0x00052c00011b7983 */ /* 0x000ea20000300800 */
[----:B------:R-:W-:-:S02]  /*627e0*/  IMAD.MOV.U32 R20, RZ, RZ, R17 ;  /* 0x000000ffff147224 */ /* 0x000fc400078e0011 */
[----:B------:R-:W-:Y:S02]  /*627f0*/  IMAD.MOV.U32 R21, RZ, RZ, R16 ;  /* 0x000000ffff157224 */ /* 0x000fe400078e0010 */
[----:B------:R-:W-:Y:S02]  /*62800*/  IMAD.MOV.U32 R16, RZ, RZ, R11 ;  /* 0x000000ffff107224 */ /* 0x000fe400078e000b */
[----:B------:R-:W-:Y:S01]  /*62810*/  IMAD.MOV.U32 R17, RZ, RZ, R29 ;  /* 0x000000ffff117224 */ /* 0x000fe200078e001d */
[----:B--2---:R-:W-:Y:S04]  /*62820*/  STL.64 [R1+0x6740], R26 ;  /* 0x0067401a01007387 */ /* 0x004fe80000100a00 */
[----:B----4-:R-:W-:Y:S04]  /*62830*/  STL.64 [R1+0x6738], R24 ;  /* 0x0067381801007387 */ /* 0x010fe80000100a00 */
[----:B------:R-:W2:Y:S04]  /*62840*/  LDL.LU R11, [R1+0x6798] ;  /* 0x00679800010b7983 */ /* 0x000ea80000300800 */
[----:B------:R-:W4:Y:S04]  /*62850*/  LDL.LU R29, [R1+0x6794] ;  /* 0x00679400011d7983 */ /* 0x000f280000300800 */
[----:B------:R-:W-:Y:S04]  /*62860*/  STL.64 [R1+0x6770], R16 ;  /* 0x0067701001007387 */ /* 0x000fe80000100a00 */
[----:B------:R0:W-:Y:S04]  /*62870*/  STL.64 [R1+0x6748], R20 ;  /* 0x0067481401007387 */ /* 0x0001e80000100a00 */
[----:B0-----:R-:W3:Y:S04]  /*62880*/  LDL.LU R20, [R1+0x560] ;  /* 0x0005600001147983 */ /* 0x001ee80000300800 */
[----:B------:R-:W3:Y:S04]  /*62890*/  LDL.LU R21, [R1+0x564] ;  /* 0x0005640001157983 */ /* 0x000ee80000300800 */
[----:B------:R-:W2:Y:S04]  /*628a0*/  LDL.LU R22, [R1+0x568] ;  /* 0x0005680001167983 */ /* 0x000ea80000300800 */
[----:B------:R-:W2:Y:S01]  /*628b0*/  LDL.LU R23, [R1+0x56c] ;  /* 0x00056c0001177983 */ /* 0x000ea20000300800 */
[----:B------:R-:W-:-:S02]  /*628c0*/  IMAD.MOV.U32 R16, RZ, RZ, R15 ;  /* 0x000000ffff107224 */ /* 0x000fc400078e000f */
[----:B------:R-:W-:-:S05]  /*628d0*/  IMAD.MOV.U32 R17, RZ, RZ, R14 ;  /* 0x000000ffff117224 */ /* 0x000fca00078e000e */
[----:B------:R0:W-:Y:S04]  /*628e0*/  STL.64 [R1+0x6788], R16 ;  /* 0x0067881001007387 */ /* 0x0001e80000100a00 */
[----:B0-----:R-:W4:Y:S04]  /*628f0*/  LDL.LU R16, [R1+0x5d0] ;  /* 0x0005d00001107983 */ /* 0x001f280000300800 */
[----:B------:R-:W4:Y:S04]  /*62900*/  LDL.LU R17, [R1+0x5d4] ;  /* 0x0005d40001117983 */ /* 0x000f280000300800 */
[----:B------:R-:W4:Y:S04]  /*62910*/  LDL.LU R18, [R1+0x5d8] ;  /* 0x0005d80001127983 */ /* 0x000f280000300800 */
[----:B------:R-:W4:Y:S04]  /*62920*/  LDL.LU R19, [R1+0x5dc] ;  /* 0x0005dc0001137983 */ /* 0x000f280000300800 */
        /* <DEDUP_REMOVED lines=20> */
[----:B------:R-:W-:Y:S04]  /*62a70*/  STL.64 [R1+0x66d8], R6 ;  /* 0x0066d80601007387 */ /* 0x000fe80000100a00 */
[----:B------:R0:W-:Y:S04]  /*62a80*/  STL.64 [R1+0x66d0], R4 ;  /* 0x0066d00401007387 */ /* 0x0001e80000100a00 */
[----:B0-----:R-:W4:Y:S04]  /*62a90*/  LDL.LU R4, [R1+0x290] ;  /* 0x0002900001047983 */ /* 0x001f280000300800 */
        /* <DEDUP_REMOVED lines=8> */
[----:B------:R-:W4:Y:S04]  /*62b20*/  LDL R6, [R1+0xb8] ;  /* 0x0000b80001067983 */ /* 0x000f280000100800 */
[----:B------:R-:W4:Y:S01]  /*62b30*/  LDL R7, [R1+0xbc] ;  /* 0x0000bc0001077983 */ /* 0x000f220000100800 */
[----:B------:R-:W-:-:S15]  /*62b40*/  HMMA.16816.F32.BF16 R16, R8, R4, R16 ;  /* 0x000000040810723c */ /* 0x000fde0000041810 */
[----:B------:R-:W-:-:S08]  /*62b50*/  NOP ;  /* 0x0000000000007918 */ /* 0x000fd00000000000 */
[----:B------:R0:W-:Y:S04]  /*62b60*/  STL.64 [R1+0x930], R16 ;  /* 0x0009301001007387 */ /* 0x0001e80000100a00 */
[----:B------:R-:W-:Y:S04]  /*62b70*/  STL.64 [R1+0x938], R18 ;  /* 0x0009381201007387 */ /* 0x000fe80000100a00 */
[----:B0-----:R-:W3:Y:S04]  /*62b80*/  LDL.LU.64 R16, [R1+0x6788] ;  /* 0x0067880001107983 */ /* 0x001ee80000300a00 */
[----:B----4-:R0:W-:Y:S04]  /*62b90*/  STL.64 [R1+0x6708], R6 ;  /* 0x0067080601007387 */ /* 0x0101e80000100a00 */
[----:B------:R-:W4:Y:S04]  /*62ba0*/  LDL.LU R4, [R1+0x2b0] ;  /* 0x0002b00001047983 */ /* 0x000f280000300800 */
[----:B------:R-:W4:Y:S04]  /*62bb0*/  LDL.LU R5, [R1+0x2b4] ;  /* 0x0002b40001057983 */ /* 0x000f280000300800 */
[----:B0-----:R-:W4:Y:S04]  /*62bc0*/  LDL.LU R6, [R1+0x2b8] ;  /* 0x0002b80001067983 */ /* 0x001f280000300800 */
[----:B------:R-:W4:Y:S01]  /*62bd0*/  LDL.LU R7, [R1+0x2bc] ;  /* 0x0002bc0001077983 */ /* 0x000f220000300800 */
[----:B---3--:R-:W-:Y:S03]  /*62be0*/  HMMA.16816.F32.BF16 R16, R8, R16, R20 ;  /* 0x000000100810723c */ /* 0x008fe60000041814 */
[----:B------:R-:W3:Y:S04]  /*62bf0*/  LDL.LU.64 R22, [R1+0x6780] ;  /* 0x0067800001167983 */ /* 0x000ee80000300a00 */
[----:B------:R-:W3:-:S15]  /*62c00*/  LDL.LU.64 R20, [R1+0x6778] ;  /* 0x0067780001147983 */ /* 0x000ede0000300a00 */
[----:B------:R-:W-:-:S01]  /*62c10*/  NOP ;  /* 0x0000000000007918 */ /* 0x000fc20000000000 */
        /* <DEDUP_REMOVED lines=9> */
[----:B0-----:R-:W2:Y:S04]  /*62cb0*/  LDL.LU.64 R18, [R1+0x6758] ;  /* 0x0067580001127983 */ /* 0x001ea80000300a00 */
[----:B------:R-:W3:Y:S02]  /*62cc0*/  LDL.LU.64 R16, [R1+0x6750] ;  /* 0x0067500001107983 */ /* 0x000ee40000300a00 */
[----:B---3--:R-:W-:-:S15]  /*62cd0*/  HMMA.16816.F32.BF16 R20, R8, R16, R20 ;  /* 0x000000100814723c */ /* 0x008fde0000041814 */
[----:B------:R-:W-:-:S08]  /*62ce0*/  NOP ;  /* 0x0000000000007918 */ /* 0x000fd00000000000 */
[----:B------:R0:W-:Y:S04]  /*62cf0*/  STL.64 [R1+0x900], R20 ;  /* 0x0009001401007387 */ /* 0x0001e80000100a00 */
[----:B------:R-:W-:Y:S04]  /*62d00*/  STL.64 [R1+0x908], R22 ;  /* 0x0009081601007387 */ /* 0x000fe80000100a00 */
[----:B0-----:R-:W3:Y:S04]  /*62d10*/  LDL.LU.64 R20, [R1+0x6748] ;  /* 0x0067480001147983 */ /* 0x001ee80000300a00 */
[----:B--2---:R0:W-:Y:S04]  /*62d20*/  STL.64 [R1+0x66f0], R18 ;  /* 0x0066f01201007387 */ /* 0x0041e80000100a00 */
[----:B------:R-:W2:Y:S04]  /*62d30*/  LDL.LU R16, [R1+0x2a0] ;  /* 0x0002a00001107983 */ /* 0x000ea80000300800 */
[----:B------:R-:W2:Y:S04]  /*62d40*/  LDL.LU R17, [R1+0x2a4] ;  /* 0x0002a40001117983 */ /* 0x000ea80000300800 */
[----:B0-----:R-:W2:Y:S04]  /*62d50*/  LDL.LU R18, [R1+0x2a8] ;  /* 0x0002a80001127983 */ /* 0x001ea80000300800 */
[----:B------:R-:W2:Y:S01]  /*62d60*/  LDL.LU R19, [R1+0x2ac] ;  /* 0x0002ac0001137983 */ /* 0x000ea20000300800 */
[----:B---3--:R-:W-:Y:S03]  /*62d70*/  HMMA.16816.F32.BF16 R20, R8, R20, R24 ;  /* 0x000000140814723c */ /* 0x008fe60000041818 */
[----:B------:R-:W3:Y:S04]  /*62d80*/  LDL.LU.64 R26, [R1+0x6740] ;  /* 0x00674000011a7983 */ /* 0x000ee80000300a00 */
[----:B------:R-:W3:-:S15]  /*62d90*/  LDL.LU.64 R24, [R1+0x6738] ;  /* 0x0067380001187983 */ /* 0x000ede0000300a00 */
[----:B------:R-:W-:-:S01]  /*62da0*/  NOP ;  /* 0x0000000000007918 */ /* 0x000fc20000000000 */
        /* <DEDUP_REMOVED lines=11> */
[----:B0-----:R-:W4:Y:S04]  /*62e60*/  LDL R22, [R1+0x98] ;  /* 0x0000980001167983 */ /* 0x001f280000100800 */
[----:B------:R-:W4:Y:S01]  /*62e70*/  LDL R23, [R1+0x9c] ;  /* 0x00009c0001177983 */ /* 0x000f220000100800 */
[----:B--2---:R-:W-:-:S15]  /*62e80*/  HMMA.16816.F32.BF16 R12, R8, R24, R12 ;  /* 0x00000018080c723c */ /* 0x004fde000004180c */
[----:B------:R-:W-:-:S08]  /*62e90*/  NOP ;  /* 0x0000000000007918 */ /* 0x000fd00000000000 */
[----:B------:R0:W-:Y:S04]  /*62ea0*/  STL.64 [R1+0xc50], R12 ;  /* 0x000c500c01007387 */ /* 0x0001e80000100a00 */
[----:B------:R-:W-:Y:S04]  /*62eb0*/  STL.64 [R1+0xc58], R14 ;  /* 0x000c580e01007387 */ /* 0x000fe80000100a00 */
[----:B0-----:R-:W2:Y:S04]  /*62ec0*/  LDL.LU.64 R12, [R1+0x6710] ;  /* 0x00671000010c7983 */ /* 0x001ea80000300a00 */
[----:B---3--:R0:W-:Y:S04]  /*62ed0*/  STL.64 [R1+0x66b0], R26 ;  /* 0x0066b01a01007387 */ /* 0x0081e80000100a00 */
[----:B------:R-:W4:Y:S04]  /*62ee0*/  LDL.LU R24, [R1+0x280] ;  /* 0x0002800001187983 */ /* 0x000f280000300800 */
[----:B------:R-:W4:Y:S04]  /*62ef0*/  LDL.LU R25, [R1+0x284] ;  /* 0x0002840001197983 */ /* 0x000f280000300800 */
[----:B0-----:R-:W4:Y:S01]  /*62f00*/  LDL.LU R26, [R1+0x288] ;  /* 0x00028800011a7983 */ /* 0x001f220000300800 */
[----:B--2---:R-:W-:Y:S03]  /*62f10*/  HMMA.16816.F32.BF16 R8, R8, R12, R4 ;  /* 0x0000000c0808723c */ /* 0x004fe60000041804 */
[----:B------:R-:W2:Y:S04]  /*62f20*/  LDL.LU.64 R6, [R1+0x6708] ;  /* 0x0067080001067983 */ /* 0x000ea80000300a00 */
[----:B------:R-:W2:Y:S04]  /*62f30*/  LDL.LU.64 R14, [R1+0x6700] ;  /* 0x00670000010e7983 */ /* 0x000ea80000300a00 */
[----:B------:R-:W2:Y:S01]  /*62f40*/  LDL.LU.64 R12, [R1+0x66f8] ;  /* 0x0066f800010c7983 */ /* 0x000ea20000300a00 */
[----:B------:R-:W-:-:S11]  /*62f50*/  IMAD.MOV.U32 R27, RZ, RZ, R28 ;  /* 0x000000ffff1b7224 */ /* 0x000fd600078e001c */
[----:B------:R-:W-:Y:S04]  /*62f60*/  STL.64 [R1+0x500], R8 ;  /* 0x0005000801007387 */ /* 0x000fe80000100a00 */
[----:B------:R0:W-:Y:S04]  /*62f70*/  STL.64 [R1+0x508], R10 ;  /* 0x0005080a01007387 */ /* 0x0001e80000100a00 */
[----:B0-----:R-:W3:Y:S01]  /*62f80*/  LDL.64 R10, [R1+0xa8] ;  /* 0x0000a800010a7983 */ /* 0x001ee20000100a00 */
[----:B--2---:R-:W-:Y:S03]  /*62f90*/  HMMA.16816.F32.BF16 R4, R12, R6, R16 ;  /* 0x000000060c04723c */ /* 0x004fe60000041810 */
[----:B------:R-:W2:-:S15]  /*62fa0*/  LDL.LU.64 R18, [R1+0x66f0] ;  /* 0x0066f00001127983 */ /* 0x000e9e0000300a00 */
[----:B------:R-:W-:-:S05]  /*62fb0*/  NOP ;  /* 0x0000000000007918 */ /* 0x000fca0000000000 */
[----:B------:R-:W-:Y:S04]  /*62fc0*/  STL.64 [R1+0xc40], R4 ;  /* 0x000c400401007387 */ /* 0x000fe80000100a00 */
[----:B------:R0:W-:Y:S01]  /*62fd0*/  STL [R1+0xc48], R6 ;  /* 0x000c480601007387 */ /* 0x0001e20000100800 */
[----:B------:R-:W-:-:S03]  /*62fe0*/  IMAD.MOV.U32 R28, RZ, RZ, R7 ;  /* 0x000000ffff1c7224 */ /* 0x000fc600078e0007 */
[----:B0-----:R-:W3:Y:S04]  /*62ff0*/  LDL.LU.64 R6, [R1+0x66e8] ;  /* 0x0066e80001067983 */ /* 0x001ee80000300a00 */
[----:B------:R-:W3:Y:S04]  /*63000*/  LDL.LU.64 R4, [R1+0x66e0] ;  /* 0x0066e00001047983 */ /* 0x000ee80000300a00 */
[----:B------:R-:W-:Y:S01]  /*63010*/  STL [R1+0x5f68], R28 ;  /* 0x005f681c01007387 */ /* 0x000fe20000100800 */
[----:B---3--:R-:W-:-:S15]  /*63020*/  HMMA.16816.F32.BF16 R4, R12, R10, R4 ;  /* 0x0000000a0c04723c */ /* 0x008fde0000041804 */
[----:B------:R-:W-:-:S08]  /*63030*/  NOP ;  /* 0x0000000000007918 */ /* 0x000fd00000000000 */
[----:B------:R-:W-:Y:S04]  /*63040*/  STL.64 [R1+0xc30], R4 ;  /* 0x000c300401007387 */ /* 0x000fe80000100a00 */
[----:B------:R0:W-:Y:S04]  /*63050*/  STL.64 [R1+0xc38], R6 ;  /* 0x000c380601007387 */ /* 0x0001e80000100a00 */
[----:B0-----:R-:W2:Y:S04]  /*63060*/  LDL.LU.64 R6, [R1+0x66d8] ;  /* 0x0066d80001067983 */ /* 0x001ea80000300a00 */
[----:B------:R-:W2:Y:S01]  /*63070*/  LDL.LU.64 R4, [R1+0x66d0] ;  /* 0x0066d00001047983 */ /* 0x000ea20000300a00 */
[----:B------:R-:W-:-:S02]  /*63080*/  IMAD.MOV.U32 R3, RZ, RZ, R10 ;  /* 0x000000ffff037224 */ /* 0x000fc400078e000a */
[----:B------:R-:W-:Y:S02]  /*63090*/  IMAD.MOV.U32 R0, RZ, RZ, R11 ;  /* 0x000000ffff007224 */ /* 0x000fe400078e000b */
[----:B----4-:R-:W-:-:S15]  /*630a0*/  HMMA.16816.F32.BF16 R8, R12, R22, R24 ;  /* 0x000000160c08723c */ /* 0x010fde0000041818 */
[----:B------:R-:W-:-:S09]  /*630b0*/  NOP ;  /* 0x0000000000007918 */ /* 0x000fd20000000000 */
[----:B------:R-:W-:Y:S01]  /*630c0*/  IMAD.MOV.U32 R28, RZ, RZ, R11 ;  /* 0x000000ffff1c7224 */ /* 0x000fe200078e000b */
[----:B------:R-:W-:Y:S04]  /*630d0*/  STL.64 [R1+0xc20], R8 ;  /* 0x000c200801007387 */ /* 0x000fe80000100a00 */
[----:B------:R-:W-:Y:S04]  /*630e0*/  STL [R1+0xc28], R10 ;  /* 0x000c280a01007387 */ /* 0x000fe80000100800 */
[----:B------:R-:W0:Y:S04]  /*630f0*/  LDSM.16.MT88.4 R8, [R2+UR5+0xc180] ;  /* 0x00c180050208783b */ /* 0x000e280008004200 */
[----:B------:R-:W-:Y:S04]  /*63100*/  STL [R1+0x5f6c], R28 ;  /* 0x005f6c1c01007387 */ /* 0x000fe80000100800 */
[----:B------:R-:W3:Y:S01]  /*63110*/  LDL.LU R24, [R1+0x4e0] ;  /* 0x0004e00001187983 */ /* 0x000ee20000300800 */
[----:B--2---:R-:W-:-:S15]  /*63120*/  HMMA.16816.F32.BF16 R4, R12, R18, R4 ;  /* 0x000000120c04723c */ /* 0x004fde0000041804 */
[----:B------:R-:W-:-:S08]  /*63130*/  NOP ;  /* 0x0000000000007918 */ /* 0x000fd00000000000 */
[----:B------:R-:W-:Y:S04]  /*63140*/  STL.64 [R1+0xc10], R4 ;  /* 0x000c100401007387 */ /* 0x000fe80000100a00 */
[----:B------:R-:W-:Y:S04]  /*63150*/  STL.64 [R1+0xc18], R6 ;  /* 0x000c180601007387 */ /* 0x000fe80000100a00 */
[----:B------:R-:W3:Y:S04]  /*63160*/  LDL.LU R25, [R1+0x4e4] ;  /* 0x0004e40001197983 */ /* 0x000ee80000300800 */
[----:B------:R-:W2:Y:S04]  /*63170*/  LDL.LU R26, [R1+0x4e8] ;  /* 0x0004e800011a7983 */ /* 0x000ea80000300800 */
[----:B------:R-:W2:Y:S04]  /*63180*/  LDL.LU R27, [R1+0x4ec] ;  /* 0x0004ec00011b7983 */ /* 0x000ea80000300800 */
[----:B------:R-:W4:Y:S04]  /*63190*/  LDL.64 R22, [R1+0x18] ;  /* 0x0000180001167983 */ /* 0x000f280000100a00 */
[----:B--2---:R-:W-:Y:S04]  /*631a0*/  STL.64 [R1+0x66c0], R26 ;  /* 0x0066c01a01007387 */ /* 0x004fe80000100a00 */
[----:B---3--:R1:W-:Y:S04]  /*631b0*/  STL.64 [R1+0x66b8], R24 ;  /* 0x0066b81801007387 */ /* 0x0083e80000100a00 */
[----:B-1----:R-:W4:Y:S04]  /*631c0*/  LDL.LU R24, [R1+0x4f0] ;  /* 0x0004f00001187983 */ /* 0x002f280000300800 */
[----:B------:R-:W4:Y:S04]  /*631d0*/  LDL.LU R25, [R1+0x4f4] ;  /* 0x0004f40001197983 */ /* 0x000f280000300800 */
[----:B------:R-:W4:Y:S04]  /*631e0*/  LDL.LU R26, [R1+0x4f8] ;  /* 0x0004f800011a7983 */ /* 0x000f280000300800 */
[----:B------:R-:W4:Y:S04]  /*631f0*/  LDL.LU R27, [R1+0x4fc] ;  /* 0x0004fc00011b7983 */ /* 0x000f280000300800 */
[----:B0-----:R0:W-:Y:S04]  /*63200*/  STL.64 [R1+0x6590], R10 ;  /* 0x0065900a01007387 */ /* 0x0011e80000100a00 */
[----:B------:R1:W-:Y:S04]  /*63210*/  STL.64 [R1+0x6588], R8 ;  /* 0x0065880801007387 */ /* 0x0003e80000100a00 */
[----:B0-----:R-:W2:Y:S04]  /*63220*/  LDL.64 R10, [R1+0x88] ;  /* 0x00008800010a7983 */ /* 0x001ea80000100a00 */
[----:B--2---:R0:W-:Y:S04]  /*63230*/  STL.64 [R1+0x6648], R10 ;  /* 0x0066480a01007387 */ /* 0x0041e80000100a00 */
[----:B-1----:R-:W2:Y:S04]  /*63240*/  LDL.LU R8, [R1+0x1d0] ;  /* 0x0001d00001087983 */ /* 0x002ea80000300800 */
[----:B------:R-:W2:Y:S04]  /*63250*/  LDL.LU R9, [R1+0x1d4] ;  /* 0x0001d40001097983 */ /* 0x000ea80000300800 */
[----:B0-----:R-:W3:Y:S04]  /*63260*/  LDL.LU R10, [R1+0x1d8] ;  /* 0x0001d800010a7983 */ /* 0x001ee80000300800 */
[----:B------:R-:W3:Y:S04]  /*63270*/  LDL.LU R11, [R1+0x1dc] ;  /* 0x0001dc00010b7983 */ /* 0x000ee80000300800 */
[----:B------:R-:W2:Y:S04]  /*63280*/  LDL.LU R16, [R1+0x260] ;  /* 0x0002600001107983 */ /* 0x000ea80000300800 */
[----:B------:R-:W2:Y:S04]  /*63290*/  LDL.LU R17, [R1+0x264] ;  /* 0x0002640001117983 */ /* 0x000ea80000300800 */
[----:B------:R-:W3:Y:S04]  /*632a0*/  LDL.LU R18, [R1+0x268] ;  /* 0x0002680001127983 */ /* 0x000ee80000300800 */
[----:B------:R-:W3:Y:S01]  /*632b0*/  LDL.LU R19, [R1+0x26c] ;  /* 0x00026c0001137983 */ /* 0x000ee20000300800 */
[----:B----4-:R-:W-:Y:S06]  /*632c0*/  HMMA.16816.F32.BF16 R24, R12, R22, R24 ;  /* 0x000000160c18723c */ /* 0x010fec0000041818 */
[----:B------:R-:W-:-:S15]  /*632d0*/  IMAD.MOV.U32 R21, RZ, RZ, R23 ;  /* 0x000000ffff157224 */ /* 0x000fde00078e0017 */
[----:B------:R-:W-:-:S03]  /*632e0*/  NOP ;  /* 0x0000000000007918 */ /* 0x000fc60000000000 */
[----:B------:R-:W-:Y:S01]  /*632f0*/  IMAD.MOV.U32 R28, RZ, RZ, R26 ;  /* 0x000000ffff1c7224 */ /* 0x000fe200078e001a */
        /* <DEDUP_REMOVED lines=11> */
[----:B------:R-:W-:Y:S01]  /*633b0*/  STL.64 [R1+0x6650], R8 ;  /* 0x0066500801007387 */ /* 0x000fe20000100a00 */
[----:B0-----:R-:W-:-:S02]  /*633c0*/  IMAD.MOV.U32 R10, RZ, RZ, R3 ;  /* 0x000000ffff0a7224 */ /* 0x001fc400078e0003 */
[----:B------:R-:W-:Y:S02]  /*633d0*/  IMAD.MOV.U32 R11, RZ, RZ, R0 ;  /* 0x000000ffff0b7224 */ /* 0x000fe400078e0000 */
[----:B------:R-:W-:-:S03]  /*633e0*/  IMAD.MOV.U32 R0, RZ, RZ, R22 ;  /* 0x000000ffff007224 */ /* 0x000fc600078e0016 */
[----:B------:R0:W-:Y:S04]  /*633f0*/  STL.64 [R1+0x6670], R10 ;  /* 0x0066700a01007387 */ /* 0x0001e80000100a00 */
[----:B0-----:R-:W4:Y:S04]  /*63400*/  LDL.64 R10, [R1+0xc8] ;  /* 0x0000c800010a7983 */ /* 0x001f280000100a00 */
[----:B------:R-:W2:Y:S04]  /*63410*/  LDL.LU.64 R22, [R1+0x66c8] ;  /* 0x0066c80001167983 */ /* 0x000ea80000300a00 */
[----:B------:R-:W-:Y:S04]  /*63420*/  STL.64 [R1+0xc00], R24 ;  /* 0x000c001801007387 */ /* 0x000fe80000100a00 */
[----:B------:R0:W-:Y:S04]  /*63430*/  STL [R1+0xc0c], R27 ;  /* 0x000c0c1b01007387 */ /* 0x0001e80000100800 */
[----:B0-----:R-:W2:Y:S04]  /*63440*/  LDL.LU.64 R26, [R1+0x66c0] ;  /* 0x0066c000011a7983 */ /* 0x001ea80000300a00 */
[----:B------:R-:W2:Y:S04]  /*63450*/  LDL.LU.64 R24, [R1+0x66b8] ;  /* 0x0066b80001187983 */ /* 0x000ea80000300a00 */
[----:B------:R-:W-:Y:S01]  /*63460*/  STL [R1+0x5f70], R28 ;  /* 0x005f701c01007387 */ /* 0x000fe20000100800 */
[----:B--2---:R-:W-:-:S15]  /*63470*/  HMMA.16816.F32.BF16 R24, R12, R22, R24 ;  /* 0x000000160c18723c */ /* 0x004fde0000041818 */
[----:B------:R-:W-:-:S08]  /*63480*/  NOP ;  /* 0x0000000000007918 */ /* 0x000fd00000000000 */
[----:B------:R-:W-:Y:S04]  /*63490*/  STL.64 [R1+0xbf0], R24 ;  /* 0x000bf01801007387 */ /* 0x000fe80000100a00 */
[----:B------:R0:W-:Y:S04]  /*634a0*/  STL.64 [R1+0xbf8], R26 ;  /* 0x000bf81a01007387 */ /* 0x0001e80000100a00 */
[----:B0-----:R-:W2:Y:S04]  /*634b0*/  LDL.LU.64 R26, [R1+0x66b0] ;  /* 0x0066b000011a7983 */ /* 0x001ea80000300a00 */
[----:B------:R-:W-:Y:S01]  /*634c0*/  STL.64 [R1+0x6628], R22 ;  /* 0x0066281601007387 */ /* 0x000fe20000100a00 */
[----:B--2---:R-:W-:-:S15]  /*634d0*/  HMMA.16816.F32.BF16 R16, R12, R26, R16 ;  /* 0x0000001a0c10723c */ /* 0x004fde0000041810 */
[----:B------:R-:W-:-:S08]  /*634e0*/  NOP ;  /* 0x0000000000007918 */ /* 0x000fd00000000000 */
[----:B------:R-:W-:Y:S04]  /*634f0*/  STL.64 [R1+0xbe0], R16 ;  /* 0x000be01001007387 */ /* 0x000fe80000100a00 */
[----:B------:R0:W-:Y:S04]  /*63500*/  STL.64 [R1+0xbe8], R18 ;  /* 0x000be81201007387 */ /* 0x0001e80000100a00 */
[----:B0-----:R-:W4:Y:S04]  /*63510*/  LDL.LU.64 R18, [R1+0x66a8] ;  /* 0x0066a80001127983 */ /* 0x001f280000300a00 */
[----:B------:R-:W4:Y:S04]  /*63520*/  LDL.LU.64 R16, [R1+0x66a0] ;  /* 0x0066a00001107983 */ /* 0x000f280000300a00 */
[----:B------:R0:W-:Y:S04]  /*63530*/  STL.64 [R1+0x6620], R26 ;  /* 0x0066201a01007387 */ /* 0x0001e80000100a00 */
[----:B------:R-:W2:Y:S04]  /*63540*/  LDL.LU R24, [R1+0x1c0] ;  /* 0x0001c00001187983 */ /* 0x000ea80000300800 */
[----:B------:R-:W2:Y:S01]  /*63550*/  LDL.LU R25, [R1+0x1c4] ;  /* 0x0001c40001197983 */ /* 0x000ea20000300800 */
[----:B0-----:R-:W-:-:S03]  /*63560*/  IMAD.MOV.U32 R26, RZ, RZ, R29 ;  /* 0x000000ffff1a7224 */ /* 0x001fc600078e001d */
[----:B------:R-:W3:Y:S04]  /*63570*/  LDL.LU R29, [R1+0x6698] ;  /* 0x00669800011d7983 */ /* 0x000ee80000300800 */
[----:B------:R-:W4:Y:S04]  /*63580*/  LDL.LU R27, [R1+0x1cc] ;  /* 0x0001cc00011b7983 */ /* 0x000f280000300800 */
[----:B----4-:R-:W-:Y:S04]  /*63590*/  STL.64 [R1+0x6668], R26 ;  /* 0x0066681a01007387 */ /* 0x010fe80000100a00 */
[----:B--2---:R0:W-:Y:S04]  /*635a0*/  STL.64 [R1+0x6660], R24 ;  /* 0x0066601801007387 */ /* 0x0041e80000100a00 */
[----:B0-----:R-:W2:Y:S04]  /*635b0*/  LDL.LU R24, [R1+0x1e0] ;  /* 0x0001e00001187983 */ /* 0x001ea80000300800 */
[----:B------:R-:W2:Y:S04]  /*635c0*/  LDL.LU R25, [R1+0x1e4] ;  /* 0x0001e40001197983 */ /* 0x000ea80000300800 */
[----:B------:R-:W4:Y:S01]  /*635d0*/  LDL.LU R26, [R1+0x1e8] ;  /* 0x0001e800011a7983 */ /* 0x000f220000300800 */
[----:B---3--:R-:W-:Y:S01]  /*635e0*/  IMAD.MOV.U32 R27, RZ, RZ, R29 ;  /* 0x000000ffff1b7224 */ /* 0x008fe200078e001d */
[----:B------:R-:W-:Y:S04]  /*635f0*/  HMMA.16816.F32.BF16 R12, R12, R10, R16 ;  /* 0x0000000a0c0c723c */ /* 0x000fe80000041810 */
[----:B----4-:R0:W-:Y:S04]  /*63600*/  STL.64 [R1+0x6680], R26 ;  /* 0x0066801a01007387 */ /* 0x0101e80000100a00 */
[----:B--2---:R-:W-:Y:S04]  /*63610*/  STL.64 [R1+0x6678], R24 ;  /* 0x0066781801007387 */ /* 0x004fe80000100a00 */
[----:B0-----:R-:W2:Y:S04]  /*63620*/  LDL.64 R26, [R1+0xb8] ;  /* 0x0000b800011a7983 */ /* 0x001ea80000100a00 */
[----:B------:R-:W2:Y:S04]  /*63630*/  LDL.LU.64 R18, [R1+0x6690] ;  /* 0x0066900001127983 */ /* 0x000ea80000300a00 */
[----:B------:R-:W2:Y:S01]  /*63640*/  LDL.LU.64 R16, [R1+0x6688] ;  /* 0x0066880001107983 */ /* 0x000ea20000300a00 */
[----:B------:R-:W-:-:S02]  /*63650*/  IMAD.MOV.U32 R20, RZ, RZ, R10 ;  /* 0x000000ffff147224 */ /* 0x000fc400078e000a */
[----:B------:R-:W-:Y:S01]  /*63660*/  IMAD.MOV.U32 R3, RZ, RZ, R11 ;  /* 0x000000ffff037224 */ /* 0x000fe200078e000b */
[----:B------:R-:W-:Y:S04]  /*63670*/  STL.64 [R1+0x4e0], R12 ;  /* 0x0004e00c01007387 */ /* 0x000fe80000100a00 */
[----:B------:R0:W-:Y:S04]  /*63680*/  STL.64 [R1+0x4e8], R14 ;  /* 0x0004e80e01007387 */ /* 0x0001e80000100a00 */
[----:B0-----:R-:W3:Y:S01]  /*63690*/  LDL.64 R14, [R1+0x98] ;  /* 0x00009800010e7983 */ /* 0x001ee20000100a00 */
[----:B--2---:R-:W-:Y:S07]  /*636a0*/  HMMA.16816.F32.BF16 R8, R16, R26, R4 ;  /* 0x0000001a1008723c */ /* 0x004fee0000041804 */
[----:B------:R-:W-:-:S02]  /*636b0*/  IMAD.MOV.U32 R5, RZ, RZ, R26 ;  /* 0x000000ffff057224 */ /* 0x000fc400078e001a */
[----:B------:R-:W-:Y:S02]  /*636c0*/  IMAD.MOV.U32 R4, RZ, RZ, R27 ;  /* 0x000000ffff047224 */ /* 0x000fe400078e001b */
[----:B------:R-:W2:Y:S04]  /*636d0*/  LDL.LU.64 R26, [R1+0x6680] ;  /* 0x00668000011a7983 */ /* 0x000ea80000300a00 */
[----:B------:R-:W2:Y:S08]  /*636e0*/  LDL.LU.64 R24, [R1+0x6678] ;  /* 0x0066780001187983 */ /* 0x000eb00000300a00 */
[----:B------:R-:W-:Y:S04]  /*636f0*/  STL.64 [R1+0xb70], R8 ;  /* 0x000b700801007387 */ /* 0x000fe80000100a00 */
[----:B------:R0:W-:Y:S01]  /*63700*/  STL [R1+0xb78], R10 ;  /* 0x000b780a01007387 */ /* 0x0001e20000100800 */
[----:B------:R-:W-:-:S03]  /*63710*/  IMAD.MOV.U32 R29, RZ, RZ, R11 ;  /* 0x000000ffff1d7224 */ /* 0x000fc600078e000b */
[----:B0-----:R-:W2:Y:S04]  /*63720*/  LDL.LU.64 R10, [R1+0x6670] ;  /* 0x00667000010a7983 */ /* 0x001ea80000300a00 */
[----:B------:R-:W-:Y:S01]  /*63730*/  STL [R1+0x5ec8], R29 ;  /* 0x005ec81d01007387 */ /* 0x000fe20000100800 */
[----:B--2---:R-:W-:Y:S03]  /*63740*/  HMMA.16816.F32.BF16 R8, R16, R10, R24 ;  /* 0x0000000a1008723c */ /* 0x004fe60000041818 */
[----:B------:R-:W2:Y:S04]  /*63750*/  LDL.LU.64 R26, [R1+0x6668] ;  /* 0x00666800011a7983 */ /* 0x000ea80000300a00 */
[----:B------:R-:W2:-:S15]  /*63760*/  LDL.LU.64 R24, [R1+0x6660] ;  /* 0x0066600001187983 */ /* 0x000e9e0000300a00 */
[----:B------:R-:W-:-:S01]  /*63770*/  NOP ;  /* 0x0000000000007918 */ /* 0x000fc20000000000 */
        /* <DEDUP_REMOVED lines=8> */
[----:B0-----:R-:W2:Y:S02]  /*63800*/  LDL.LU.64 R10, [R1+0x6648] ;  /* 0x00664800010a7983 */ /* 0x001ea40000300a00 */
[----:B--2---:R-:W-:Y:S06]  /*63810*/  HMMA.16816.F32.BF16 R24, R16, R10, R24 ;  /* 0x0000000a1018723c */ /* 0x004fec0000041818 */
[----:B------:R-:W-:-:S02]  /*63820*/  IMAD.MOV.U32 R13, RZ, RZ, R10 ;  /* 0x000000ffff0d7224 */ /* 0x000fc400078e000a */
[----:B------:R-:W-:-:S15]  /*63830*/  IMAD.MOV.U32 R12, RZ, RZ, R11 ;  /* 0x000000ffff0c7224 */ /* 0x000fde00078e000b */
[----:B------:R0:W-:Y:S04]  /*63840*/  STL.64 [R1+0xb40], R24 ;  /* 0x000b401801007387 */ /* 0x0001e80000100a00 */
[----:B------:R1:W-:Y:S04]  /*63850*/  STL.64 [R1+0xb48], R26 ;  /* 0x000b481a01007387 */ /* 0x0003e80000100a00 */
[----:B------:R-:W2:Y:S04]  /*63860*/  LDL.LU R8, [R1+0x460] ;  /* 0x0004600001087983 */ /* 0x000ea80000300800 */
[----:B------:R-:W2:Y:S04]  /*63870*/  LDL.LU R9, [R1+0x464] ;  /* 0x0004640001097983 */ /* 0x000ea80000300800 */
[----:B------:R-:W3:Y:S04]  /*63880*/  LDL.LU R10, [R1+0x468] ;  /* 0x00046800010a7983 */ /* 0x000ee80000300800 */
[----:B------:R-:W3:Y:S04]  /*63890*/  LDL.LU R11, [R1+0x46c] ;  /* 0x00046c00010b7983 */ /* 0x000ee80000300800 */
[----:B0-----:R-:W4:Y:S04]  /*638a0*/  LDL.LU R24, [R1+0x490] ;  /* 0x0004900001187983 */ /* 0x001f280000300800 */
[----:B------:R-:W4:Y:S04]  /*638b0*/  LDL.LU R25, [R1+0x494] ;  /* 0x0004940001197983 */ /* 0x000f280000300800 */
[----:B-1----:R-:W2:Y:S04]  /*638c0*/  LDL.LU R26, [R1+0x498] ;  /* 0x00049800011a7983 */ /* 0x002ea80000300800 */
[----:B------:R-:W2:Y:S01]  /*638d0*/  LDL.LU R27, [R1+0x49c] ;  /* 0x00049c00011b7983 */ /* 0x000ea20000300800 */
[----:B------:R-:W-:-:S03]  /*638e0*/  IMAD.MOV.U32 R22, RZ, RZ, R0 ;  /* 0x000000ffff167224 */ /* 0x000fc600078e0000 */
[----:B--2---:R-:W-:Y:S04]  /*638f0*/  STL.64 [R1+0x6638], R26 ;  /* 0x0066381a01007387 */ /* 0x004fe80000100a00 */
[----:B----4-:R0:W-:Y:S04]  /*63900*/  STL.64 [R1+0x6630], R24 ;  /* 0x0066301801007387 */ /* 0x0101e80000100a00 */
[----:B------:R-:W2:Y:S04]  /*63910*/  LDL.LU R0, [R1+0x6640] ;  /* 0x0066400001007983 */ /* 0x000ea80000300800 */
[----:B0-----:R-:W4:Y:S04]  /*63920*/  LDL.LU R24, [R1+0x4a0] ;  /* 0x0004a00001187983 */ /* 0x001f280000300800 */
[----:B------:R-:W4:Y:S04]  /*63930*/  LDL.LU R25, [R1+0x4a4] ;  /* 0x0004a40001197983 */ /* 0x000f280000300800 */
[----:B------:R-:W4:Y:S04]  /*63940*/  LDL.LU R26, [R1+0x4a8] ;  /* 0x0004a800011a7983 */ /* 0x000f280000300800 */
[----:B------:R-:W4:Y:S04]  /*63950*/  LDL.LU R27, [R1+0x4ac] ;  /* 0x0004ac00011b7983 */ /* 0x000f280000300800 */
[----:B---3--:R-:W-:Y:S04]  /*63960*/  STL.64 [R1+0x65a0], R10 ;  /* 0x0065a00a01007387 */ /* 0x008fe80000100a00 */
[----:B------:R0:W-:Y:S04]  /*63970*/  STL.64 [R1+0x6598], R8 ;  /* 0x0065980801007387 */ /* 0x0001e80000100a00 */
[----:B0-----:R-:W3:Y:S04]  /*63980*/  LDL.LU R8, [R1+0x160] ;  /* 0x0001600001087983 */ /* 0x001ee80000300800 */
[----:B------:R-:W3:Y:S04]  /*63990*/  LDL.LU R9, [R1+0x164] ;  /* 0x0001640001097983 */ /* 0x000ee80000300800 */
[----:B------:R-:W2:Y:S04]  /*639a0*/  LDL.LU R10, [R1+0x168] ;  /* 0x00016800010a7983 */ /* 0x000ea80000300800 */
[----:B------:R-:W2:Y:S01]  /*639b0*/  LDL.LU R11, [R1+0x16c] ;  /* 0x00016c00010b7983 */ /* 0x000ea20000300800 */
[----:B------:R-:W-:-:S02]  /*639c0*/  IMAD.MOV.U32 R7, RZ, RZ, R14 ;  /* 0x000000ffff077224 */ /* 0x000fc400078e000e */
[----:B------:R-:W-:Y:S01]  /*639d0*/  IMAD.MOV.U32 R6, RZ, RZ, R15 ;  /* 0x000000ffff067224 */ /* 0x000fe200078e000f */
[----:B--2---:R0:W-:Y:S04]  /*639e0*/  STL.64 [R1+0x65b0], R10 ;  /* 0x0065b00a01007387 */ /* 0x0041e80000100a00 */
[----:B---3--:R-:W-:Y:S01]  /*639f0*/  STL.64 [R1+0x65a8], R8 ;  /* 0x0065a80801007387 */ /* 0x008fe20000100a00 */
[----:B0-----:R-:W-:Y:S02]  /*63a00*/  IMAD.MOV.U32 R10, RZ, RZ, R13 ;  /* 0x000000ffff0a7224 */ /* 0x001fe400078e000d */
[----:B------:R-:W-:Y:S02]  /*63a10*/  IMAD.MOV.U32 R11, RZ, RZ, R12 ;  /* 0x000000ffff0b7224 */ /* 0x000fe400078e000c */
[----:B------:R-:W0:Y:S04]  /*63a20*/  LDSM.16.MT88.4 R12, [R2+UR5+0xc200] ;  /* 0x00c20005020c783b */ /* 0x000e280008004200 */
[----:B------:R1:W-:Y:S02]  /*63a30*/  STL.64 [R1+0x65c0], R10 ;  /* 0x0065c00a01007387 */ /* 0x0003e40000100a00 */
[----:B-1----:R-:W-:-:S02]  /*63a40*/  IMAD.MOV.U32 R10, RZ, RZ, R7 ;  /* 0x000000ffff0a7224 */ /* 0x002fc400078e0007 */
[----:B------:R-:W-:-:S05]  /*63a50*/  IMAD.MOV.U32 R11, RZ, RZ, R6 ;  /* 0x000000ffff0b7224 */ /* 0x000fca00078e0006 */
[----:B------:R1:W-:Y:S04]  /*63a60*/  STL.64 [R1+0x65d8], R10 ;  /* 0x0065d80a01007387 */ /* 0x0003e80000100a00 */
[----:B-1----:R-:W2:Y:S01]  /*63a70*/  LDL.64 R10, [R1+0xa8] ;  /* 0x0000a800010a7983 */ /* 0x002ea20000100a00 */
[----:B------:R-:W-:-:S03]  /*63a80*/  IMAD.MOV.U32 R23, RZ, RZ, R21 ;  /* 0x000000ffff177224 */ /* 0x000fc600078e0015 */
[----:B--2---:R1:W-:Y:S02]  /*63a90*/  STL.64 [R1+0x65f0], R10 ;  /* 0x0065f00a01007387 */ /* 0x0043e40000100a00 */
[----:B-1----:R-:W-:Y:S02]  /*63aa0*/  IMAD.MOV.U32 R10, RZ, RZ, R5 ;  /* 0x000000ffff0a7224 */ /* 0x002fe400078e0005 */
[----:B------:R-:W-:-:S05]  /*63ab0*/  IMAD.MOV.U32 R11, RZ, RZ, R4 ;  /* 0x000000ffff0b7224 */ /* 0x000fca00078e0004 */
[----:B------:R1:W-:Y:S04]  /*63ac0*/  STL.64 [R1+0x6618], R10 ;  /* 0x0066180a01007387 */ /* 0x0003e80000100a00 */
[----:B------:R-:W2:Y:S04]  /*63ad0*/  LDL.LU R8, [R1+0x480] ;  /* 0x0004800001087983 */ /* 0x000ea80000300800 */
[----:B------:R-:W2:Y:S04]  /*63ae0*/  LDL.LU R9, [R1+0x484] ;  /* 0x0004840001097983 */ /* 0x000ea80000300800 */
[----:B-1----:R-:W2:Y:S04]  /*63af0*/  LDL.LU R10, [R1+0x488] ;  /* 0x00048800010a7983 */ /* 0x002ea80000300800 */
[----:B------:R-:W2:Y:S04]  /*63b00*/  LDL.LU R11, [R1+0x48c] ;  /* 0x00048c00010b7983 */ /* 0x000ea80000300800 */
[----:B------:R-:W3:Y:S04]  /*63b10*/  LDL.LU R4, [R1+0x1b0] ;  /* 0x0001b00001047983 */ /* 0x000ee80000300800 */
[----:B------:R-:W3:Y:S04]  /*63b20*/  LDL.LU R5, [R1+0x1b4] ;  /* 0x0001b40001057983 */ /* 0x000ee80000300800 */
[----:B------:R-:W3:Y:S04]  /*63b30*/  LDL.LU R6, [R1+0x1b8] ;  /* 0x0001b80001067983 */ /* 0x000ee80000300800 */
[----:B------:R-:W3:Y:S04]  /*63b40*/  LDL.LU R7, [R1+0x1bc] ;  /* 0x0001bc0001077983 */ /* 0x000ee80000300800 */
[----:B0-----:R0:W-:Y:S02]  /*63b50*/  STL.64 [R1+0x6528], R14 ;  /* 0x0065280e01007387 */ /* 0x0011e40000100a00 */
[----:B0-----:R-:W-:-:S02]  /*63b60*/  IMAD.MOV.U32 R14, RZ, RZ, R20 ;  /* 0x000000ffff0e7224 */ /* 0x001fc400078e0014 */
[----:B----4-:R-:W-:Y:S01]  /*63b70*/  HMMA.16816.F32.BF16 R20, R16, R22, R24 ;  /* 0x000000161014723c */ /* 0x010fe20000041818 */
[----:B------:R-:W-:Y:S04]  /*63b80*/  STL.64 [R1+0x6520], R12 ;  /* 0x0065200c01007387 */ /* 0x000fe80000100a00 */
[----:B------:R-:W4:Y:S04]  /*63b90*/  LDL.LU.64 R26, [R1+0x6638] ;  /* 0x00663800011a7983 */ /* 0x000f280000300a00 */
[----:B------:R-:W4:-:S14]  /*63ba0*/  LDL.LU.64 R24, [R1+0x6630] ;  /* 0x0066300001187983 */ /* 0x000f1c0000300a00 */
[----:B------:R-:W-:Y:S04]  /*63bb0*/  STL.64 [R1+0xb30], R20 ;  /* 0x000b301401007387 */ /* 0x000fe80000100a00 */
[----:B------:R0:W-:Y:S04]  /*63bc0*/  STL.64 [R1+0xb38], R22 ;  /* 0x000b381601007387 */ /* 0x0001e80000100a00 */
[----:B0-----:R-:W4:Y:S02]  /*63bd0*/  LDL.LU.64 R22, [R1+0x6628] ;  /* 0x0066280001167983 */ /* 0x001f240000300a00 */
[----:B----4-:R-:W-:-:S15]  /*63be0*/  HMMA.16816.F32.BF16 R24, R16, R22, R24 ;  /* 0x000000161018723c */ /* 0x010fde0000041818 */
[----:B------:R-:W-:-:S08]  /*63bf0*/  NOP ;  /* 0x0000000000007918 */ /* 0x000fd00000000000 */
[----:B------:R-:W-:Y:S04]  /*63c00*/  STL.64 [R1+0xb20], R24 ;  /* 0x000b201801007387 */ /* 0x000fe80000100a00 */
[----:B------:R0:W-:Y:S01]  /*63c10*/  STL [R1+0xb28], R26 ;  /* 0x000b281a01007387 */ /* 0x0001e20000100800 */
[----:B------:R-:W-:-:S03]  /*63c20*/  IMAD.MOV.U32 R29, RZ, RZ, R27 ;  /* 0x000000ffff1d7224 */ /* 0x000fc600078e001b */
[----:B0-----:R-:W2:Y:S04]  /*63c30*/  LDL.LU.64 R26, [R1+0x6620] ;  /* 0x00662000011a7983 */ /* 0x001ea80000300a00 */
[----:B------:R-:W-:Y:S01]  /*63c40*/  STL [R1+0x5ecc], R29 ;  /* 0x005ecc1d01007387 */ /* 0x000fe20000100800 */
[----:B--2---:R-:W-:-:S15]  /*63c50*/  HMMA.16816.F32.BF16 R8, R16, R26, R8 ;  /* 0x0000001a1008723c */ /* 0x004fde0000041808 */
[----:B------:R-:W-:-:S08]  /*63c60*/  NOP ;  /* 0x0000000000007918 */ /* 0x000fd00000000000 */
[----:B------:R-:W-:Y:S04]  /*63c70*/  STL.64 [R1+0xb10], R8 ;  /* 0x000b100801007387 */ /* 0x000fe80000100a00 */
[----:B------:R0:W-:Y:S04]  /*63c80*/  STL.64 [R1+0xb18], R10 ;  /* 0x000b180a01007387 */ /* 0x0001e80000100a00 */
[----:B0-----:R-:W2:Y:S04]  /*63c90*/  LDL.LU.64 R10, [R1+0x6618] ;  /* 0x00661800010a7983 */ /* 0x001ea80000300a00 */
[----:B------:R0:W-:Y:S04]  /*63ca0*/  STL.64 [R1+0x65b8], R26 ;  /* 0x0065b81a01007387 */ /* 0x0001e80000100a00 */
[----:B------:R-:W4:Y:S04]  /*63cb0*/  LDL.LU R24, [R1+0x170] ;  /* 0x0001700001187983 */ /* 0x000f280000300800 */
[----:B------:R-:W4:Y:S04]  /*63cc0*/  LDL.LU R25, [R1+0x174] ;  /* 0x0001740001197983 */ /* 0x000f280000300800 */
[----:B0-----:R-:W3:Y:S04]  /*63cd0*/  LDL.LU R26, [R1+0x178] ;  /* 0x00017800011a7983 */ /* 0x001ee80000300800 */
[----:B------:R-:W3:Y:S04]  /*63ce0*/  LDL.LU R27, [R1+0x17c] ;  /* 0x00017c00011b7983 */ /* 0x000ee80000300800 */
[----:B---3--:R-:W-:Y:S04]  /*63cf0*/  STL.64 [R1+0x65d0], R26 ;  /* 0x0065d01a01007387 */ /* 0x008fe80000100a00 */
[----:B----4-:R0:W-:Y:S04]  /*63d00*/  STL.64 [R1+0x65c8], R24 ;  /* 0x0065c81801007387 */ /* 0x0101e80000100a00 */
[----:B0-----:R-:W3:Y:S04]  /*63d10*/  LDL.LU R24, [R1+0x180] ;  /* 0x0001800001187983 */ /* 0x001ee80000300800 */
[----:B------:R-:W3:Y:S04]  /*63d20*/  LDL.LU R25, [R1+0x184] ;  /* 0x0001840001197983 */ /* 0x000ee80000300800 */
[----:B------:R-:W4:Y:S04]  /*63d30*/  LDL.LU R26, [R1+0x188] ;  /* 0x00018800011a7983 */ /* 0x000f280000300800 */
[----:B------:R-:W4:Y:S04]  /*63d40*/  LDL.LU R27, [R1+0x18c] ;  /* 0x00018c00011b7983 */ /* 0x000f280000300800 */
[----:B----4-:R-:W-:Y:S04]  /*63d50*/  STL.64 [R1+0x65e8], R26 ;  /* 0x0065e81a01007387 */ /* 0x010fe80000100a00 */
[----:B---3--:R0:W-:Y:S04]  /*63d60*/  STL.64 [R1+0x65e0], R24 ;  /* 0x0065e01801007387 */ /* 0x0081e80000100a00 */
[----:B0-----:R-:W3:Y:S04]  /*63d70*/  LDL.LU R24, [R1+0x190] ;  /* 0x0001900001187983 */ /* 0x001ee80000300800 */
[----:B------:R-:W3:Y:S04]  /*63d80*/  LDL.LU R25, [R1+0x194] ;  /* 0x0001940001197983 */ /* 0x000ee80000300800 */
[----:B------:R-:W4:Y:S04]  /*63d90*/  LDL.LU R26, [R1+0x198] ;  /* 0x00019800011a7983 */ /* 0x000f280000300800 */
[----:B------:R-:W4:Y:S01]  /*63da0*/  LDL.LU R27, [R1+0x19c] ;  /* 0x00019c00011b7983 */ /* 0x000f220000300800 */
[----:B------:R-:W-:-:S07]  /*63db0*/  IMAD.MOV.U32 R15, RZ, RZ, R3 ;  /* 0x000000ffff0f7224 */ /* 0x000fce00078e0003 */
[----:B------:R-:W-:Y:S01]  /*63dc0*/  HMMA.16816.F32.BF16 R16, R16, R14, R4 ;  /* 0x0000000e1010723c */ /* 0x000fe20000041804 */
[----:B----4-:R-:W-:Y:S04]  /*63dd0*/  STL.64 [R1+0x6600], R26 ;  /* 0x0066001a01007387 */ /* 0x010fe80000100a00 */
[----:B---3--:R0:W-:Y:S04]  /*63de0*/  STL.64 [R1+0x65f8], R24 ;  /* 0x0065f81801007387 */ /* 0x0081e80000100a00 */
[----:B0-----:R-:W2:Y:S04]  /*63df0*/  LDL.LU R24, [R1+0x1a0] ;  /* 0x0001a00001187983 */ /* 0x001ea80000300800 */
[----:B------:R-:W2:Y:S04]  /*63e00*/  LDL.LU R25, [R1+0x1a4] ;  /* 0x0001a40001197983 */ /* 0x000ea80000300800 */
[----:B------:R-:W2:Y:S04]  /*63e10*/  LDL.LU R26, [R1+0x1a8] ;  /* 0x0001a800011a7983 */ /* 0x000ea80000300800 */
[----:B------:R-:W2:Y:S04]  /*63e20*/  LDL.LU R27, [R1+0x1ac] ;  /* 0x0001ac00011b7983 */ /* 0x000ea80000300800 */
[----:B------:R-:W2:Y:S04]  /*63e30*/  LDL.LU.64 R6, [R1+0x6610] ;  /* 0x0066100001067983 */ /* 0x000ea80000300a00 */
[----:B------:R-:W2:Y:S01]  /*63e40*/  LDL.LU.64 R4, [R1+0x6608] ;  /* 0x0066080001047983 */ /* 0x000ea20000300a00 */
[----:B------:R-:W-:-:S02]  /*63e50*/  IMAD.MOV.U32 R21, RZ, RZ, R17 ;  /* 0x000000ffff157224 */ /* 0x000fc400078e0011 */
[----:B------:R-:W-:Y:S01]  /*63e60*/  IMAD.MOV.U32 R20, RZ, RZ, R16 ;  /* 0x000000ffff147224 */ /* 0x000fe200078e0010 */
[----:B------:R0:W-:Y:S04]  /*63e70*/  STL.64 [R1+0x4d8], R18 ;  /* 0x0004d81201007387 */ /* 0x0001e80000100a00 */
[----:B0-----:R-:W3:Y:S04]  /*63e80*/  LDL.64 R18, [R1+0x18] ;  /* 0x0000180001127983 */ /* 0x001ee80000100a00 */
[----:B------:R-:W-:Y:S04]  /*63e90*/  STL [R1+0x5ff4], R21 ;  /* 0x005ff41501007387 */ /* 0x000fe80000100800 */
        /* <DEDUP_REMOVED lines=22> */
[----:B0-----:R-:W2:Y:S02]  /*64000*/  LDL.LU.64 R10, [R1+0x65c0] ;  /* 0x0065c000010a7983 */ /* 0x001ea40000300a00 */
[----:B--2---:R-:W-:Y:S02]  /*64010*/  HMMA.16816.F32.BF16 R8, R4, R10, R24 ;  /* 0x0000000a0408723c */ /* 0x004fe40000041818 */
[----:B------:R-:W2:-:S15]  /*64020*/  LDL.LU.64 R26, [R1+0x65b8] ;  /* 0x0065b800011a7983 */ /* 0x000e9e0000300a00 */
[----:B------:R-:W-:-:S06]  /*64030*/  NOP ;  /* 0x0000000000007918 */ /* 0x000fcc0000000000 */
[----:B------:R-:W-:Y:S04]  /*64040*/  STL.64 [R1+0x4f0], R8 ;  /* 0x0004f00801007387 */ /* 0x000fe80000100a00 */
[----:B------:R0:W-:Y:S04]  /*64050*/  STL.64 [R1+0x4f8], R10 ;  /* 0x0004f80a01007387 */ /* 0x0001e80000100a00 */
[----:B0-----:R-:W4:Y:S04]  /*64060*/  LDL.LU.64 R10, [R1+0x65b0] ;  /* 0x0065b000010a7983 */ /* 0x001f280000300a00 */
[----:B------:R-:W4:Y:S01]  /*64070*/  LDL.LU.64 R8, [R1+0x65a8] ;  /* 0x0065a80001087983 */ /* 0x000f220000300a00 */
[----:B---3--:R-:W-:-:S02]  /*64080*/  IMAD.MOV.U32 R20, RZ, RZ, R18 ;  /* 0x000000ffff147224 */ /* 0x008fc400078e0012 */
[----:B------:R-:W-:Y:S01]  /*64090*/  IMAD.MOV.U32 R13, RZ, RZ, R19 ;  /* 0x000000ffff0d7224 */ /* 0x000fe200078e0013 */
[----:B----4-:R-:W-:Y:S01]  /*640a0*/  HMMA.16816.F32.BF16 R8, R4, R18, R8 ;  /* 0x000000120408723c */ /* 0x010fe20000041808 */
[----:B------:R-:W0:-:S15]  /*640b0*/  LDSM.16.MT88.4 R16, [R2+UR5+0xc280] ;  /* 0x00c280050210783b */ /* 0x000e1e0008004200 */
[----:B------:R-:W-:-:S07]  /*640c0*/  NOP ;  /* 0x0000000000007918 */ /* 0x000fce0000000000 */
[----:B------:R-:W-:Y:S04]  /*640d0*/  STL.64 [R1+0xad0], R8 ;  /* 0x000ad00801007387 */ /* 0x000fe80000100a00 */
[----:B------:R1:W-:Y:S04]  /*640e0*/  STL.64 [R1+0xad8], R10 ;  /* 0x000ad80a01007387 */ /* 0x0003e80000100a00 */
[----:B-1----:R-:W3:Y:S04]  /*640f0*/  LDL.LU.64 R10, [R1+0x65a0] ;  /* 0x0065a000010a7983 */ /* 0x002ee80000300a00 */
[----:B------:R-:W3:Y:S04]  /*64100*/  LDL.LU.64 R8, [R1+0x6598] ;  /* 0x0065980001087983 */ /* 0x000ee80000300a00 */
[----:B0-----:R0:W-:Y:S04]  /*64110*/  STL.64 [R1+0x64a8], R18 ;  /* 0x0064a81201007387 */ /* 0x0011e80000100a00 */
[----:B------:R1:W-:Y:S01]  /*64120*/  STL.64 [R1+0x64a0], R16 ;  /* 0x0064a01001007387 */ /* 0x0003e20000100a00 */
[----:B0-----:R-:W-:-:S02]  /*64130*/  IMAD.MOV.U32 R18, RZ, RZ, R20 ;  /* 0x000000ffff127224 */ /* 0x001fc400078e0014 */
[----:B------:R-:W-:-:S05]  /*64140*/  IMAD.MOV.U32 R19, RZ, RZ, R13 ;  /* 0x000000ffff137224 */ /* 0x000fca00078e000d */
[----:B------:R0:W-:Y:S04]  /*64150*/  STL.64 [R1+0x6550], R18 ;  /* 0x0065501201007387 */ /* 0x0001e80000100a00 */
[----:B-1----:R-:W2:Y:S04]  /*64160*/  LDL.LU R16, [R1+0x450] ;  /* 0x0004500001107983 */ /* 0x002ea80000300800 */
[----:B------:R-:W2:Y:S04]  /*64170*/  LDL.LU R17, [R1+0x454] ;  /* 0x0004540001117983 */ /* 0x000ea80000300800 */
[----:B0-----:R-:W2:Y:S04]  /*64180*/  LDL.LU R18, [R1+0x458] ;  /* 0x0004580001127983 */ /* 0x001ea80000300800 */
        /* <DEDUP_REMOVED lines=8> */
[----:B------:R0:W-:Y:S04]  /*64210*/  STL.64 [R1+0x6548], R22 ;  /* 0x0065481601007387 */ /* 0x0001e80000100a00 */
[----:B------:R-:W3:Y:S04]  /*64220*/  LDL.LU R20, [R1+0x150] ;  /* 0x0001500001147983 */ /* 0x000ee80000300800 */
[----:B------:R-:W3:Y:S04]  /*64230*/  LDL.LU R21, [R1+0x154] ;  /* 0x0001540001157983 */ /* 0x000ee80000300800 */
[----:B0-----:R-:W3:Y:S04]  /*64240*/  LDL.LU R22, [R1+0x158] ;  /* 0x0001580001167983 */ /* 0x001ee80000300800 */
[----:B------:R-:W3:Y:S04]  /*64250*/  LDL.LU R23, [R1+0x15c] ;  /* 0x00015c0001177983 */ /* 0x000ee80000300800 */
[----:B------:R-:W-:Y:S04]  /*64260*/  STL.64 [R1+0xab0], R16 ;  /* 0x000ab01001007387 */ /* 0x000fe80000100a00 */
[----:B------:R0:W-:Y:S04]  /*64270*/  STL.64 [R1+0xab8], R18 ;  /* 0x000ab81201007387 */ /* 0x0001e80000100a00 */
[----:B0-----:R-:W4:Y:S04]  /*64280*/  LDL.64 R18, [R1+0x98] ;  /* 0x0000980001127983 */ /* 0x001f280000100a00 */
[----:B----4-:R0:W-:Y:S02]  /*64290*/  STL.64 [R1+0x6558], R18 ;  /* 0x0065581201007387 */ /* 0x0101e40000100a00 */
[----:B0-----:R-:W-:-:S02]  /*642a0*/  IMAD.MOV.U32 R18, RZ, RZ, R12 ;  /* 0x000000ffff127224 */ /* 0x001fc400078e000c */
[----:B------:R-:W-:-:S05]  /*642b0*/  IMAD.MOV.U32 R19, RZ, RZ, R3 ;  /* 0x000000ffff137224 */ /* 0x000fca00078e0003 */
[----:B------:R-:W-:Y:S04]  /*642c0*/  STL.64 [R1+0x6570], R18 ;  /* 0x0065701201007387 */ /* 0x000fe80000100a00 */
[----:B------:R0:W-:Y:S04]  /*642d0*/  STL.64 [R1+0x6540], R26 ;  /* 0x0065401a01007387 */ /* 0x0001e80000100a00 */
[----:B------:R-:W4:Y:S04]  /*642e0*/  LDL.LU R24, [R1+0x410] ;  /* 0x0004100001187983 */ /* 0x000f280000300800 */
[----:B------:R-:W4:Y:S04]  /*642f0*/  LDL.LU R25, [R1+0x414] ;  /* 0x0004140001197983 */ /* 0x000f280000300800 */
[----:B0-----:R-:W2:Y:S04]  /*64300*/  LDL.LU R26, [R1+0x418] ;  /* 0x00041800011a7983 */ /* 0x001ea80000300800 */
[----:B------:R-:W2:Y:S04]  /*64310*/  LDL.LU R27, [R1+0x41c] ;  /* 0x00041c00011b7983 */ /* 0x000ea80000300800 */
[----:B------:R-:W4:Y:S01]  /*64320*/  LDL.64 R18, [R1+0xb8] ;  /* 0x0000b80001127983 */ /* 0x000f220000100a00 */
[----:B---3--:R-:W-:Y:S03]  /*64330*/  HMMA.16816.F32.BF16 R4, R4, R14, R20 ;  /* 0x0000000e0404723c */ /* 0x008fe60000041814 */
[----:B--2---:R-:W-:Y:S04]  /*64340*/  STL.64 [R1+0x6568], R26 ;  /* 0x0065681a01007387 */ /* 0x004fe80000100a00 */
[----:B----4-:R0:W-:Y:S04]  /*64350*/  STL.64 [R1+0x6560], R24 ;  /* 0x0065601801007387 */ /* 0x0101e80000100a00 */
        /* <DEDUP_REMOVED lines=11> */
[----:B------:R-:W3:Y:S04]  /*64410*/  LDL.LU R12, [R1+0x420] ;  /* 0x00042000010c7983 */ /* 0x000ee80000300800 */
[----:B------:R-:W-:Y:S04]  /*64420*/  STL.64 [R1+0x520], R4 ;  /* 0x0005200401007387 */ /* 0x000fe80000100a00 */
[----:B------:R-:W-:Y:S04]  /*64430*/  STL.64 [R1+0x528], R6 ;  /* 0x0005280601007387 */ /* 0x000fe80000100a00 */
[----:B------:R-:W1:Y:S04]  /*64440*/  LDSM.16.MT88.4 R4, [R2+UR5+0xc300] ;  /* 0x00c300050204783b */ /* 0x000e680008004200 */
[----:B------:R-:W3:Y:S04]  /*64450*/  LDL.LU R13, [R1+0x424] ;  /* 0x00042400010d7983 */ /* 0x000ee80000300800 */
[----:B0-----:R-:W3:Y:S04]  /*64460*/  LDL.LU R14, [R1+0x428] ;  /* 0x00042800010e7983 */ /* 0x001ee80000300800 */
[----:B------:R-:W3:Y:S04]  /*64470*/  LDL.LU R15, [R1+0x42c] ;  /* 0x00042c00010f7983 */ /* 0x000ee80000300800 */
[----:B-1----:R-:W-:Y:S04]  /*64480*/  STL.64 [R1+0x6428], R6 ;  /* 0x0064280601007387 */ /* 0x002fe80000100a00 */
[----:B------:R0:W-:Y:S04]  /*64490*/  STL.64 [R1+0x6420], R4 ;  /* 0x0064200401007387 */ /* 0x0001e80000100a00 */
[----:B0-----:R-:W4:Y:S04]  /*644a0*/  LDL.LU R4, [R1+0x380] ;  /* 0x0003800001047983 */ /* 0x001f280000300800 */
[----:B------:R-:W4:Y:S04]  /*644b0*/  LDL.LU R5, [R1+0x384] ;  /* 0x0003840001057983 */ /* 0x000f280000300800 */
[----:B------:R-:W2:Y:S04]  /*644c0*/  LDL.LU R6, [R1+0x388] ;  /* 0x0003880001067983 */ /* 0x000ea80000300800 */
[----:B------:R-:W2:Y:S04]  /*644d0*/  LDL.LU R7, [R1+0x38c] ;  /* 0x00038c0001077983 */ /* 0x000ea80000300800 */
[----:B------:R-:W3:Y:S04]  /*644e0*/  LDL.LU R20, [R1+0x400] ;  /* 0x0004000001147983 */ /* 0x000ee80000300800 */
[----:B------:R-:W3:Y:S04]  /*644f0*/  LDL.LU R21, [R1+0x404] ;  /* 0x0004040001157983 */ /* 0x000ee80000300800 */
[----:B------:R-:W3:Y:S04]  /*64500*/  LDL.LU R22, [R1+0x408] ;  /* 0x0004080001167983 */ /* 0x000ee80000300800 */
[----:B------:R-:W3:Y:S04]  /*64510*/  LDL.LU R23, [R1+0x40c] ;  /* 0x00040c0001177983 */ /* 0x000ee80000300800 */
[----:B--2---:R-:W-:Y:S04]  /*64520*/  STL.64 [R1+0x64b8], R6 ;  /* 0x0064b80601007387 */ /* 0x004fe80000100a00 */
[----:B----4-:R0:W-:Y:S04]  /*64530*/  STL.64 [R1+0x64b0], R4 ;  /* 0x0064b00401007387 */ /* 0x0101e80000100a00 */
[----:B0-----:R-:W2:Y:S04]  /*64540*/  LDL.LU R4, [R1+0x390] ;  /* 0x0003900001047983 */ /* 0x001ea80000300800 */
[----:B------:R-:W2:Y:S04]  /*64550*/  LDL.LU R5, [R1+0x394] ;  /* 0x0003940001057983 */ /* 0x000ea80000300800 */
[----:B------:R-:W4:Y:S04]  /*64560*/  LDL.LU R6, [R1+0x398] ;  /* 0x0003980001067983 */ /* 0x000f280000300800 */
[----:B------:R-:W4:Y:S01]  /*64570*/  LDL.LU R7, [R1+0x39c] ;  /* 0x00039c0001077983 */ /* 0x000f220000300800 */
[----:B------:R-:W-:Y:S06]  /*64580*/  HMMA.16816.F32.BF16 R24, R8, R18, R24 ;  /* 0x000000120818723c */ /* 0x000fec0000041818 */
[----:B------:R-:W-:Y:S01]  /*64590*/  IMAD.MOV.U32 R3, RZ, RZ, R19 ;  /* 0x000000ffff037224 */ /* 0x000fe200078e0013 */
[----:B----4-:R0:W-:Y:S04]  /*645a0*/  STL.64 [R1+0x64c8], R6 ;  /* 0x0064c80601007387 */ /* 0x0101e80000100a00 */
[----:B--2---:R1:W-:Y:S04]  /*645b0*/  STL.64 [R1+0x64c0], R4 ;  /* 0x0064c00401007387 */ /* 0x0043e80000100a00 */
[----:B0-----:R-:W2:Y:S08]  /*645c0*/  LDL.64 R6, [R1+0x88] ;  /* 0x0000880001067983 */ /* 0x001eb00000100a00 */
[----:B------:R-:W-:Y:S04]  /*645d0*/  STL.64 [R1+0x540], R24 ;  /* 0x0005401801007387 */ /* 0x000fe80000100a00 */
[----:B------:R0:W-:Y:S01]  /*645e0*/  STL.64 [R1+0x548], R26 ;  /* 0x0005481a01007387 */ /* 0x0001e20000100a00 */
[----:B-1----:R-:W-:-:S03]  /*645f0*/  IMAD.MOV.U32 R4, RZ, RZ, R18 ;  /* 0x000000ffff047224 */ /* 0x002fc600078e0012 */
[----:B0-----:R-:W4:Y:S04]  /*64600*/  LDL.LU.64 R26, [R1+0x6580] ;  /* 0x00658000011a7983 */ /* 0x001f280000300a00 */
[----:B------:R-:W4:Y:S04]  /*64610*/  LDL.LU.64 R24, [R1+0x6578] ;  /* 0x0065780001187983 */ /* 0x000f280000300a00 */
[----:B------:R-:W4:Y:S02]  /*64620*/  LDL.LU.64 R18, [R1+0x6570] ;  /* 0x0065700001127983 */ /* 0x000f240000300a00 */
[----:B----4-:R-:W-:Y:S02]  /*64630*/  HMMA.16816.F32.BF16 R16, R8, R18, R24 ;  /* 0x000000120810723c */ /* 0x010fe40000041818 */
[----:B------:R-:W2:Y:S04]  /*64640*/  LDL.LU.64 R26, [R1+0x6568] ;  /* 0x00656800011a7983 */ /* 0x000ea80000300a00 */
[----:B------:R-:W2:-:S15]  /*64650*/  LDL.LU.64 R24, [R1+0x6560] ;  /* 0x0065600001187983 */ /* 0x000e9e0000300a00 */
[----:B------:R-:W-:-:S02]  /*64660*/  NOP ;  /* 0x0000000000007918 */ /* 0x000fc40000000000 */
[----:B------:R-:W-:Y:S04]  /*64670*/  STL.64 [R1+0x610], R16 ;  /* 0x0006101001007387 */ /* 0x000fe80000100a00 */
[----:B------:R0:W-:Y:S04]  /*64680*/  STL.64 [R1+0x618], R18 ;  /* 0x0006181201007387 */ /* 0x0001e80000100a00 */
[----:B0-----:R-:W3:Y:S01]  /*64690*/  LDL.LU.64 R18, [R1+0x6558] ;  /* 0x0065580001127983 */ /* 0x001ee20000300a00 */
[C---:B--2---:R-:W-:Y:S06]  /*646a0*/  HMMA.16816.F32.BF16 R24, R8.reuse, R6, R24 ;  /* 0x000000060818723c */ /* 0x044fec0000041818 */
[----:B---3--:R-:W-:Y:S06]  /*646b0*/  HMMA.16816.F32.BF16 R12, R8, R18, R12 ;  /* 0x00000012080c723c */ /* 0x008fec000004180c */
[----:B------:R-:W-:-:S15]  /*646c0*/  IMAD.MOV.U32 R5, RZ, RZ, R19 ;  /* 0x000000ffff057224 */ /* 0x000fde00078e0013 */
[----:B------:R-:W-:-:S02]  /*646d0*/  NOP ;  /* 0x0000000000007918 */ /* 0x000fc40000000000 */
[----:B------:R0:W-:Y:S04]  /*646e0*/  STL.64 [R1+0x5f0], R12 ;  /* 0x0005f00c01007387 */ /* 0x0001e80000100a00 */
[----:B------:R-:W-:Y:S01]  /*646f0*/  STL.64 [R1+0x5f8], R14 ;  /* 0x0005f80e01007387 */ /* 0x000fe20000100a00 */
[----:B0-----:R-:W-:-:S03]  /*64700*/  IMAD.MOV.U32 R12, RZ, RZ, R18 ;  /* 0x000000ffff0c7224 */ /* 0x001fc600078e0012 */
[----:B------:R-:W2:Y:S04]  /*64710*/  LDL.LU.64 R18, [R1+0x6550] ;  /* 0x0065500001127983 */ /* 0x000ea80000300a00 */
[----:B------:R0:W-:Y:S04]  /*64720*/  STL.64 [R1+0x64d8], R6 ;  /* 0x0064d80601007387 */ /* 0x0001e80000100a00 */
[----:B------:R-:W-:Y:S04]  /*64730*/  STL.64 [R1+0x5e0], R24 ;  /* 0x0005e01801007387 */ /* 0x000fe80000100a00 */
[----:B------:R-:W-:Y:S01]  /*64740*/  STL.64 [R1+0x5e8], R26 ;  /* 0x0005e81a01007387 */ /* 0x000fe20000100a00 */
[----:B0-----:R-:W-:-:S02]  /*64750*/  IMAD.MOV.U32 R6, RZ, RZ, R12 ;  /* 0x000000ffff067224 */ /* 0x001fc400078e000c */
[----:B------:R-:W-:-:S05]  /*64760*/  IMAD.MOV.U32 R7, RZ, RZ, R5 ;  /* 0x000000ffff077224 */ /* 0x000fca00078e0005 */
[----:B------:R0:W-:Y:S04]  /*64770*/  STL.64 [R1+0x64f0], R6 ;  /* 0x0064f00601007387 */ /* 0x0001e80000100a00 */
[----:B0-----:R-:W3:Y:S01]  /*64780*/  LDL.64 R6, [R1+0xa8] ;  /* 0x0000a80001067983 */ /* 0x001ee20000100a00 */
[----:B--2---:R-:W-:Y:S03]  /*64790*/  HMMA.16816.F32.BF16 R20, R8, R18, R20 ;  /* 0x000000120814723c */ /* 0x004fe60000041814 */
[----:B---3--:R0:W-:Y:S04]  /*647a0*/  STL.64 [R1+0x6508], R6 ;  /* 0x0065080601007387 */ /* 0x0081e80000100a00 */
[----:B------:R-:W2:Y:S04]  /*647b0*/  LDL.LU R24, [R1+0x3f0] ;  /* 0x0003f00001187983 */ /* 0x000ea80000300800 */
[----:B------:R-:W2:Y:S04]  /*647c0*/  LDL.LU R25, [R1+0x3f4] ;  /* 0x0003f40001197983 */ /* 0x000ea80000300800 */
[----:B------:R-:W2:Y:S04]  /*647d0*/  LDL.LU R26, [R1+0x3f8] ;  /* 0x0003f800011a7983 */ /* 0x000ea80000300800 */
[----:B------:R-:W2:Y:S04]  /*647e0*/  LDL.LU R27, [R1+0x3fc] ;  /* 0x0003fc00011b7983 */ /* 0x000ea80000300800 */
[----:B------:R-:W3:Y:S04]  /*647f0*/  LDL.LU R12, [R1+0x3e0] ;  /* 0x0003e000010c7983 */ /* 0x000ee80000300800 */
[----:B------:R-:W3:Y:S04]  /*64800*/  LDL.LU R13, [R1+0x3e4] ;  /* 0x0003e400010d7983 */ /* 0x000ee80000300800 */
[----:B------:R-:W3:Y:S04]  /*64810*/  LDL.LU R14, [R1+0x3e8] ;  /* 0x0003e800010e7983 */ /* 0x000ee80000300800 */
[----:B------:R-:W3:Y:S01]  /*64820*/  LDL.LU R15, [R1+0x3ec] ;  /* 0x0003ec00010f7983 */ /* 0x000ee20000300800 */
[----:B0-----:R-:W-:-:S02]  /*64830*/  IMAD.MOV.U32 R6, RZ, RZ, R4 ;  /* 0x000000ffff067224 */ /* 0x001fc400078e0004 */
[----:B------:R-:W-:-:S05]  /*64840*/  IMAD.MOV.U32 R7, RZ, RZ, R3 ;  /* 0x000000ffff077224 */ /* 0x000fca00078e0003 */
[----:B------:R0:W-:Y:S04]  /*64850*/  STL.64 [R1+0x6530], R6 ;  /* 0x0065300601007387 */ /* 0x0001e80000100a00 */
[----:B------:R-:W4:Y:S04]  /*64860*/  LDL.LU R4, [R1+0x140] ;  /* 0x0001400001047983 */ /* 0x000f280000300800 */
[----:B------:R-:W4:Y:S04]  /*64870*/  LDL.LU R5, [R1+0x144] ;  /* 0x0001440001057983 */ /* 0x000f280000300800 */
[----:B0-----:R-:W4:Y:S04]  /*64880*/  LDL.LU R6, [R1+0x148] ;  /* 0x0001480001067983 */ /* 0x001f280000300800 */
[----:B------:R-:W4:Y:S04]  /*64890*/  LDL.LU R7, [R1+0x14c] ;  /* 0x00014c0001077983 */ /* 0x000f280000300800 */
[----:B------:R-:W-:Y:S04]  /*648a0*/  STL.64 [R1+0xaa0], R20 ;  /* 0x000aa01401007387 */ /* 0x000fe80000100a00 */
[----:B------:R0:W-:Y:S04]  /*648b0*/  STL.64 [R1+0xaa8], R22 ;  /* 0x000aa81601007387 */ /* 0x0001e80000100a00 */
[----:B0-----:R-:W2:Y:S04]  /*648c0*/  LDL.LU.64 R22, [R1+0x6548] ;  /* 0x0065480001167983 */ /* 0x001ea80000300a00 */
[----:B------:R0:W-:Y:S04]  /*648d0*/  STL.64 [R1+0x64d0], R18 ;  /* 0x0064d01201007387 */ /* 0x0001e80000100a00 */
[----:B------:R-:W3:Y:S04]  /*648e0*/  LDL.LU R16, [R1+0x3a0] ;  /* 0x0003a00001107983 */ /* 0x000ee80000300800 */
[----:B------:R-:W3:Y:S04]  /*648f0*/  LDL.LU R17, [R1+0x3a4] ;  /* 0x0003a40001117983 */ /* 0x000ee80000300800 */
[----:B0-----:R-:W4:Y:S04]  /*64900*/  LDL.LU R18, [R1+0x3a8] ;  /* 0x0003a80001127983 */ /* 0x001f280000300800 */
[----:B------:R-:W4:Y:S04]  /*64910*/  LDL.LU R19, [R1+0x3ac] ;  /* 0x0003ac0001137983 */ /* 0x000f280000300800 */
[----:B----4-:R-:W-:Y:S04]  /*64920*/  STL.64 [R1+0x64e8], R18 ;  /* 0x0064e81201007387 */ /* 0x010fe80000100a00 */
[----:B---3--:R0:W-:Y:S04]  /*64930*/  STL.64 [R1+0x64e0], R16 ;  /* 0x0064e01001007387 */ /* 0x0081e80000100a00 */
        /* <DEDUP_REMOVED lines=25> */
[----:B---3--:R-:W-:Y:S02]  /*64ad0*/  HMMA.16816.F32.BF16 R8, R8, R14, R4 ;  /* 0x0000000e0808723c */ /* 0x008fe40000041804 */
[----:B------:R-:W2:Y:S04]  /*64ae0*/  LDL.LU.64 R6, [R1+0x6530] ;  /* 0x0065300001067983 */ /* 0x000ea80000300a00 */
[----:B------:R-:W2:Y:S04]  /*64af0*/  LDL.LU.64 R14, [R1+0x6528] ;  /* 0x00652800010e7983 */ /* 0x000ea80000300a00 */
[----:B------:R-:W2:-:S13]  /*64b00*/  LDL.LU.64 R12, [R1+0x6520] ;  /* 0x00652000010c7983 */ /* 0x000e9a0000300a00 */
[----:B------:R-:W-:Y:S04]  /*64b10*/  STL.64 [R1+0x600], R8 ;  /* 0x0006000801007387 */ /* 0x000fe80000100a00 */
[----:B------:R-:W-:Y:S04]  /*64b20*/  STL.64 [R1+0x608], R10 ;  /* 0x0006080a01007387 */ /* 0x000fe80000100a00 */
[----:B------:R-:W0:Y:S04]  /*64b30*/  LDSM.16.MT88.4 R8, [R2+UR5+0xc380] ;  /* 0x00c380050208783b */ /* 0x000e280008004200 */
[----:B0-----:R0:W-:Y:S04]  /*64b40*/  STL.64 [R1+0x63b0], R10 ;  /* 0x0063b00a01007387 */ /* 0x0011e80000100a00 */
[----:B------:R-:W-:Y:S04]  /*64b50*/  STL.64 [R1+0x63a8], R8 ;  /* 0x0063a80801007387 */ /* 0x000fe80000100a00 */
        /* <DEDUP_REMOVED lines=37> */
[----:B0-----:R-:W4:Y:S04]  /*64db0*/  LDL.LU.64 R18, [R1+0x64a8] ;  /* 0x0064a80001127983 */ /* 0x001f280000300a00 */
[----:B------:R-:W4:Y:S01]  /*64dc0*/  LDL.LU.64 R16, [R1+0x64a0] ;  /* 0x0064a00001107983 */ /* 0x000f220000300a00 */
[----:B--2---:R-:W-:-:S15]  /*64dd0*/  HMMA.16816.F32.BF16 R4, R12, R22, R4 ;  /* 0x000000160c04723c */ /* 0x004fde0000041804 */
[----:B------:R-:W-:-:S08]  /*64de0*/  NOP ;  /* 0x0000000000007918 */ /* 0x000fd00000000000 */
[----:B------:R0:W-:Y:S04]  /*64df0*/  STL.64 [R1+0xa60], R4 ;  /* 0x000a600401007387 */ /* 0x0001e80000100a00 */
[----:B------:R1:W-:Y:S04]  /*64e00*/  STL.64 [R1+0xa68], R6 ;  /* 0x000a680601007387 */ /* 0x0003e80000100a00 */
[----:B0-----:R-:W2:Y:S04]  /*64e10*/  LDL.LU R4, [R1+0x340] ;  /* 0x0003400001047983 */ /* 0x001ea80000300800 */
[----:B------:R-:W2:Y:S04]  /*64e20*/  LDL.LU R5, [R1+0x344] ;  /* 0x0003440001057983 */ /* 0x000ea80000300800 */
[----:B-1----:R-:W3:Y:S04]  /*64e30*/  LDL.LU R6, [R1+0x348] ;  /* 0x0003480001067983 */ /* 0x002ee80000300800 */
[----:B------:R-:W3:Y:S04]  /*64e40*/  LDL.LU R7, [R1+0x34c] ;  /* 0x00034c0001077983 */ /* 0x000ee80000300800 */
[----:B---3--:R0:W-:Y:S04]  /*64e50*/  STL.64 [R1+0x6478], R6 ;  /* 0x0064780601007387 */ /* 0x0081e80000100a00 */
[----:B--2---:R1:W-:Y:S01]  /*64e60*/  STL.64 [R1+0x6470], R4 ;  /* 0x0064700401007387 */ /* 0x0043e20000100a00 */
[----:B0-----:R-:W-:-:S02]  /*64e70*/  IMAD.MOV.U32 R6, RZ, RZ, R9 ;  /* 0x000000ffff067224 */ /* 0x001fc400078e0009 */
[----:B------:R-:W-:-:S05]  /*64e80*/  IMAD.MOV.U32 R7, RZ, RZ, R8 ;  /* 0x000000ffff077224 */ /* 0x000fca00078e0008 */
[----:B------:R0:W-:Y:S04]  /*64e90*/  STL.64 [R1+0x6490], R6 ;  /* 0x0064900601007387 */ /* 0x0001e80000100a00 */
[----:B-1----:R-:W2:Y:S04]  /*64ea0*/  LDL.LU R4, [R1+0x370] ;  /* 0x0003700001047983 */ /* 0x002ea80000300800 */
[----:B------:R-:W2:Y:S04]  /*64eb0*/  LDL.LU R5, [R1+0x374] ;  /* 0x0003740001057983 */ /* 0x000ea80000300800 */
[----:B0-----:R-:W2:Y:S04]  /*64ec0*/  LDL.LU R6, [R1+0x378] ;  /* 0x0003780001067983 */ /* 0x001ea80000300800 */
[----:B------:R-:W2:Y:S04]  /*64ed0*/  LDL.LU R7, [R1+0x37c] ;  /* 0x00037c0001077983 */ /* 0x000ea80000300800 */
[----:B------:R-:W-:Y:S01]  /*64ee0*/  STL.64 [R1+0x6448], R22 ;  /* 0x0064481601007387 */ /* 0x000fe20000100a00 */
[----:B--2---:R-:W-:-:S15]  /*64ef0*/  HMMA.16816.F32.BF16 R4, R12, R26, R4 ;  /* 0x0000001a0c04723c */ /* 0x004fde0000041804 */
[----:B------:R-:W-:-:S08]  /*64f00*/  NOP ;  /* 0x0000000000007918 */ /* 0x000fd00000000000 */
[----:B------:R-:W-:Y:S04]  /*64f10*/  STL.64 [R1+0xa50], R4 ;  /* 0x000a500401007387 */ /* 0x000fe80000100a00 */
[----:B------:R0:W-:Y:S04]  /*64f20*/  STL.64 [R1+0xa58], R6 ;  /* 0x000a580601007387 */ /* 0x0001e80000100a00 */
[----:B0-----:R-:W4:Y:S04]  /*64f30*/  LDL.64 R6, [R1+0xb8] ;  /* 0x0000b80001067983 */ /* 0x001f280000100a00 */
[----:B------:R0:W-:Y:S04]  /*64f40*/  STL.64 [R1+0x6440], R26 ;  /* 0x0064401a01007387 */ /* 0x0001e80000100a00 */
[----:B------:R-:W2:Y:S04]  /*64f50*/  LDL.LU R24, [R1+0x130] ;  /* 0x0001300001187983 */ /* 0x000ea80000300800 */
[----:B------:R-:W2:Y:S04]  /*64f60*/  LDL.LU R25, [R1+0x134] ;  /* 0x0001340001197983 */ /* 0x000ea80000300800 */
[----:B0-----:R-:W2:Y:S04]  /*64f70*/  LDL.LU R26, [R1+0x138] ;  /* 0x00013800011a7983 */ /* 0x001ea80000300800 */
[----:B------:R-:W2:Y:S04]  /*64f80*/  LDL.LU R27, [R1+0x13c] ;  /* 0x00013c00011b7983 */ /* 0x000ea80000300800 */
[----:B------:R0:W-:Y:S04]  /*64f90*/  STL.64 [R1+0x6450], R10 ;  /* 0x0064500a01007387 */ /* 0x0001e80000100a00 */
[----:B------:R-:W3:Y:S01]  /*64fa0*/  LDL.LU R8, [R1+0x320] ;  /* 0x0003200001087983 */ /* 0x000ee20000300800 */
[----:B--2---:R-:W-:-:S15]  /*64fb0*/  HMMA.16816.F32.BF16 R12, R12, R10, R24 ;  /* 0x0000000a0c0c723c */ /* 0x004fde0000041818 */
[----:B------:R-:W-:-:S08]  /*64fc0*/  NOP ;  /* 0x0000000000007918 */ /* 0x000fd00000000000 */
[----:B------:R-:W-:Y:S04]  /*64fd0*/  STL.64 [R1+0x890], R12 ;  /* 0x0008900c01007387 */ /* 0x000fe80000100a00 */
[----:B------:R-:W-:Y:S04]  /*64fe0*/  STL.64 [R1+0x898], R14 ;  /* 0x0008980e01007387 */ /* 0x000fe80000100a00 */
[----:B------:R-:W3:Y:S04]  /*64ff0*/  LDL.LU R9, [R1+0x324] ;  /* 0x0003240001097983 */ /* 0x000ee80000300800 */
[----:B0-----:R-:W2:Y:S04]  /*65000*/  LDL.LU R10, [R1+0x328] ;  /* 0x00032800010a7983 */ /* 0x001ea80000300800 */
[----:B------:R-:W2:Y:S04]  /*65010*/  LDL.LU R11, [R1+0x32c] ;  /* 0x00032c00010b7983 */ /* 0x000ea80000300800 */
[----:B--2---:R0:W-:Y:S04]  /*65020*/  STL.64 [R1+0x6460], R10 ;  /* 0x0064600a01007387 */ /* 0x0041e80000100a00 */
[----:B---3--:R1:W-:Y:S01]  /*65030*/  STL.64 [R1+0x6458], R8 ;  /* 0x0064580801007387 */ /* 0x0083e20000100a00 */
[----:B0-----:R-:W-:-:S02]  /*65040*/  IMAD.MOV.U32 R10, RZ, RZ, R20 ;  /* 0x000000ffff0a7224 */ /* 0x001fc400078e0014 */
[----:B------:R-:W-:-:S05]  /*65050*/  IMAD.MOV.U32 R11, RZ, RZ, R3 ;  /* 0x000000ffff0b7224 */ /* 0x000fca00078e0003 */
[----:B------:R0:W-:Y:S04]  /*65060*/  STL.64 [R1+0x6498], R10 ;  /* 0x0064980a01007387 */ /* 0x0001e80000100a00 */
[----:B-1----:R-:W4:Y:S04]  /*65070*/  LDL.LU R8, [R1+0x360] ;  /* 0x0003600001087983 */ /* 0x002f280000300800 */
[----:B------:R-:W4:Y:S04]  /*65080*/  LDL.LU R9, [R1+0x364] ;  /* 0x0003640001097983 */ /* 0x000f280000300800 */
[----:B0-----:R-:W4:Y:S04]  /*65090*/  LDL.LU R10, [R1+0x368] ;  /* 0x00036800010a7983 */ /* 0x001f280000300800 */
[----:B------:R-:W4:Y:S04]  /*650a0*/  LDL.LU R11, [R1+0x36c] ;  /* 0x00036c00010b7983 */ /* 0x000f280000300800 */
[----:B------:R-:W2:Y:S01]  /*650b0*/  LDL.64 R22, [R1+0x18] ;  /* 0x0000180001167983 */ /* 0x000ea20000100a00 */
[----:B------:R-:W-:-:S05]  /*650c0*/  LOP3.LUT R28, R2, 0x40, RZ, 0x3c, !PT ;  /* 0x00000040021c7812 */ /* 0x000fca00078e3cff */
[----:B------:R-:W0:Y:S04]  /*650d0*/  LDSM.16.MT88.4 R12, [R28+UR5+0xc000] ;  /* 0x00c000051c0c783b */ /* 0x000e280008004200 */
[----:B--2---:R1:W-:Y:S04]  /*650e0*/  STL.64 [R1+0x6468], R22 ;  /* 0x0064681601007387 */ /* 0x0043e80000100a00 */
[----:B------:R-:W2:Y:S04]  /*650f0*/  LDL.LU R20, [R1+0x330] ;  /* 0x0003300001147983 */ /* 0x000ea80000300800 */
[----:B------:R-:W2:Y:S04]  /*65100*/  LDL.LU R21, [R1+0x334] ;  /* 0x0003340001157983 */ /* 0x000ea80000300800 */
[----:B-1----:R-:W3:Y:S04]  /*65110*/  LDL.LU R22, [R1+0x338] ;  /* 0x0003380001167983 */ /* 0x002ee80000300800 */
[----:B------:R-:W3:Y:S01]  /*65120*/  LDL.LU R23, [R1+0x33c] ;  /* 0x00033c0001177983 */ /* 0x000ee20000300800 */
[----:B----4-:R-:W-:Y:S06]  /*65130*/  HMMA.16816.F32.BF16 R8, R16, R6, R8 ;  /* 0x000000061008723c */ /* 0x010fec0000041808 */
[----:B------:R-:W-:Y:S01]  /*65140*/  IMAD.MOV.U32 R3, RZ, RZ, R7 ;  /* 0x000000ffff037224 */ /* 0x000fe200078e0007 */
[----:B---3--:R-:W-:Y:S04]  /*65150*/  STL.64 [R1+0x6488], R22 ;  /* 0x0064881601007387 */ /* 0x008fe80000100a00 */
[----:B--2---:R1:W-:Y:S04]  /*65160*/  STL.64 [R1+0x6480], R20 ;  /* 0x0064801401007387 */ /* 0x0043e80000100a00 */
        /* <DEDUP_REMOVED lines=8> */
[----:B0-----:R0:W-:Y:S04]  /*651f0*/  STL.64 [R1+0x6350], R14 ;  /* 0x0063500e01007387 */ /* 0x0011e80000100a00 */
[----:B------:R-:W-:Y:S04]  /*65200*/  STL.64 [R1+0x6348], R12 ;  /* 0x0063480c01007387 */ /* 0x000fe80000100a00 */
[----:B0-----:R-:W4:Y:S04]  /*65210*/  LDL.64 R14, [R1+0x98] ;  /* 0x00009800010e7983 */ /* 0x001f280000100a00 */
[----:B------:R0:W-:Y:S04]  /*65220*/  STL.64 [R1+0x880], R8 ;  /* 0x0008800801007387 */ /* 0x0001e80000100a00 */
[----:B------:R1:W-:Y:S01]  /*65230*/  STL.64 [R1+0x888], R10 ;  /* 0x0008880a01007387 */ /* 0x0003e20000100a00 */
[----:B0-----:R-:W-:-:S03]  /*65240*/  IMAD.MOV.U32 R8, RZ, RZ, R6 ;  /* 0x000000ffff087224 */ /* 0x001fc600078e0006 */
[----:B-1----:R-:W3:Y:S04]  /*65250*/  LDL.LU.64 R10, [R1+0x6498] ;  /* 0x00649800010a7983 */ /* 0x002ee80000300a00 */
[----:B------:R-:W2:Y:S02]  /*65260*/  LDL.LU.64 R6, [R1+0x6490] ;  /* 0x0064900001067983 */ /* 0x000ea40000300a00 */
[----:B--2---:R-:W-:Y:S02]  /*65270*/  HMMA.16816.F32.BF16 R4, R16, R6, R20 ;  /* 0x000000061004723c */ /* 0x004fe40000041814 */
[----:B------:R-:W3:Y:S04]  /*65280*/  LDL.LU.64 R22, [R1+0x6488] ;  /* 0x0064880001167983 */ /* 0x000ee80000300a00 */
[----:B------:R-:W3:-:S15]  /*65290*/  LDL.LU.64 R20, [R1+0x6480] ;  /* 0x0064800001147983 */ /* 0x000ede0000300a00 */
[----:B------:R-:W-:-:S02]  /*652a0*/  NOP ;  /* 0x0000000000007918 */ /* 0x000fc40000000000 */
[----:B------:R-:W-:Y:S04]  /*652b0*/  STL.64 [R1+0x870], R4 ;  /* 0x0008700401007387 */ /* 0x000fe80000100a00 */
[----:B------:R0:W-:Y:S04]  /*652c0*/  STL.64 [R1+0x878], R6 ;  /* 0x0008780601007387 */ /* 0x0001e80000100a00 */
[----:B0-----:R-:W4:Y:S04]  /*652d0*/  LDL.LU.64 R6, [R1+0x6478] ;  /* 0x0064780001067983 */ /* 0x001f280000300a00 */
[----:B------:R-:W4:Y:S02]  /*652e0*/  LDL.LU.64 R4, [R1+0x6470] ;  /* 0x0064700001047983 */ /* 0x000f240000300a00 */
[----:B----4-:R-:W-:-:S15]  /*652f0*/  HMMA.16816.F32.BF16 R4, R16, R14, R4 ;  /* 0x0000000e1004723c */ /* 0x010fde0000041804 */
[----:B------:R-:W-:-:S08]  /*65300*/  NOP ;  /* 0x0000000000007918 */ /* 0x000fd00000000000 */
[----:B------:R0:W-:Y:S04]  /*65310*/  STL.64 [R1+0x860], R4 ;  /* 0x0008600401007387 */ /* 0x0001e80000100a00 */
[----:B------:R1:W-:Y:S04]  /*65320*/  STL.64 [R1+0x868], R6 ;  /* 0x0008680601007387 */ /* 0x0003e80000100a00 */
[----:B0-----:R-:W2:Y:S04]  /*65330*/  LDL.LU R4, [R1+0x120] ;  /* 0x0001200001047983 */ /* 0x001ea80000300800 */
[----:B------:R-:W2:Y:S04]  /*65340*/  LDL.LU R5, [R1+0x124] ;  /* 0x0001240001057983 */ /* 0x000ea80000300800 */
[----:B-1----:R-:W4:Y:S04]  /*65350*/  LDL.LU R6, [R1+0x128] ;  /* 0x0001280001067983 */ /* 0x002f280000300800 */
        /* <DEDUP_REMOVED lines=10> */
[----:B0-----:R-:W3:Y:S04]  /*65400*/  LDL.LU R14, [R1+0x108] ;  /* 0x00010800010e7983 */ /* 0x001ee80000300800 */
[----:B------:R-:W3:Y:S04]  /*65410*/  LDL.LU R15, [R1+0x10c] ;  /* 0x00010c00010f7983 */ /* 0x000ee80000300800 */
[----:B---3--:R0:W-:Y:S02]  /*65420*/  STL.64 [R1+0x6408], R14 ;  /* 0x0064080e01007387 */ /* 0x0081e40000100a00 */
[----:B0-----:R-:W-:-:S02]  /*65430*/  IMAD.MOV.U32 R14, RZ, RZ, R8 ;  /* 0x000000ffff0e7224 */ /* 0x001fc400078e0008 */
[----:B------:R-:W-:Y:S01]  /*65440*/  HMMA.16816.F32.BF16 R8, R16, R10, R20 ;  /* 0x0000000a1008723c */ /* 0x000fe20000041814 */
[----:B----4-:R-:W-:Y:S04]  /*65450*/  STL.64 [R1+0x6400], R12 ;  /* 0x0064000c01007387 */ /* 0x010fe80000100a00 */
[----:B------:R-:W3:-:S15]  /*65460*/  LDL.LU.64 R22, [R1+0x6468] ;  /* 0x0064680001167983 */ /* 0x000ede0000300a00 */
[----:B------:R-:W-:-:S03]  /*65470*/  NOP ;  /* 0x0000000000007918 */ /* 0x000fc60000000000 */
[----:B------:R-:W-:Y:S04]  /*65480*/  STL.64 [R1+0x850], R8 ;  /* 0x0008500801007387 */ /* 0x000fe80000100a00 */
[----:B------:R0:W-:Y:S04]  /*65490*/  STL.64 [R1+0x858], R10 ;  /* 0x0008580a01007387 */ /* 0x0001e80000100a00 */
[----:B0-----:R-:W4:Y:S04]  /*654a0*/  LDL.LU.64 R10, [R1+0x6460] ;  /* 0x00646000010a7983 */ /* 0x001f280000300a00 */
[----:B------:R-:W4:Y:S01]  /*654b0*/  LDL.LU.64 R8, [R1+0x6458] ;  /* 0x0064580001087983 */ /* 0x000f220000300a00 */
[----:B------:R-:W-:-:S02]  /*654c0*/  IMAD.MOV.U32 R15, RZ, RZ, R3 ;  /* 0x000000ffff0f7224 */ /* 0x000fc400078e0003 */
[----:B---3--:R-:W-:Y:S01]  /*654d0*/  IMAD.MOV.U32 R3, RZ, RZ, R23 ;  /* 0x000000ffff037224 */ /* 0x008fe200078e0017 */
[----:B----4-:R-:W-:-:S15]  /*654e0*/  HMMA.16816.F32.BF16 R8, R16, R22, R8 ;  /* 0x000000161008723c */ /* 0x010fde0000041808 */
[----:B------:R-:W-:-:S08]  /*654f0*/  NOP ;  /* 0x0000000000007918 */ /* 0x000fd00000000000 */
[----:B------:R0:W-:Y:S04]  /*65500*/  STL.64 [R1+0x5d0], R8 ;  /* 0x0005d00801007387 */ /* 0x0001e80000100a00 */
[----:B------:R1:W-:Y:S01]  /*65510*/  STL.64 [R1+0x5d8], R10 ;  /* 0x0005d80a01007387 */ /* 0x0003e20000100a00 */
[----:B0-----:R-:W-:-:S03]  /*65520*/  IMAD.MOV.U32 R8, RZ, RZ, R22 ;  /* 0x000000ffff087224 */ /* 0x001fc600078e0016 */
[----:B-1----:R-:W3:Y:S04]  /*65530*/  LDL.LU.64 R10, [R1+0x6450] ;  /* 0x00645000010a7983 */ /* 0x002ee80000300a00 */
[----:B------:R-:W4:Y:S02]  /*65540*/  LDL.LU.64 R22, [R1+0x6448] ;  /* 0x0064480001167983 */ /* 0x000f240000300a00 */
[----:B----4-:R-:W-:-:S15]  /*65550*/  HMMA.16816.F32.BF16 R24, R16, R22, R24 ;  /* 0x000000161018723c */ /* 0x010fde0000041818 */
        /* <DEDUP_REMOVED lines=25> */
[----:B------:R-:W3:Y:S04]  /*656f0*/  LDL.LU.64 R4, [R1+0x6430] ;  /* 0x0064300001047983 */ /* 0x000ee80000300a00 */
[----:B------:R0:W-:Y:S04]  /*65700*/  STL.64 [R1+0x63d0], R26 ;  /* 0x0063d01a01007387 */ /* 0x0001e80000100a00 */
[----:B0-----:R-:W4:Y:S01]  /*65710*/  LDL.64 R26, [R1+0xa8] ;  /* 0x0000a800011a7983 */ /* 0x001f220000100a00 */
[----:B---3--:R-:W-:Y:S03]  /*65720*/  HMMA.16816.F32.BF16 R16, R16, R10, R4 ;  /* 0x0000000a1010723c */ /* 0x008fe60000041804 */
[----:B------:R-:W2:Y:S04]  /*65730*/  LDL.LU.64 R6, [R1+0x6428] ;  /* 0x0064280001067983 */ /* 0x000ea80000300a00 */
[----:B------:R-:W2:-:S15]  /*65740*/  LDL.LU.64 R4, [R1+0x6420] ;  /* 0x0064200001047983 */ /* 0x000e9e0000300a00 */
[----:B------:R-:W-:-:S01]  /*65750*/  NOP ;  /* 0x0000000000007918 */ /* 0x000fc20000000000 */
[----:B------:R-:W-:Y:S04]  /*65760*/  STL.64 [R1+0x5a0], R16 ;  /* 0x0005a01001007387 */ /* 0x000fe80000100a00 */
[----:B------:R0:W-:Y:S02]  /*65770*/  STL.64 [R1+0x5a8], R18 ;  /* 0x0005a81201007387 */ /* 0x0001e40000100a00 */
[----:B0-----:R-:W-:Y:S02]  /*65780*/  IMAD.MOV.U32 R18, RZ, RZ, R8 ;  /* 0x000000ffff127224 */ /* 0x001fe400078e0008 */
[----:B------:R-:W-:-:S05]  /*65790*/  IMAD.MOV.U32 R19, RZ, RZ, R3 ;  /* 0x000000ffff137224 */ /* 0x000fca00078e0003 */
        /* <DEDUP_REMOVED lines=14> */
[----:B0-----:R-:W2:Y:S01]  /*65880*/  LDL.LU.64 R14, [R1+0x63f8] ;  /* 0x0063f800010e7983 */ /* 0x001ea20000300a00 */
[----:B------:R-:W-:-:S03]  /*65890*/  IMAD.MOV.U32 R8, RZ, RZ, R26 ;  /* 0x000000ffff087224 */ /* 0x000fc600078e001a */
[----:B------:R-:W4:Y:S04]  /*658a0*/  LDL.LU R24, [R1+0x2f0] ;  /* 0x0002f00001187983 */ /* 0x000f280000300800 */
[----:B------:R-:W4:Y:S01]  /*658b0*/  LDL.LU R25, [R1+0x2f4] ;  /* 0x0002f40001197983 */ /* 0x000f220000300800 */
[----:B------:R-:W-:-:S03]  /*658c0*/  IMAD.MOV.U32 R3, RZ, RZ, R27 ;  /* 0x000000ffff037224 */ /* 0x000fc600078e001b */
[----:B------:R-:W4:Y:S04]  /*658d0*/  LDL.LU R26, [R1+0x2f8] ;  /* 0x0002f800011a7983 */ /* 0x000f280000300800 */
[----:B------:R-:W4:Y:S04]  /*658e0*/  LDL.LU R27, [R1+0x2fc] ;  /* 0x0002fc00011b7983 */ /* 0x000f280000300800 */
[----:B------:R-:W-:Y:S04]  /*658f0*/  STL.64 [R1+0x63c8], R10 ;  /* 0x0063c80a01007387 */ /* 0x000fe80000100a00 */
[----:B------:R0:W-:Y:S04]  /*65900*/  STL [R1+0x63c0], R8 ;  /* 0x0063c00801007387 */ /* 0x0001e80000100800 */
[----:B0-----:R-:W4:Y:S04]  /*65910*/  LDL.LU R8, [R1+0x2e0] ;  /* 0x0002e00001087983 */ /* 0x001f280000300800 */
[----:B------:R-:W4:Y:S04]  /*65920*/  LDL.LU R9, [R1+0x2e4] ;  /* 0x0002e40001097983 */ /* 0x000f280000300800 */
[----:B------:R-:W4:Y:S04]  /*65930*/  LDL.LU R10, [R1+0x2e8] ;  /* 0x0002e800010a7983 */ /* 0x000f280000300800 */
[----:B------:R-:W4:Y:S01]  /*65940*/  LDL.LU R11, [R1+0x2ec] ;  /* 0x0002ec00010b7983 */ /* 0x000f220000300800 */
[----:B--2---:R-:W-:-:S15]  /*65950*/  HMMA.16816.F32.BF16 R20, R4, R14, R20 ;  /* 0x0000000e0414723c */ /* 0x004fde0000041814 */
[----:B------:R-:W-:-:S08]  /*65960*/  NOP ;  /* 0x0000000000007918 */ /* 0x000fd00000000000 */
[----:B------:R-:W-:Y:S04]  /*65970*/  STL.64 [R1+0xa00], R20 ;  /* 0x000a001401007387 */ /* 0x000fe80000100a00 */
[----:B------:R0:W-:Y:S04]  /*65980*/  STL.64 [R1+0xa08], R22 ;  /* 0x000a081601007387 */ /* 0x0001e80000100a00 */
[----:B0-----:R-:W3:Y:S04]  /*65990*/  LDL.LU.64 R22, [R1+0x63f0] ;  /* 0x0063f00001167983 */ /* 0x001ee80000300a00 */
[----:B------:R-:W3:Y:S04]  /*659a0*/  LDL.LU.64 R20, [R1+0x63e8] ;  /* 0x0063e80001147983 */ /* 0x000ee80000300a00 */
[----:B------:R0:W-:Y:S04]  /*659b0*/  STL.64 [R1+0x6390], R14 ;  /* 0x0063900e01007387 */ /* 0x0001e80000100a00 */
[----:B------:R-:W2:Y:S04]  /*659c0*/  LDL.LU R12, [R1+0x70] ;  /* 0x00007000010c7983 */ /* 0x000ea80000300800 */
[----:B------:R-:W2:Y:S04]  /*659d0*/  LDL.LU R13, [R1+0x74] ;  /* 0x00007400010d7983 */ /* 0x000ea80000300800 */
[----:B0-----:R-:W2:Y:S04]  /*659e0*/  LDL.LU R14, [R1+0x78] ;  /* 0x00007800010e7983 */ /* 0x001ea80000300800 */
[----:B------:R-:W2:Y:S01]  /*659f0*/  LDL.LU R15, [R1+0x7c] ;  /* 0x00007c00010f7983 */ /* 0x000ea20000300800 */
[----:B---3--:R-:W-:-:S15]  /*65a00*/  HMMA.16816.F32.BF16 R20, R4, R18, R20 ;  /* 0x000000120414723c */ /* 0x008fde0000041814 */
[----:B------:R-:W-:-:S08]  /*65a10*/  NOP ;  /* 0x0000000000007918 */ /* 0x000fd00000000000 */
[----:B------:R0:W-:Y:S04]  /*65a20*/  STL.64 [R1+0x9f0], R20 ;  /* 0x0009f01401007387 */ /* 0x0001e80000100a00 */
[----:B------:R1:W-:Y:S01]  /*65a30*/  STL.64 [R1+0x9f8], R22 ;  /* 0x0009f81601007387 */ /* 0x0003e20000100a00 */
[----:B0-----:R-:W-:-:S03]  /*65a40*/  IMAD.MOV.U32 R21, RZ, RZ, R18 ;  /* 0x000000ffff157224 */ /* 0x001fc600078e0012 */
[----:B-1----:R-:W4:Y:S01]  /*65a50*/  LDL.LU.64 R22, [R1+0x63e0] ;  /* 0x0063e00001167983 */ /* 0x002f220000300a00 */
[----:B------:R-:W-:-:S03]  /*65a60*/  IMAD.MOV.U32 R20, RZ, RZ, R19 ;  /* 0x000000ffff147224 */ /* 0x000fc600078e0013 */
[----:B------:R-:W2:Y:S02]  /*65a70*/  LDL.LU.64 R18, [R1+0x63d8] ;  /* 0x0063d80001127983 */ /* 0x000ea40000300a00 */
[----:B--2---:R-:W-:Y:S02]  /*65a80*/  HMMA.16816.F32.BF16 R16, R4, R18, R12 ;  /* 0x000000120410723c */ /* 0x004fe4000004180c */
[----:B------:R-:W2:-:S15]  /*65a90*/  LDL.LU R12, [R1+0x40] ;  /* 0x00004000010c7983 */ /* 0x000e9e0000300800 */
[----:B------:R-:W-:-:S06]  /*65aa0*/  NOP ;  /* 0x0000000000007918 */ /* 0x000fcc0000000000 */
[----:B------:R-:W-:Y:S04]  /*65ab0*/  STL.64 [R1+0x9e0], R16 ;  /* 0x0009e01001007387 */ /* 0x000fe80000100a00 */
[----:B------:R-:W-:Y:S04]  /*65ac0*/  STL.64 [R1+0x9e8], R18 ;  /* 0x0009e81201007387 */ /* 0x000fe80000100a00 */
[----:B------:R-:W2:Y:S04]  /*65ad0*/  LDL.LU R13, [R1+0x44] ;  /* 0x00004400010d7983 */ /* 0x000ea80000300800 */
[----:B------:R-:W3:Y:S04]  /*65ae0*/  LDL.LU R14, [R1+0x48] ;  /* 0x00004800010e7983 */ /* 0x000ee80000300800 */
[----:B------:R-:W3:Y:S04]  /*65af0*/  LDL.LU R15, [R1+0x4c] ;  /* 0x00004c00010f7983 */ /* 0x000ee80000300800 */
[----:B------:R-:W0:Y:S04]  /*65b00*/  LDSM.16.MT88.4 R16, [R28+UR5+0xc080] ;  /* 0x00c080051c10783b */ /* 0x000e280008004200 */
[----:B---3--:R1:W-:Y:S04]  /*65b10*/  STL.64 [R1+0x63a0], R14 ;  /* 0x0063a00e01007387 */ /* 0x0083e80000100a00 */
[----:B--2---:R2:W-:Y:S04]  /*65b20*/  STL.64 [R1+0x6398], R12 ;  /* 0x0063980c01007387 */ /* 0x0045e80000100a00 */
[----:B-1----:R-:W3:Y:S01]  /*65b30*/  LDL.64 R14, [R1+0xb8] ;  /* 0x0000b800010e7983 */ /* 0x002ee20000100a00 */
[----:B----4-:R-:W-:Y:S03]  /*65b40*/  HMMA.16816.F32.BF16 R24, R4, R22, R24 ;  /* 0x000000160418723c */ /* 0x010fe60000041818 */
[----:B---3--:R1:W-:Y:S04]  /*65b50*/  STL.64 [R1+0x63b8], R14 ;  /* 0x0063b80e01007387 */ /* 0x0083e80000100a00 */
[----:B--2---:R-:W2:Y:S04]  /*65b60*/  LDL.LU R12, [R1+0x60] ;  /* 0x00006000010c7983 */ /* 0x004ea80000300800 */
[----:B------:R-:W2:Y:S04]  /*65b70*/  LDL.LU R13, [R1+0x64] ;  /* 0x00006400010d7983 */ /* 0x000ea80000300800 */
[----:B-1----:R-:W2:Y:S04]  /*65b80*/  LDL.LU R14, [R1+0x68] ;  /* 0x00006800010e7983 */ /* 0x002ea80000300800 */
[----:B------:R-:W2:Y:S04]  /*65b90*/  LDL.LU R15, [R1+0x6c] ;  /* 0x00006c00010f7983 */ /* 0x000ea80000300800 */
[----:B0-----:R0:W-:Y:S04]  /*65ba0*/  STL.64 [R1+0x62c8], R18 ;  /* 0x0062c81201007387 */ /* 0x0011e80000100a00 */
[----:B------:R-:W-:Y:S04]  /*65bb0*/  STL.64 [R1+0x62c0], R16 ;  /* 0x0062c01001007387 */ /* 0x000fe80000100a00 */
[----:B0-----:R-:W3:Y:S04]  /*65bc0*/  LDL.64 R18, [R1+0x18] ;  /* 0x0000180001127983 */ /* 0x001ee80000100a00 */
[----:B---3--:R0:W-:Y:S02]  /*65bd0*/  STL.64 [R1+0x6370], R18 ;  /* 0x0063701201007387 */ /* 0x0081e40000100a00 */
[----:B0-----:R-:W-:-:S02]  /*65be0*/  IMAD.MOV.U32 R18, RZ, RZ, R21 ;  /* 0x000000ffff127224 */ /* 0x001fc400078e0015 */
[----:B------:R-:W-:-:S05]  /*65bf0*/  IMAD.MOV.U32 R19, RZ, RZ, R20 ;  /* 0x000000ffff137224 */ /* 0x000fca00078e0014 */
[----:B------:R0:W-:Y:S04]  /*65c00*/  STL.64 [R1+0x6388], R18 ;  /* 0x0063881201007387 */ /* 0x0001e80000100a00 */
[----:B------:R-:W3:Y:S04]  /*65c10*/  LDL.LU R16, [R1+0x30] ;  /* 0x0000300001107983 */ /* 0x000ee80000300800 */
[----:B------:R-:W3:Y:S04]  /*65c20*/  LDL.LU R17, [R1+0x34] ;  /* 0x0000340001117983 */ /* 0x000ee80000300800 */
[----:B0-----:R-:W3:Y:S04]  /*65c30*/  LDL.LU R18, [R1+0x38] ;  /* 0x0000380001127983 */ /* 0x001ee80000300800 */
[----:B------:R-:W3:Y:S04]  /*65c40*/  LDL.LU R19, [R1+0x3c] ;  /* 0x00003c0001137983 */ /* 0x000ee80000300800 */
        /* <DEDUP_REMOVED lines=8> */
[----:B------:R-:W4:Y:S04]  /*65cd0*/  LDL.LU R8, [R1+0x63c0] ;  /* 0x0063c00001087983 */ /* 0x000f280000300800 */
[----:B------:R4:W-:Y:S01]  /*65ce0*/  STL.64 [R1+0x6358], R26 ;  /* 0x0063581a01007387 */ /* 0x0009e20000100a00 */
[----:B--2---:R-:W-:Y:S03]  /*65cf0*/  HMMA.16816.F32.BF16 R4, R4, R10, R12 ;  /* 0x0000000a0404723c */ /* 0x004fe6000004180c */
[----:B------:R-:W2:Y:S03]  /*65d00*/  LDL.LU.64 R14, [R1+0x63b8] ;  /* 0x0063b800010e7983 */ /* 0x000ea60000300a00 */
[----:B------:R-:W-:-:S02]  /*65d10*/  IMAD.MOV.U32 R21, RZ, RZ, R10 ;  /* 0x000000ffff157224 */ /* 0x000fc400078e000a */
[----:B------:R-:W-:Y:S02]  /*65d20*/  IMAD.MOV.U32 R20, RZ, RZ, R11 ;  /* 0x000000ffff147224 */ /* 0x000fe400078e000b */
[----:B----4-:R-:W-:-:S13]  /*65d30*/  IMAD.MOV.U32 R26, RZ, RZ, R8 ;  /* 0x000000ffff1a7224 */ /* 0x010fda00078e0008 */
[----:B------:R0:W-:Y:S04]  /*65d40*/  STL.64 [R1+0x580], R4 ;  /* 0x0005800401007387 */ /* 0x0001e80000100a00 */
[----:B------:R1:W-:Y:S04]  /*65d50*/  STL.64 [R1+0x588], R6 ;  /* 0x0005880601007387 */ /* 0x0003e80000100a00 */
[----:B------:R-:W2:Y:S04]  /*65d60*/  LDL.LU.64 R10, [R1+0x63b0] ;  /* 0x0063b000010a7983 */ /* 0x000ea80000300a00 */
[----:B------:R-:W2:Y:S04]  /*65d70*/  LDL.LU.64 R8, [R1+0x63a8] ;  /* 0x0063a80001087983 */ /* 0x000ea80000300a00 */
[----:B0-----:R-:W2:Y:S04]  /*65d80*/  LDL.LU R4, [R1+0x50] ;  /* 0x0000500001047983 */ /* 0x001ea80000300800 */
[----:B------:R-:W2:Y:S04]  /*65d90*/  LDL.LU R5, [R1+0x54] ;  /* 0x0000540001057983 */ /* 0x000ea80000300800 */
[----:B-1----:R-:W2:Y:S04]  /*65da0*/  LDL.LU R6, [R1+0x58] ;  /* 0x0000580001067983 */ /* 0x002ea80000300800 */
[----:B------:R-:W2:Y:S04]  /*65db0*/  LDL.LU R7, [R1+0x5c] ;  /* 0x00005c0001077983 */ /* 0x000ea80000300800 */
[----:B------:R-:W-:Y:S04]  /*65dc0*/  STL.64 [R1+0x6368], R22 ;  /* 0x0063681601007387 */ /* 0x000fe80000100a00 */
[----:B------:R0:W-:Y:S04]  /*65dd0*/  STL.64 [R1+0x6360], R20 ;  /* 0x0063601401007387 */ /* 0x0001e80000100a00 */
[----:B0-----:R-:W4:Y:S04]  /*65de0*/  LDL.LU R20, [R1] ;  /* 0x0000000001147983 */ /* 0x001f280000300800 */
        /* <DEDUP_REMOVED lines=8> */
[----:B------:R-:W2:Y:S04]  /*65e70*/  LDL.LU R22, [R1+0x28] ;  /* 0x0000280001167983 */ /* 0x000ea80000300800 */
[----:B------:R-:W2:Y:S04]  /*65e80*/  LDL.LU R23, [R1+0x2c] ;  /* 0x00002c0001177983 */ /* 0x000ea80000300800 */
[----:B------:R0:W-:Y:S04]  /*65e90*/  STL.64 [R1+0x9b0], R4 ;  /* 0x0009b00401007387 */ /* 0x0001e80000100a00 */
[----:B------:R-:W-:Y:S01]  /*65ea0*/  STL.64 [R1+0x9b8], R6 ;  /* 0x0009b80601007387 */ /* 0x000fe20000100a00 */
[----:B0-----:R-:W-:-:S02]  /*65eb0*/  IMAD.MOV.U32 R5, RZ, RZ, R14 ;  /* 0x000000ffff057224 */ /* 0x001fc400078e000e */
[----:B------:R-:W-:Y:S02]  /*65ec0*/  IMAD.MOV.U32 R4, RZ, RZ, R15 ;  /* 0x000000ffff047224 */ /* 0x000fe400078e000f */
[----:B------:R-:W3:Y:S04]  /*65ed0*/  LDL.LU.64 R14, [R1+0x63a0] ;  /* 0x0063a000010e7983 */ /* 0x000ee80000300a00 */
[----:B------:R-:W3:Y:S01]  /*65ee0*/  LDL.LU.64 R12, [R1+0x6398] ;  /* 0x00639800010c7983 */ /* 0x000ee20000300a00 */
[----:B------:R-:W-:-:S07]  /*65ef0*/  IMAD.MOV.U32 R27, RZ, RZ, R3 ;  /* 0x000000ffff1b7224 */ /* 0x000fce00078e0003 */
[----:B---3--:R-:W-:Y:S01]  /*65f00*/  HMMA.16816.F32.BF16 R24, R8, R26, R12 ;  /* 0x0000001a0818723c */ /* 0x008fe2000004180c */
[----:B------:R-:W3:-:S15]  /*65f10*/  LDL.LU.64 R14, [R1+0x6390] ;  /* 0x00639000010e7983 */ /* 0x000ede0000300a00 */
[----:B------:R-:W-:-:S07]  /*65f20*/  NOP ;  /* 0x0000000000007918 */ /* 0x000fce0000000000 */
        /* <DEDUP_REMOVED lines=8> */
[----:B------:R-:W-:Y:S04]  /*65fb0*/  STL.64 [R1+0x990], R16 ;  /* 0x0009901001007387 */ /* 0x000fe80000100a00 */
[----:B------:R0:W-:Y:S04]  /*65fc0*/  STL.64 [R1+0x998], R18 ;  /* 0x0009981201007387 */ /* 0x0001e80000100a00 */
[----:B0-----:R-:W2:Y:S04]  /*65fd0*/  LDL.LU.64 R18, [R1+0x6388] ;  /* 0x0063880001127983 */ /* 0x001ea80000300a00 */
[----:B------:R-:W3:Y:S01]  /*65fe0*/  LDL.LU R12, [R1+0x2c0] ;  /* 0x0002c000010c7983 */ /* 0x000ee20000300800 */
[----:B------:R-:W-:-:S03]  /*65ff0*/  IMAD.MOV.U32 R3, RZ, RZ, R14 ;  /* 0x000000ffff037224 */ /* 0x000fc600078e000e */
[----:B------:R-:W3:Y:S01]  /*66000*/  LDL.LU R13, [R1+0x2c4] ;  /* 0x0002c400010d7983 */ /* 0x000ee20000300800 */
[----:B------:R-:W-:-:S03]  /*66010*/  IMAD.MOV.U32 R29, RZ, RZ, R15 ;  /* 0x000000ffff1d7224 */ /* 0x000fc600078e000f */
[----:B------:R-:W3:Y:S04]  /*66020*/  LDL.LU R14, [R1+0x2c8] ;  /* 0x0002c800010e7983 */ /* 0x000ee80000300800 */
        /* <DEDUP_REMOVED lines=10> */
[----:B------:R-:W-:Y:S04]  /*660d0*/  STL.64 [R1+0x970], R20 ;  /* 0x0009701401007387 */ /* 0x000fe80000100a00 */
[----:B------:R0:W-:Y:S04]  /*660e0*/  STL.64 [R1+0x978], R22 ;  /* 0x0009781601007387 */ /* 0x0001e80000100a00 */
[----:B0-----:R-:W4:Y:S04]  /*660f0*/  LDL.LU.64 R22, [R1+0x6368] ;  /* 0x0063680001167983 */ /* 0x001f280000300a00 */
[----:B------:R-:W2:Y:S04]  /*66100*/  LDL.LU.64 R20, [R1+0x6360] ;  /* 0x0063600001147983 */ /* 0x000ea80000300a00 */
        /* <DEDUP_REMOVED lines=10> */
[----:B------:R-:W4:Y:S04]  /*661b0*/  LDL.LU R19, [R1+0x23c] ;  /* 0x00023c0001137983 */ /* 0x000f280000300800 */
[----:B----4-:R0:W-:Y:S04]  /*661c0*/  STL.64 [R1+0x6318], R18 ;  /* 0x0063181201007387 */ /* 0x0101e80000100a00 */
[----:B---3--:R-:W-:Y:S04]  /*661d0*/  STL.64 [R1+0x6310], R16 ;  /* 0x0063101001007387 */ /* 0x008fe80000100a00 */
[----:B0-----:R-:W3:Y:S01]  /*661e0*/  LDL.64 R18, [R1+0xa8] ;  /* 0x0000a80001127983 */ /* 0x001ee20000100a00 */
[----:B------:R-:W-:Y:S03]  /*661f0*/  HMMA.16816.F32.BF16 R24, R8, R22, R24 ;  /* 0x000000160818723c */ /* 0x000fe60000041818 */
[----:B---3--:R0:W-:Y:S02]  /*66200*/  STL.64 [R1+0x6320], R18 ;  /* 0x0063201201007387 */ /* 0x0081e40000100a00 */
[----:B0-----:R-:W-:-:S02]  /*66210*/  IMAD.MOV.U32 R18, RZ, RZ, R5 ;  /* 0x000000ffff127224 */ /* 0x001fc400078e0005 */
[----:B------:R-:W-:Y:S02]  /*66220*/  IMAD.MOV.U32 R19, RZ, RZ, R4 ;  /* 0x000000ffff137224 */ /* 0x000fe400078e0004 */
[----:B------:R-:W0:Y:S04]  /*66230*/  LDSM.16.MT88.4 R4, [R28+UR5+0xc100] ;  /* 0x00c100051c04783b */ /* 0x000e280008004200 */
[----:B0-----:R-:W-:Y:S04]  /*66240*/  STL.64 [R1+0x6248], R6 ;  /* 0x0062480601007387 */ /* 0x001fe80000100a00 */
[----:B------:R-:W-:Y:S06]  /*66250*/  STL.64 [R1+0x6240], R4 ;  /* 0x0062400401007387 */ /* 0x000fec0000100a00 */
[----:B------:R-:W-:Y:S04]  /*66260*/  STL.64 [R1+0x960], R24 ;  /* 0x0009601801007387 */ /* 0x000fe80000100a00 */
[----:B------:R0:W-:Y:S04]  /*66270*/  STL.64 [R1+0x968], R26 ;  /* 0x0009681a01007387 */ /* 0x0001e80000100a00 */
[----:B0-----:R-:W3:Y:S01]  /*66280*/  LDL.LU.64 R26, [R1+0x6358] ;  /* 0x00635800011a7983 */ /* 0x001ee20000300a00 */
[----:B--2---:R-:W-:-:S03]  /*66290*/  IMAD.MOV.U32 R7, RZ, RZ, R20 ;  /* 0x000000ffff077224 */ /* 0x004fc600078e0014 */
[----:B------:R0:W-:Y:S01]  /*662a0*/  STL.64 [R1+0x6328], R22 ;  /* 0x0063281601007387 */ /* 0x0001e20000100a00 */
[----:B------:R-:W-:-:S03]  /*662b0*/  IMAD.MOV.U32 R6, RZ, RZ, R21 ;  /* 0x000000ffff067224 */ /* 0x000fc600078e0015 */
[----:B------:R-:W2:Y:S04]  /*662c0*/  LDL.LU R20, [R1+0x250] ;  /* 0x0002500001147983 */ /* 0x000ea80000300800 */
[----:B------:R-:W2:Y:S04]  /*662d0*/  LDL.LU R21, [R1+0x254] ;  /* 0x0002540001157983 */ /* 0x000ea80000300800 */
[----:B0-----:R-:W2:Y:S04]  /*662e0*/  LDL.LU R22, [R1+0x258] ;  /* 0x0002580001167983 */ /* 0x001ea80000300800 */
[----:B------:R-:W2:Y:S01]  /*662f0*/  LDL.LU R23, [R1+0x25c] ;  /* 0x00025c0001177983 */ /* 0x000ea20000300800 */
[----:B---3--:R-:W-:Y:S03]  /*66300*/  HMMA.16816.F32.BF16 R24, R8, R26, R12 ;  /* 0x0000001a0818723c */ /* 0x008fe6000004180c */
[----:B------:R-:W2:Y:S04]  /*66310*/  LDL.LU.64 R14, [R1+0x6350] ;  /* 0x00635000010e7983 */ /* 0x000ea80000300a00 */
[----:B------:R-:W2:-:S15]  /*66320*/  LDL.LU.64 R12, [R1+0x6348] ;  /* 0x00634800010c7983 */ /* 0x000e9e0000300a00 */
[----:B------:R-:W-:-:S01]  /*66330*/  NOP ;  /* 0x0000000000007918 */ /* 0x000fc20000000000 */
[----:B------:R-:W-:Y:S04]  /*66340*/  STL.64 [R1+0x950], R24 ;  /* 0x0009501801007387 */ /* 0x000fe80000100a00 */
[----:B------:R0:W-:Y:S04]  /*66350*/  STL.64 [R1+0x958], R26 ;  /* 0x0009581a01007387 */ /* 0x0001e80000100a00 */
[----:B0-----:R-:W3:Y:S04]  /*66360*/  LDL.LU.64 R26, [R1+0x6340] ;  /* 0x00634000011a7983 */ /* 0x001ee80000300a00 */
[----:B------:R-:W3:Y:S01]  /*66370*/  LDL.LU.64 R24, [R1+0x6338] ;  /* 0x0063380001187983 */ /* 0x000ee20000300a00 */
[----:B--2---:R-:W-:Y:S06]  /*66380*/  HMMA.16816.F32.BF16 R16, R12, R18, R20 ;  /* 0x000000120c10723c */ /* 0x004fec0000041814 */
[----:B---3--:R-:W-:Y:S01]  /*66390*/  HMMA.16816.F32.BF16 R24, R8, R6, R24 ;  /* 0x000000060818723c */ /* 0x008fe20000041818 */
[----:B------:R-:W2:-:S15]  /*663a0*/  LDL.LU R8, [R1+0x210] ;  /* 0x0002100001087983 */ /* 0x000e9e0000300800 */
[----:B------:R-:W-:-:S07]  /*663b0*/  NOP ;  /* 0x0000000000007918 */ /* 0x000fce0000000000 */
[----:B------:R-:W-:Y:S04]  /*663c0*/  STL.64 [R1+0x560], R24 ;  /* 0x0005601801007387 */ /* 0x000fe80000100a00 */
[----:B------:R0:W-:Y:S04]  /*663d0*/  STL.64 [R1+0x568], R26 ;  /* 0x0005681a01007387 */ /* 0x0001e80000100a00 */
[----:B------:R-:W2:Y:S04]  /*663e0*/  LDL.LU R9, [R1+0x214] ;  /* 0x0002140001097983 */ /* 0x000ea80000300800 */
[----:B------:R-:W2:Y:S04]  /*663f0*/  LDL.LU R10, [R1+0x218] ;  /* 0x00021800010a7983 */ /* 0x000ea80000300800 */
[----:B------:R-:W2:Y:S04]  /*66400*/  LDL.LU R11, [R1+0x21c] ;  /* 0x00021c00010b7983 */ /* 0x000ea80000300800 */
[----:B------:R1:W-:Y:S04]  /*66410*/  STL.64 [R1+0x62e0], R6 ;  /* 0x0062e00601007387 */ /* 0x0003e80000100a00 */
[----:B------:R-:W3:Y:S04]  /*66420*/  LDL.LU R4, [R1+0x240] ;  /* 0x0002400001047983 */ /* 0x000ee80000300800 */
[----:B------:R-:W3:Y:S01]  /*66430*/  LDL.LU R5, [R1+0x244] ;  /* 0x0002440001057983 */ /* 0x000ee20000300800 */
[----:B0-----:R-:W-:-:S03]  /*66440*/  IMAD.MOV.U32 R26, RZ, RZ, R3 ;  /* 0x000000ffff1a7224 */ /* 0x001fc600078e0003 */
[----:B-1----:R-:W3:Y:S04]  /*66450*/  LDL.LU R6, [R1+0x248] ;  /* 0x0002480001067983 */ /* 0x002ee80000300800 */
[----:B------:R-:W3:Y:S04]  /*66460*/  LDL.LU R7, [R1+0x24c] ;  /* 0x00024c0001077983 */ /* 0x000ee80000300800 */
[----:B------:R-:W4:Y:S04]  /*66470*/  LDL.LU R3, [R1+0x6330] ;  /* 0x0063300001037983 */ /* 0x000f280000300800 */
[----:B------:R-:W4:Y:S04]  /*66480*/  LDL.LU.64 R22, [R1+0x6328] ;  /* 0x0063280001167983 */ /* 0x000f280000300a00 */
[----:B------:R-:W-:Y:S04]  /*66490*/  STL.64 [R1+0xbd0], R16 ;  /* 0x000bd01001007387 */ /* 0x000fe80000100a00 */
[----:B------:R0:W-:Y:S04]  /*664a0*/  STL.64 [R1+0xbd8], R18 ;  /* 0x000bd81201007387 */ /* 0x0001e80000100a00 */
[----:B0-----:R-:W3:Y:S02]  /*664b0*/  LDL.LU.64 R18, [R1+0x6320] ;  /* 0x0063200001127983 */ /* 0x001ee40000300a00 */
[----:B---3--:R-:W-:-:S15]  /*664c0*/  HMMA.16816.F32.BF16 R4, R12, R18, R4 ;  /* 0x000000120c04723c */ /* 0x008fde0000041804 */
[----:B------:R-:W-:-:S08]  /*664d0*/  NOP ;  /* 0x0000000000007918 */ /* 0x000fd00000000000 */
[----:B------:R0:W-:Y:S04]  /*664e0*/  STL.64 [R1+0xbc0], R4 ;  /* 0x000bc00401007387 */ /* 0x0001e80000100a00 */
[----:B------:R-:W-:Y:S01]  /*664f0*/  STL.64 [R1+0xbc8], R6 ;  /* 0x000bc80601007387 */ /* 0x000fe20000100a00 */
[----:B0-----:R-:W-:Y:S02]  /*66500*/  IMAD.MOV.U32 R5, RZ, RZ, R18 ;  /* 0x000000ffff057224 */ /* 0x001fe400078e0012 */
[----:B------:R-:W-:Y:S02]  /*66510*/  IMAD.MOV.U32 R4, RZ, RZ, R19 ;  /* 0x000000ffff047224 */ /* 0x000fe400078e0013 */
[----:B------:R-:W3:Y:S04]  /*66520*/  LDL.LU.64 R18, [R1+0x6318] ;  /* 0x0063180001127983 */ /* 0x000ee80000300a00 */
[----:B------:R-:W3:Y:S01]  /*66530*/  LDL.LU.64 R16, [R1+0x6310] ;  /* 0x0063100001107983 */ /* 0x000ee20000300a00 */
[----:B------:R-:W-:-:S07]  /*66540*/  IMAD.MOV.U32 R27, RZ, RZ, R29 ;  /* 0x000000ffff1b7224 */ /* 0x000fce00078e001d */
[----:B---3--:R-:W-:-:S15]  /*66550*/  HMMA.16816.F32.BF16 R16, R12, R26, R16 ;  /* 0x0000001a0c10723c */ /* 0x008fde0000041810 */
[----:B------:R-:W-:-:S08]  /*66560*/  NOP ;  /* 0x0000000000007918 */ /* 0x000fd00000000000 */
[----:B------:R-:W-:Y:S04]  /*66570*/  STL.64 [R1+0xbb0], R16 ;  /* 0x000bb01001007387 */ /* 0x000fe80000100a00 */
[----:B------:R0:W-:Y:S04]  /*66580*/  STL.64 [R1+0xbb8], R18 ;  /* 0x000bb81201007387 */ /* 0x0001e80000100a00 */
[----:B0-----:R-:W3:Y:S04]  /*66590*/  LDL.LU.64 R18, [R1+0x6308] ;  /* 0x0063080001127983 */ /* 0x001ee80000300a00 */
[----:B------:R-:W3:Y:S04]  /*665a0*/  LDL.LU.64 R16, [R1+0x6300] ;  /* 0x0063000001107983 */ /* 0x000ee80000300a00 */
[----:B------:R0:W-:Y:S04]  /*665b0*/  STL.64 [R1+0x6290], R26 ;  /* 0x0062901a01007387 */ /* 0x0001e80000100a00 */
[----:B0-----:R-:W3:Y:S02]  /*665c0*/  LDL.64 R26, [R1+0x88] ;  /* 0x00008800011a7983 */ /* 0x001ee40000100a00 */
[----:B---3--:R-:W-:-:S15]  /*665d0*/  HMMA.16816.F32.BF16 R16, R12, R26, R16 ;  /* 0x0000001a0c10723c */ /* 0x008fde0000041810 */
[----:B------:R-:W-:-:S08]  /*665e0*/  NOP ;  /* 0x0000000000007918 */ /* 0x000fd00000000000 */
[----:B------:R-:W-:Y:S04]  /*665f0*/  STL.64 [R1+0xba0], R16 ;  /* 0x000ba01001007387 */ /* 0x000fe80000100a00 */
[----:B------:R0:W-:Y:S04]  /*66600*/  STL.64 [R1+0xba8], R18 ;  /* 0x000ba81201007387 */ /* 0x0001e80000100a00 */
[----:B0-----:R-:W2:Y:S01]  /*66610*/  LDL.LU.64 R18, [R1+0x62f8] ;  /* 0x0062f80001127983 */ /* 0x001ea20000300a00 */
[----:B------:R-:W-:Y:S02]  /*66620*/  IMAD.MOV.U32 R21, RZ, RZ, R26 ;  /* 0x000000ffff157224 */ /* 0x000fe400078e001a */
[----:B------:R-:W-:-:S02]  /*66630*/  IMAD.MOV.U32 R20, RZ, RZ, R27 ;  /* 0x000000ffff147224 */ /* 0x000fc400078e001b */
[----:B------:R-:W-:Y:S02]  /*66640*/  IMAD.MOV.U32 R26, RZ, RZ, R5 ;  /* 0x000000ffff1a7224 */ /* 0x000fe400078e0005 */
[----:B------:R-:W-:Y:S01]  /*66650*/  IMAD.MOV.U32 R27, RZ, RZ, R4 ;  /* 0x000000ffff1b7224 */ /* 0x000fe200078e0004 */
[----:B--2---:R-:W-:-:S15]  /*66660*/  HMMA.16816.F32.BF16 R8, R12, R18, R8 ;  /* 0x000000120c08723c */ /* 0x004fde0000041808 */
[----:B------:R-:W-:-:S08]  /*66670*/  NOP ;  /* 0x0000000000007918 */ /* 0x000fd00000000000 */
[----:B------:R-:W-:Y:S04]  /*66680*/  STL.64 [R1+0xb90], R8 ;  /* 0x000b900801007387 */ /* 0x000fe80000100a00 */
[----:B------:R-:W-:Y:S04]  /*66690*/  STL.64 [R1+0xb98], R10 ;  /* 0x000b980a01007387 */ /* 0x000fe80000100a00 */
[----:B------:R-:W0:Y:S04]  /*666a0*/  LDSM.16.MT88.4 R8, [R28+UR5+0xc180] ;  /* 0x00c180051c08783b */ /* 0x000e280008004200 */
[----:B------:R-:W-:Y:S01]  /*666b0*/  STL.64 [R1+0x62a8], R26 ;  /* 0x0062a81a01007387 */ /* 0x000fe20000100a00 */
[----:B------:R-:W-:-:S02]  /*666c0*/  IMAD.MOV.U32 R25, RZ, RZ, R18 ;  /* 0x000000ffff197224 */ /* 0x000fc400078e0012 */
[----:B------:R-:W-:Y:S01]  /*666d0*/  IMAD.MOV.U32 R24, RZ, RZ, R19 ;  /* 0x000000ffff187224 */ /* 0x000fe200078e0013 */
        /* <DEDUP_REMOVED lines=20> */
[----:B--2---:R0:W-:Y:S04]  /*66820*/  STL.64 [R1+0x62d8], R18 ;  /* 0x0062d81201007387 */ /* 0x0041e80000100a00 */
[----:B------:R-:W-:Y:S04]  /*66830*/  STL.64 [R1+0x62d0], R16 ;  /* 0x0062d01001007387 */ /* 0x000fe80000100a00 */
[----:B------:R-:W2:Y:S04]  /*66840*/  LDL.64 R26, [R1+0xb8] ;  /* 0x0000b800011a7983 */ /* 0x000ea80000100a00 */
[----:B0-----:R-:W4:Y:S04]  /*66850*/  LDL.64 R18, [R1+0xd8] ;  /* 0x0000d80001127983 */ /* 0x001f280000100a00 */
[----:B------:R0:W-:Y:S04]  /*66860*/  STL.64 [R1+0x6278], R10 ;  /* 0x0062780a01007387 */ /* 0x0001e80000100a00 */
[----:B------:R1:W-:Y:S01]  /*66870*/  STL.64 [R1+0x6270], R8 ;  /* 0x0062700801007387 */ /* 0x0003e20000100a00 */
[----:B0-----:R-:W-:-:S02]  /*66880*/  IMAD.MOV.U32 R10, RZ, RZ, R21 ;  /* 0x000000ffff0a7224 */ /* 0x001fc400078e0015 */
[----:B------:R-:W-:-:S05]  /*66890*/  IMAD.MOV.U32 R11, RZ, RZ, R20 ;  /* 0x000000ffff0b7224 */ /* 0x000fca00078e0014 */
[----:B------:R0:W-:Y:S04]  /*668a0*/  STL.64 [R1+0x6288], R10 ;  /* 0x0062880a01007387 */ /* 0x0001e80000100a00 */
[----:B-1----:R-:W3:Y:S04]  /*668b0*/  LDL.LU R8, [R1+0x530] ;  /* 0x0005300001087983 */ /* 0x002ee80000300800 */
[----:B------:R-:W3:Y:S04]  /*668c0*/  LDL.LU R9, [R1+0x534] ;  /* 0x0005340001097983 */ /* 0x000ee80000300800 */
[----:B0-----:R-:W2:Y:S04]  /*668d0*/  LDL.LU R10, [R1+0x538] ;  /* 0x00053800010a7983 */ /* 0x001ea80000300800 */
[----:B------:R-:W2:Y:S04]  /*668e0*/  LDL.LU R11, [R1+0x53c] ;  /* 0x00053c00010b7983 */ /* 0x000ea80000300800 */
[----:B--2---:R-:W-:Y:S04]  /*668f0*/  STL.64 [R1+0x62a0], R10 ;  /* 0x0062a00a01007387 */ /* 0x004fe80000100a00 */
[----:B---3--:R0:W-:Y:S04]  /*66900*/  STL.64 [R1+0x6298], R8 ;  /* 0x0062980801007387 */ /* 0x0081e80000100a00 */
[----:B0-----:R-:W2:Y:S04]  /*66910*/  LDL.LU R8, [R1+0x510] ;  /* 0x0005100001087983 */ /* 0x001ea80000300800 */
[----:B------:R-:W2:Y:S04]  /*66920*/  LDL.LU R9, [R1+0x514] ;  /* 0x0005140001097983 */ /* 0x000ea80000300800 */
[----:B------:R-:W3:Y:S04]  /*66930*/  LDL.LU R10, [R1+0x518] ;  /* 0x00051800010a7983 */ /* 0x000ee80000300800 */
[----:B------:R-:W3:Y:S01]  /*66940*/  LDL.LU R11, [R1+0x51c] ;  /* 0x00051c00010b7983 */ /* 0x000ee20000300800 */
[C---:B------:R-:W-:Y:S03]  /*66950*/  HMMA.16816.F32.BF16 R4, R12.reuse, R22, R4 ;  /* 0x000000160c04723c */ /* 0x040fe60000041804 */
        /* <DEDUP_REMOVED lines=8> */
[----:B0-----:R-:W4:Y:S04]  /*669e0*/  LDL.LU.64 R6, [R1+0x62f0] ;  /* 0x0062f00001067983 */ /* 0x001f280000300a00 */
[----:B------:R-:W4:Y:S04]  /*669f0*/  LDL.LU.64 R4, [R1+0x62e8] ;  /* 0x0062e80001047983 */ /* 0x000f280000300a00 */
[----:B------:R0:W-:Y:S04]  /*66a00*/  STL.64 [R1+0x6280], R22 ;  /* 0x0062801601007387 */ /* 0x0001e80000100a00 */
[----:B------:R-:W3:Y:S04]  /*66a10*/  LDL.LU R20, [R1+0x550] ;  /* 0x0005500001147983 */ /* 0x000ee80000300800 */
[----:B------:R-:W3:Y:S04]  /*66a20*/  LDL.LU R21, [R1+0x554] ;  /* 0x0005540001157983 */ /* 0x000ee80000300800 */
[----:B0-----:R-:W3:Y:S04]  /*66a30*/  LDL.LU R22, [R1+0x558] ;  /* 0x0005580001167983 */ /* 0x001ee80000300800 */
[----:B------:R-:W3:Y:S01]  /*66a40*/  LDL.LU R23, [R1+0x55c] ;  /* 0x00055c0001177983 */ /* 0x000ee20000300800 */
[----:B----4-:R-:W-:-:S15]  /*66a50*/  HMMA.16816.F32.BF16 R4, R12, R18, R4 ;  /* 0x000000120c04723c */ /* 0x010fde0000041804 */
[----:B------:R-:W-:-:S08]  /*66a60*/  NOP ;  /* 0x0000000000007918 */ /* 0x000fd00000000000 */
[----:B------:R0:W-:Y:S04]  /*66a70*/  STL.64 [R1+0x4c0], R4 ;  /* 0x0004c00401007387 */ /* 0x0001e80000100a00 */
[----:B------:R1:W-:Y:S01]  /*66a80*/  STL.64 [R1+0x4c8], R6 ;  /* 0x0004c80601007387 */ /* 0x0003e20000100a00 */
[----:B0-----:R-:W-:-:S03]  /*66a90*/  IMAD.MOV.U32 R5, RZ, RZ, R18 ;  /* 0x000000ffff057224 */ /* 0x001fc600078e0012 */
[----:B-1----:R-:W4:Y:S01]  /*66aa0*/  LDL.LU.64 R6, [R1+0x62e0] ;  /* 0x0062e00001067983 */ /* 0x002f220000300a00 */
[----:B------:R-:W-:-:S03]  /*66ab0*/  IMAD.MOV.U32 R4, RZ, RZ, R19 ;  /* 0x000000ffff047224 */ /* 0x000fc600078e0013 */
[----:B------:R-:W4:Y:S04]  /*66ac0*/  LDL.LU.64 R18, [R1+0x62d8] ;  /* 0x0062d80001127983 */ /* 0x000f280000300a00 */
[----:B------:R-:W4:Y:S02]  /*66ad0*/  LDL.LU.64 R16, [R1+0x62d0] ;  /* 0x0062d00001107983 */ /* 0x000f240000300a00 */
[----:B----4-:R-:W-:Y:S02]  /*66ae0*/  HMMA.16816.F32.BF16 R12, R12, R6, R16 ;  /* 0x000000060c0c723c */ /* 0x010fe40000041810 */
        /* <DEDUP_REMOVED lines=8> */
[----:B-1----:R-:W-:Y:S04]  /*66b70*/  STL.64 [R1+0x6168], R14 ;  /* 0x0061680e01007387 */ /* 0x002fe80000100a00 */
[----:B------:R-:W-:Y:S01]  /*66b80*/  STL.64 [R1+0x6160], R12 ;  /* 0x0061600c01007387 */ /* 0x000fe20000100a00 */
[----:B--2---:R-:W-:-:S15]  /*66b90*/  HMMA.16816.F32.BF16 R8, R16, R26, R8 ;  /* 0x0000001a1008723c */ /* 0x004fde0000041808 */
[----:B------:R-:W-:-:S08]  /*66ba0*/  NOP ;  /* 0x0000000000007918 */ /* 0x000fd00000000000 */
[----:B------:R-:W-:Y:S04]  /*66bb0*/  STL.64 [R1+0x320], R8 ;  /* 0x0003200801007387 */ /* 0x000fe80000100a00 */
[----:B------:R0:W-:Y:S04]  /*66bc0*/  STL.64 [R1+0x328], R10 ;  /* 0x0003280a01007387 */ /* 0x0001e80000100a00 */
[----:B0-----:R-:W2:Y:S04]  /*66bd0*/  LDL.LU.64 R10, [R1+0x62b8] ;  /* 0x0062b800010a7983 */ /* 0x001ea80000300a00 */
[----:B------:R-:W2:Y:S04]  /*66be0*/  LDL.LU.64 R8, [R1+0x62b0] ;  /* 0x0062b00001087983 */ /* 0x000ea80000300a00 */
[----:B------:R-:W2:Y:S01]  /*66bf0*/  LDL.LU.64 R26, [R1+0x62a8] ;  /* 0x0062a800011a7983 */ /* 0x000ea20000300a00 */
[----:B------:R-:W-:-:S02]  /*66c00*/  IMAD.MOV.U32 R14, RZ, RZ, R25 ;  /* 0x000000ffff0e7224 */ /* 0x000fc400078e0019 */
[----:B------:R-:W-:Y:S02]  /*66c10*/  IMAD.MOV.U32 R15, RZ, RZ, R24 ;  /* 0x000000ffff0f7224 */ /* 0x000fe400078e0018 */
[----:B--2---:R-:W-:Y:S01]  /*66c20*/  HMMA.16816.F32.BF16 R24, R16, R26, R8 ;  /* 0x0000001a1018723c */ /* 0x004fe20000041808 */
[----:B------:R-:W2:Y:S04]  /*66c30*/  LDL.LU.64 R10, [R1+0x62a0] ;  /* 0x0062a000010a7983 */ /* 0x000ea80000300a00 */
[----:B------:R-:W2:-:S15]  /*66c40*/  LDL.LU.64 R8, [R1+0x6298] ;  /* 0x0062980001087983 */ /* 0x000e9e0000300a00 */
[----:B------:R-:W-:-:S03]  /*66c50*/  NOP ;  /* 0x0000000000007918 */ /* 0x000fc60000000000 */
        /* <DEDUP_REMOVED lines=13> */
[----:B---3--:R-:W-:Y:S03]  /*66d30*/  HMMA.16816.F32.BF16 R8, R16, R10, R20 ;  /* 0x0000000a1008723c */ /* 0x008fe60000041814 */
[----:B------:R-:W3:-:S15]  /*66d40*/  LDL.LU.64 R22, [R1+0x6280] ;  /* 0x0062800001167983 */ /* 0x000ede0000300a00 */
[----:B------:R-:W-:-:S05]  /*66d50*/  NOP ;  /* 0x0000000000007918 */ /* 0x000fca0000000000 */
[----:B------:R-:W-:Y:S04]  /*66d60*/  STL.64 [R1+0x2f0], R8 ;  /* 0x0002f00801007387 */ /* 0x000fe80000100a00 */
[----:B------:R0:W-:Y:S04]  /*66d70*/  STL.64 [R1+0x2f8], R10 ;  /* 0x0002f80a01007387 */ /* 0x0001e80000100a00 */
[----:B0-----:R-:W3:Y:S04]  /*66d80*/  LDL.LU.64 R10, [R1+0x6278] ;  /* 0x00627800010a7983 */ /* 0x001ee80000300a00 */
[----:B------:R-:W3:Y:S01]  /*66d90*/  LDL.LU.64 R8, [R1+0x6270] ;  /* 0x0062700001087983 */ /* 0x000ee20000300a00 */
[----:B--2---:R-:W-:Y:S03]  /*66da0*/  HMMA.16816.F32.BF16 R24, R16, R14, R24 ;  /* 0x0000000e1018723c */ /* 0x004fe60000041818 */
[----:B------:R-:W2:-:S15]  /*66db0*/  LDL.LU R12, [R1+0x640] ;  /* 0x00064000010c7983 */ /* 0x000e9e0000300800 */
[----:B------:R-:W-:-:S05]  /*66dc0*/  NOP ;  /* 0x0000000000007918 */ /* 0x000fca0000000000 */
[----:B------:R-:W-:Y:S04]  /*66dd0*/  STL.64 [R1+0x2e0], R24 ;  /* 0x0002e01801007387 */ /* 0x000fe80000100a00 */
[----:B------:R-:W-:Y:S01]  /*66de0*/  STL.64 [R1+0x2e8], R26 ;  /* 0x0002e81a01007387 */ /* 0x000fe20000100a00 */
[----:B---3--:R-:W-:-:S15]  /*66df0*/  HMMA.16816.F32.BF16 R8, R16, R22, R8 ;  /* 0x000000161008723c */ /* 0x008fde0000041808 */
[----:B------:R-:W-:-:S08]  /*66e00*/  NOP ;  /* 0x0000000000007918 */ /* 0x000fd00000000000 */
[----:B------:R-:W-:Y:S04]  /*66e10*/  STL.64 [R1+0x490], R8 ;  /* 0x0004900801007387 */ /* 0x000fe80000100a00 */
[----:B------:R-:W-:Y:S04]  /*66e20*/  STL.64 [R1+0x498], R10 ;  /* 0x0004980a01007387 */ /* 0x000fe80000100a00 */
[----:B------:R-:W2:Y:S04]  /*66e30*/  LDL.LU R13, [R1+0x644] ;  /* 0x00064400010d7983 */ /* 0x000ea80000300800 */
[----:B------:R-:W3:Y:S04]  /*66e40*/  LDL.LU R14, [R1+0x648] ;  /* 0x00064800010e7983 */ /* 0x000ee80000300800 */
        /* <DEDUP_REMOVED lines=8> */
[----:B0-----:R-:W3:Y:S04]  /*66ed0*/  LDL.LU R14, [R1+0x5b8] ;  /* 0x0005b800010e7983 */ /* 0x001ee80000300800 */
[----:B------:R-:W3:Y:S04]  /*66ee0*/  LDL.LU R15, [R1+0x5bc] ;  /* 0x0005bc00010f7983 */ /* 0x000ee80000300800 */
[----:B---3--:R-:W-:Y:S04]  /*66ef0*/  STL.64 [R1+0x6268], R14 ;  /* 0x0062680e01007387 */ /* 0x008fe80000100a00 */
[----:B--2---:R0:W-:Y:S04]  /*66f00*/  STL.64 [R1+0x6260], R12 ;  /* 0x0062600c01007387 */ /* 0x0041e80000100a00 */
[----:B0-----:R-:W2:Y:S04]  /*66f10*/  LDL.LU R12, [R1+0x5c0] ;  /* 0x0005c000010c7983 */ /* 0x001ea80000300800 */
[----:B------:R-:W2:Y:S04]  /*66f20*/  LDL.LU R13, [R1+0x5c4] ;  /* 0x0005c400010d7983 */ /* 0x000ea80000300800 */
[----:B------:R-:W2:Y:S04]  /*66f30*/  LDL.LU R14, [R1+0x5c8] ;  /* 0x0005c800010e7983 */ /* 0x000ea80000300800 */
[----:B------:R-:W2:Y:S04]  /*66f40*/  LDL.LU R15, [R1+0x5cc] ;  /* 0x0005cc00010f7983 */ /* 0x000ea80000300800 */
[----:B------:R-:W3:Y:S04]  /*66f50*/  LDL.64 R26, [R1+0xa8] ;  /* 0x0000a800011a7983 */ /* 0x000ee80000100a00 */
        /* <DEDUP_REMOVED lines=8> */
[----:B------:R-:W2:Y:S04]  /*66fe0*/  LDL.LU R11, [R1+0x67c] ;  /* 0x00067c00010b7983 */ /* 0x000ea80000300800 */
[----:B--2---:R0:W-:Y:S04]  /*66ff0*/  STL.64 [R1+0x6208], R10 ;  /* 0x0062080a01007387 */ /* 0x0041e80000100a00 */
[----:B----4-:R1:W-:Y:S04]  /*67000*/  STL.64 [R1+0x6200], R8 ;  /* 0x0062000801007387 */ /* 0x0103e80000100a00 */
[----:B0-----:R-:W2:Y:S01]  /*67010*/  LDL.64 R10, [R1+0x88] ;  /* 0x00008800010a7983 */ /* 0x001ea20000100a00 */
[----:B------:R-:W-:-:S02]  /*67020*/  IMAD.MOV.U32 R6, RZ, RZ, R5 ;  /* 0x000000ffff067224 */ /* 0x000fc400078e0005 */
[----:B------:R-:W-:-:S07]  /*67030*/  IMAD.MOV.U32 R7, RZ, RZ, R4 ;  /* 0x000000ffff077224 */ /* 0x000fce00078e0004 */
[C---:B------:R-:W-:Y:S01]  /*67040*/  HMMA.16816.F32.BF16 R4, R16.reuse, R6, R12 ;  /* 0x000000061004723c */ /* 0x040fe2000004180c */
[----:B--2---:R0:W-:Y:S04]  /*67050*/  STL.64 [R1+0x6218], R10 ;  /* 0x0062180a01007387 */ /* 0x0041e80000100a00 */
[----:B-1----:R-:W2:Y:S04]  /*67060*/  LDL.LU R8, [R1+0x650] ;  /* 0x0006500001087983 */ /* 0x002ea80000300800 */
[----:B------:R-:W2:Y:S04]  /*67070*/  LDL.LU R9, [R1+0x654] ;  /* 0x0006540001097983 */ /* 0x000ea80000300800 */
[----:B0-----:R-:W2:Y:S04]  /*67080*/  LDL.LU R10, [R1+0x658] ;  /* 0x00065800010a7983 */ /* 0x001ea80000300800 */
[----:B------:R-:W2:Y:S04]  /*67090*/  LDL.LU R11, [R1+0x65c] ;  /* 0x00065c00010b7983 */ /* 0x000ea80000300800 */
[----:B------:R0:W-:Y:S04]  /*670a0*/  STL.64 [R1+0x61f8], R22 ;  /* 0x0061f81601007387 */ /* 0x0001e80000100a00 */
[----:B0-----:R-:W4:Y:S04]  /*670b0*/  LDL.64 R22, [R1+0x18] ;  /* 0x0000180001167983 */ /* 0x001f280000100a00 */
[----:B----4-:R0:W-:Y:S04]  /*670c0*/  STL.64 [R1+0x6210], R22 ;  /* 0x0062101601007387 */ /* 0x0101e80000100a00 */
[----:B------:R-:W4:Y:S04]  /*670d0*/  LDL.LU R20, [R1+0x660] ;  /* 0x0006600001147983 */ /* 0x000f280000300800 */
[----:B------:R-:W4:Y:S04]  /*670e0*/  LDL.LU R21, [R1+0x664] ;  /* 0x0006640001157983 */ /* 0x000f280000300800 */
[----:B0-----:R-:W4:Y:S04]  /*670f0*/  LDL.LU R22, [R1+0x668] ;  /* 0x0006680001167983 */ /* 0x001f280000300800 */
[----:B------:R-:W4:Y:S04]  /*67100*/  LDL.LU R23, [R1+0x66c] ;  /* 0x00066c0001177983 */ /* 0x000f280000300800 */
        /* <DEDUP_REMOVED lines=8> */
[----:B------:R-:W3:-:S13]  /*67190*/  LDL.LU.64 R4, [R1+0x6240] ;  /* 0x0062400001047983 */ /* 0x000eda0000300a00 */
[----:B------:R-:W-:Y:S04]  /*671a0*/  STL.64 [R1+0x2d0], R16 ;  /* 0x0002d01001007387 */ /* 0x000fe80000100a00 */
[----:B------:R-:W-:Y:S04]  /*671b0*/  STL.64 [R1+0x2d8], R18 ;  /* 0x0002d81201007387 */ /* 0x000fe80000100a00 */
[----:B------:R-:W0:Y:S04]  /*671c0*/  LDSM.16.MT88.4 R16, [R28+UR5+0xc280] ;  /* 0x00c280051c10783b */ /* 0x000e280008004200 */
[----:B0-----:R0:W-:Y:S04]  /*671d0*/  STL.64 [R1+0x60c8], R18 ;  /* 0x0060c81201007387 */ /* 0x0011e80000100a00 */
[----:B------:R1:W-:Y:S04]  /*671e0*/  STL.64 [R1+0x60c0], R16 ;  /* 0x0060c01001007387 */ /* 0x0003e80000100a00 */
[----:B0-----:R-:W2:Y:S01]  /*671f0*/  LDL.64 R18, [R1+0xd8] ;  /* 0x0000d80001127983 */ /* 0x001ea20000100a00 */
[C---:B---3--:R-:W-:Y:S03]  /*67200*/  HMMA.16816.F32.BF16 R12, R4.reuse, R14, R24 ;  /* 0x0000000e040c723c */ /* 0x048fe60000041818 */
[----:B--2---:R0:W-:Y:S04]  /*67210*/  STL.64 [R1+0x61f0], R18 ;  /* 0x0061f01201007387 */ /* 0x0041e80000100a00 */
[----:B-1----:R-:W2:Y:S04]  /*67220*/  LDL.LU R16, [R1+0x680] ;  /* 0x0006800001107983 */ /* 0x002ea80000300800 */
[----:B------:R-:W2:Y:S04]  /*67230*/  LDL.LU R17, [R1+0x684] ;  /* 0x0006840001117983 */ /* 0x000ea80000300800 */
[----:B0-----:R-:W2:Y:S04]  /*67240*/  LDL.LU R18, [R1+0x688] ;  /* 0x0006880001127983 */ /* 0x001ea80000300800 */
        /* <DEDUP_REMOVED lines=8> */
[----:B------:R0:W-:Y:S04]  /*672d0*/  STL.64 [R1+0x2b0], R12 ;  /* 0x0002b00c01007387 */ /* 0x0001e80000100a00 */
[----:B------:R-:W-:Y:S01]  /*672e0*/  STL.64 [R1+0x2b8], R14 ;  /* 0x0002b80e01007387 */ /* 0x000fe20000100a00 */
[----:B0-----:R-:W-:Y:S02]  /*672f0*/  IMAD.MOV.U32 R13, RZ, RZ, R26 ;  /* 0x000000ffff0d7224 */ /* 0x001fe400078e001a */
[----:B------:R-:W-:Y:S02]  /*67300*/  IMAD.MOV.U32 R12, RZ, RZ, R27 ;  /* 0x000000ffff0c7224 */ /* 0x000fe400078e001b */
[----:B------:R-:W3:Y:S02]  /*67310*/  LDL.LU.64 R26, [R1+0x6220] ;  /* 0x00622000011a7983 */ /* 0x000ee40000300a00 */
[----:B---3--:R-:W-:Y:S02]  /*67320*/  HMMA.16816.F32.BF16 R24, R4, R26, R8 ;  /* 0x0000001a0418723c */ /* 0x008fe40000041808 */
[----:B------:R-:W4:-:S15]  /*67330*/  LDL.LU.64 R10, [R1+0x6218] ;  /* 0x00621800010a7983 */ /* 0x000f1e0000300a00 */
[----:B------:R-:W-:-:S06]  /*67340*/  NOP ;  /* 0x0000000000007918 */ /* 0x000fcc0000000000 */
[----:B------:R-:W-:Y:S04]  /*67350*/  STL.64 [R1+0x2a0], R24 ;  /* 0x0002a01801007387 */ /* 0x000fe80000100a00 */
[----:B------:R-:W-:Y:S04]  /*67360*/  STL.64 [R1+0x2a8], R26 ;  /* 0x0002a81a01007387 */ /* 0x000fe80000100a00 */
[----:B------:R-:W0:Y:S04]  /*67370*/  LDSM.16.MT88.4 R24, [R28+UR5+0xc300] ;  /* 0x00c300051c18783b */ /* 0x000e280008004200 */
[----:B0-----:R0:W-:Y:S04]  /*67380*/  STL.64 [R1+0x6050], R26 ;  /* 0x0060501a01007387 */ /* 0x0011e80000100a00 */
[----:B------:R1:W-:Y:S04]  /*67390*/  STL.64 [R1+0x6048], R24 ;  /* 0x0060481801007387 */ /* 0x0003e80000100a00 */
[----:B0-----:R-:W3:Y:S01]  /*673a0*/  LDL.LU.64 R26, [R1+0xc8] ;  /* 0x0000c800011a7983 */ /* 0x001ee20000300a00 */
[----:B----4-:R-:W-:Y:S06]  /*673b0*/  HMMA.16816.F32.BF16 R20, R4, R10, R20 ;  /* 0x0000000a0414723c */ /* 0x010fec0000041814 */
[----:B------:R-:W-:-:S02]  /*673c0*/  IMAD.MOV.U32 R15, RZ, RZ, R10 ;  /* 0x000000ffff0f7224 */ /* 0x000fc400078e000a */
[----:B------:R-:W-:Y:S01]  /*673d0*/  IMAD.MOV.U32 R14, RZ, RZ, R11 ;  /* 0x000000ffff0e7224 */ /* 0x000fe200078e000b */
[----:B---3--:R0:W-:Y:S04]  /*673e0*/  STL.64 [R1+0x61e8], R26 ;  /* 0x0061e81a01007387 */ /* 0x0081e80000100a00 */
[----:B-1----:R-:W3:Y:S04]  /*673f0*/  LDL.LU R24, [R1+0x6a0] ;  /* 0x0006a00001187983 */ /* 0x002ee80000300800 */
[----:B------:R-:W3:Y:S04]  /*67400*/  LDL.LU R25, [R1+0x6a4] ;  /* 0x0006a40001197983 */ /* 0x000ee80000300800 */
[----:B0-----:R-:W3:Y:S04]  /*67410*/  LDL.LU R26, [R1+0x6a8] ;  /* 0x0006a800011a7983 */ /* 0x001ee80000300800 */
[----:B------:R-:W3:Y:S04]  /*67420*/  LDL.LU R27, [R1+0x6ac] ;  /* 0x0006ac00011b7983 */ /* 0x000ee80000300800 */
[----:B------:R-:W-:Y:S04]  /*67430*/  STL.64 [R1+0x290], R20 ;  /* 0x0002901401007387 */ /* 0x000fe80000100a00 */
[----:B------:R0:W-:Y:S04]  /*67440*/  STL.64 [R1+0x298], R22 ;  /* 0x0002981601007387 */ /* 0x0001e80000100a00 */
[----:B0-----:R-:W4:Y:S04]  /*67450*/  LDL.LU.64 R22, [R1+0x6210] ;  /* 0x0062100001167983 */ /* 0x001f280000300a00 */
[----:B------:R-:W4:Y:S04]  /*67460*/  LDL.LU.64 R10, [R1+0x6208] ;  /* 0x00620800010a7983 */ /* 0x000f280000300a00 */
[----:B------:R-:W4:Y:S02]  /*67470*/  LDL.LU.64 R8, [R1+0x6200] ;  /* 0x0062000001087983 */ /* 0x000f240000300a00 */
[----:B----4-:R-:W-:-:S15]  /*67480*/  HMMA.16816.F32.BF16 R8, R4, R22, R8 ;  /* 0x000000160408723c */ /* 0x010fde0000041808 */
[----:B------:R-:W-:-:S08]  /*67490*/  NOP ;  /* 0x0000000000007918 */ /* 0x000fd00000000000 */
[----:B------:R0:W-:Y:S04]  /*674a0*/  STL.64 [R1+0x280], R8 ;  /* 0x0002800801007387 */ /* 0x0001e80000100a00 */
[----:B------:R-:W-:Y:S01]  /*674b0*/  STL.64 [R1+0x288], R10 ;  /* 0x0002880a01007387 */ /* 0x000fe20000100a00 */
[----:B0-----:R-:W-:Y:S02]  /*674c0*/  IMAD.MOV.U32 R9, RZ, RZ, R22 ;  /* 0x000000ffff097224 */ /* 0x001fe400078e0016 */
[----:B------:R-:W-:Y:S02]  /*674d0*/  IMAD.MOV.U32 R8, RZ, RZ, R23 ;  /* 0x000000ffff087224 */ /* 0x000fe400078e0017 */
[----:B------:R-:W2:Y:S02]  /*674e0*/  LDL.LU.64 R22, [R1+0x61f8] ;  /* 0x0061f80001167983 */ /* 0x000ea40000300a00 */
[----:B--2---:R-:W-:-:S15]  /*674f0*/  HMMA.16816.F32.BF16 R16, R4, R22, R16 ;  /* 0x000000160410723c */ /* 0x004fde0000041810 */
[----:B------:R-:W-:-:S08]  /*67500*/  NOP ;  /* 0x0000000000007918 */ /* 0x000fd00000000000 */
[----:B------:R-:W-:Y:S04]  /*67510*/  STL.64 [R1+0x470], R16 ;  /* 0x0004701001007387 */ /* 0x000fe80000100a00 */
[----:B------:R0:W-:Y:S04]  /*67520*/  STL.64 [R1+0x478], R18 ;  /* 0x0004781201007387 */ /* 0x0001e80000100a00 */
[----:B0-----:R-:W3:Y:S04]  /*67530*/  LDL.LU.64 R18, [R1+0x61f0] ;  /* 0x0061f00001127983 */ /* 0x001ee80000300a00 */
[----:B------:R0:W-:Y:S02]  /*67540*/  STL.64 [R1+0x6188], R22 ;  /* 0x0061881601007387 */ /* 0x0001e40000100a00 */
[----:B0-----:R-:W-:-:S02]  /*67550*/  IMAD.MOV.U32 R22, RZ, RZ, R9 ;  /* 0x000000ffff167224 */ /* 0x001fc400078e0009 */
[----:B------:R-:W-:Y:S02]  /*67560*/  IMAD.MOV.U32 R23, RZ, RZ, R8 ;  /* 0x000000ffff177224 */ /* 0x000fe400078e0008 */
[----:B------:R-:W2:Y:S04]  /*67570*/  LDL.LU R8, [R1+0x690] ;  /* 0x0006900001087983 */ /* 0x000ea80000300800 */
[----:B------:R-:W2:Y:S04]  /*67580*/  LDL.LU R9, [R1+0x694] ;  /* 0x0006940001097983 */ /* 0x000ea80000300800 */
[----:B------:R-:W2:Y:S04]  /*67590*/  LDL.LU R10, [R1+0x698] ;  /* 0x00069800010a7983 */ /* 0x000ea80000300800 */
[----:B------:R-:W2:Y:S04]  /*675a0*/  LDL.LU R11, [R1+0x69c] ;  /* 0x00069c00010b7983 */ /* 0x000ea80000300800 */
[----:B------:R0:W-:Y:S02]  /*675b0*/  STL.64 [R1+0x6198], R22 ;  /* 0x0061981601007387 */ /* 0x0001e40000100a00 */
[----:B0-----:R-:W-:-:S02]  /*675c0*/  IMAD.MOV.U32 R22, RZ, RZ, R15 ;  /* 0x000000ffff167224 */ /* 0x001fc400078e000f */
[----:B------:R-:W-:-:S05]  /*675d0*/  IMAD.MOV.U32 R23, RZ, RZ, R14 ;  /* 0x000000ffff177224 */ /* 0x000fca00078e000e */
[----:B------:R0:W-:Y:S04]  /*675e0*/  STL.64 [R1+0x61b0], R22 ;  /* 0x0061b01601007387 */ /* 0x0001e80000100a00 */
[----:B0-----:R-:W4:Y:S01]  /*675f0*/  LDL.64 R22, [R1+0x98] ;  /* 0x0000980001167983 */ /* 0x001f220000100a00 */
[----:B---3--:R-:W-:Y:S03]  /*67600*/  HMMA.16816.F32.BF16 R24, R4, R18, R24 ;  /* 0x000000120418723c */ /* 0x008fe60000041818 */
[----:B----4-:R0:W-:Y:S02]  /*67610*/  STL.64 [R1+0x61b8], R22 ;  /* 0x0061b81601007387 */ /* 0x0101e40000100a00 */
[----:B0-----:R-:W-:-:S02]  /*67620*/  IMAD.MOV.U32 R22, RZ, RZ, R13 ;  /* 0x000000ffff167224 */ /* 0x001fc400078e000d */
[----:B------:R-:W-:Y:S02]  /*67630*/  IMAD.MOV.U32 R23, RZ, RZ, R12 ;  /* 0x000000ffff177224 */ /* 0x000fe400078e000c */
[----:B------:R-:W3:Y:S04]  /*67640*/  LDL.LU R12, [R1+0x6b0] ;  /* 0x0006b000010c7983 */ /* 0x000ee80000300800 */
[----:B------:R-:W3:Y:S04]  /*67650*/  LDL.LU R13, [R1+0x6b4] ;  /* 0x0006b400010d7983 */ /* 0x000ee80000300800 */
[----:B------:R-:W3:Y:S04]  /*67660*/  LDL.LU R14, [R1+0x6b8] ;  /* 0x0006b800010e7983 */ /* 0x000ee80000300800 */
[----:B------:R-:W3:Y:S04]  /*67670*/  LDL.LU R15, [R1+0x6bc] ;  /* 0x0006bc00010f7983 */ /* 0x000ee80000300800 */
[----:B------:R0:W-:Y:S04]  /*67680*/  STL.64 [R1+0x61d0], R22 ;  /* 0x0061d01601007387 */ /* 0x0001e80000100a00 */
[----:B0-----:R-:W3:Y:S04]  /*67690*/  LDL.64 R22, [R1+0xb8] ;  /* 0x0000b80001167983 */ /* 0x001ee80000100a00 */
        /* <DEDUP_REMOVED lines=14> */
[----:B--2---:R-:W-:Y:S03]  /*67780*/  HMMA.16816.F32.BF16 R4, R4, R26, R8 ;  /* 0x0000001a0404723c */ /* 0x004fe60000041808 */
        /* <DEDUP_REMOVED lines=8> */
[----:B------:R0:W-:Y:S04]  /*67810*/  STL.64 [R1+0x270], R4 ;  /* 0x0002700401007387 */ /* 0x0001e80000100a00 */
[----:B------:R1:W-:Y:S04]  /*67820*/  STL.64 [R1+0x278], R6 ;  /* 0x0002780601007387 */ /* 0x0003e80000100a00 */
[----:B0-----:R-:W4:Y:S04]  /*67830*/  LDL.LU R4, [R1+0x6d0] ;  /* 0x0006d00001047983 */ /* 0x001f280000300800 */
[----:B------:R-:W4:Y:S04]  /*67840*/  LDL.LU R5, [R1+0x6d4] ;  /* 0x0006d40001057983 */ /* 0x000f280000300800 */
[----:B-1----:R-:W4:Y:S04]  /*67850*/  LDL.LU R6, [R1+0x6d8] ;  /* 0x0006d80001067983 */ /* 0x002f280000300800 */
[----:B------:R-:W4:Y:S04]  /*67860*/  LDL.LU R7, [R1+0x6dc] ;  /* 0x0006dc0001077983 */ /* 0x000f280000300800 */
[----:B------:R0:W-:Y:S04]  /*67870*/  STL.64 [R1+0x6170], R26 ;  /* 0x0061701a01007387 */ /* 0x0001e80000100a00 */
[----:B------:R-:W4:Y:S04]  /*67880*/  LDL.LU R24, [R1+0x700] ;  /* 0x0007000001187983 */ /* 0x000f280000300800 */
[----:B------:R-:W4:Y:S04]  /*67890*/  LDL.LU R25, [R1+0x704] ;  /* 0x0007040001197983 */ /* 0x000f280000300800 */
[----:B0-----:R-:W4:Y:S04]  /*678a0*/  LDL.LU R26, [R1+0x708] ;  /* 0x00070800011a7983 */ /* 0x001f280000300800 */
[----:B------:R-:W4:Y:S01]  /*678b0*/  LDL.LU R27, [R1+0x70c] ;  /* 0x00070c00011b7983 */ /* 0x000f220000300800 */
        /* <DEDUP_REMOVED lines=11> */
[----:B------:R-:W-:Y:S04]  /*67970*/  STL.64 [R1+0x250], R20 ;  /* 0x0002501401007387 */ /* 0x000fe80000100a00 */
[----:B------:R0:W-:Y:S04]  /*67980*/  STL.64 [R1+0x258], R22 ;  /* 0x0002581601007387 */ /* 0x0001e80000100a00 */
        /* <DEDUP_REMOVED lines=20> */
[----:B0-----:R-:W3:Y:S02]  /*67ad0*/  LDL.LU.64 R22, [R1+0x6188] ;  /* 0x0061880001167983 */ /* 0x001ee40000300a00 */
[----:B---3--:R-:W-:Y:S06]  /*67ae0*/  HMMA.16816.F32.BF16 R24, R8, R22, R24 ;  /* 0x000000160818723c */ /* 0x008fec0000041818 */
[----:B------:R0:W-:Y:S04]  /*67af0*/  STL.64 [R1+0x60f0], R22 ;  /* 0x0060f01601007387 */ /* 0x0001e80000100a00 */
[----:B0-----:R-:W3:-:S13]  /*67b00*/  LDL.64 R22, [R1+0x18] ;  /* 0x0000180001167983 */ /* 0x001eda0000100a00 */
[----:B------:R-:W-:Y:S04]  /*67b10*/  STL.64 [R1+0x450], R24 ;  /* 0x0004501801007387 */ /* 0x000fe80000100a00 */
[----:B------:R-:W-:Y:S04]  /*67b20*/  STL.64 [R1+0x458], R26 ;  /* 0x0004581a01007387 */ /* 0x000fe80000100a00 */
[----:B---3--:R0:W-:Y:S04]  /*67b30*/  STL.64 [R1+0x6108], R22 ;  /* 0x0061081601007387 */ /* 0x0081e80000100a00 */
[----:B0-----:R-:W3:Y:S04]  /*67b40*/  LDL.64 R22, [R1+0x88] ;  /* 0x0000880001167983 */ /* 0x001ee80000100a00 */
[----:B---3--:R0:W-:Y:S02]  /*67b50*/  STL.64 [R1+0x6120], R22 ;  /* 0x0061201601007387 */ /* 0x0081e40000100a00 */
[----:B0-----:R-:W-:-:S02]  /*67b60*/  IMAD.MOV.U32 R22, RZ, RZ, R5 ;  /* 0x000000ffff167224 */ /* 0x001fc400078e0005 */
[----:B------:R-:W-:-:S05]  /*67b70*/  IMAD.MOV.U32 R23, RZ, RZ, R4 ;  /* 0x000000ffff177224 */ /* 0x000fca00078e0004 */
[----:B------:R0:W-:Y:S04]  /*67b80*/  STL.64 [R1+0x6138], R22 ;  /* 0x0061381601007387 */ /* 0x0001e80000100a00 */
[----:B------:R-:W3:Y:S04]  /*67b90*/  LDL.LU R4, [R1+0x790] ;  /* 0x0007900001047983 */ /* 0x000ee80000300800 */
[----:B------:R-:W3:Y:S04]  /*67ba0*/  LDL.LU R5, [R1+0x794] ;  /* 0x0007940001057983 */ /* 0x000ee80000300800 */
[----:B------:R-:W4:Y:S04]  /*67bb0*/  LDL.LU R6, [R1+0x798] ;  /* 0x0007980001067983 */ /* 0x000f280000300800 */
[----:B------:R-:W4:Y:S04]  /*67bc0*/  LDL.LU R7, [R1+0x79c] ;  /* 0x00079c0001077983 */ /* 0x000f280000300800 */
[----:B------:R-:W2:Y:S04]  /*67bd0*/  LDL.LU R20, [R1+0x740] ;  /* 0x0007400001147983 */ /* 0x000ea80000300800 */
[----:B------:R-:W2:Y:S04]  /*67be0*/  LDL.LU R21, [R1+0x744] ;  /* 0x0007440001157983 */ /* 0x000ea80000300800 */
[----:B0-----:R-:W3:Y:S04]  /*67bf0*/  LDL.LU R22, [R1+0x748] ;  /* 0x0007480001167983 */ /* 0x001ee80000300800 */
[----:B------:R-:W3:Y:S04]  /*67c00*/  LDL.LU R23, [R1+0x74c] ;  /* 0x00074c0001177983 */ /* 0x000ee80000300800 */
[----:B---3--:R-:W-:Y:S04]  /*67c10*/  STL.64 [R1+0x6148], R22 ;  /* 0x0061481601007387 */ /* 0x008fe80000100a00 */
[----:B--2---:R-:W-:Y:S04]  /*67c20*/  STL.64 [R1+0x6140], R20 ;  /* 0x0061401401007387 */ /* 0x004fe80000100a00 */
[----:B----4-:R-:W-:Y:S04]  /*67c30*/  STL.64 [R1+0x60d8], R6 ;  /* 0x0060d80601007387 */ /* 0x010fe80000100a00 */
[----:B------:R0:W-:Y:S04]  /*67c40*/  STL.64 [R1+0x60d0], R4 ;  /* 0x0060d00401007387 */ /* 0x0001e80000100a00 */
[----:B0-----:R-:W2:Y:S04]  /*67c50*/  LDL.LU R4, [R1+0x7a0] ;  /* 0x0007a00001047983 */ /* 0x001ea80000300800 */
[----:B------:R-:W2:Y:S04]  /*67c60*/  LDL.LU R5, [R1+0x7a4] ;  /* 0x0007a40001057983 */ /* 0x000ea80000300800 */
[----:B------:R-:W3:Y:S01]  /*67c70*/  LDL.LU R6, [R1+0x7a8] ;  /* 0x0007a80001067983 */ /* 0x000ee20000300800 */
[----:B------:R-:W-:-:S02]  /*67c80*/  IMAD.MOV.U32 R7, RZ, RZ, R3 ;  /* 0x000000ffff077224 */ /* 0x000fc400078e0003 */
[----:B------:R-:W-:Y:S01]  /*67c90*/  IMAD.MOV.U32 R23, RZ, RZ, R12 ;  /* 0x000000ffff177224 */ /* 0x000fe200078e000c */
[----:B------:R-:W4:Y:S01]  /*67ca0*/  LDL.LU R3, [R1+0x6180] ;  /* 0x0061800001037983 */ /* 0x000f220000300800 */
[----:B------:R-:W-:-:S03]  /*67cb0*/  IMAD.MOV.U32 R22, RZ, RZ, R13 ;  /* 0x000000ffff167224 */ /* 0x000fc600078e000d */
        /* <DEDUP_REMOVED lines=18> */
[----:B------:R-:W3:Y:S01]  /*67de0*/  LDL.LU R6, [R1+0x778] ;  /* 0x0007780001067983 */ /* 0x000ee20000300800 */
[----:B----4-:R-:W-:-:S03]  /*67df0*/  IMAD.MOV.U32 R7, RZ, RZ, R3 ;  /* 0x000000ffff077224 */ /* 0x010fc600078e0003 */
[----:B------:R-:W4:Y:S04]  /*67e00*/  LDL.LU R3, [R1+0x617c] ;  /* 0x00617c0001037983 */ /* 0x000f280000300800 */
[----:B---3--:R-:W-:Y:S04]  /*67e10*/  STL.64 [R1+0x6118], R6 ;  /* 0x0061180601007387 */ /* 0x008fe80000100a00 */
[----:B--2---:R0:W-:Y:S04]  /*67e20*/  STL.64 [R1+0x6110], R4 ;  /* 0x0061100401007387 */ /* 0x0041e80000100a00 */
[----:B0-----:R-:W2:Y:S04]  /*67e30*/  LDL.LU R4, [R1+0x760] ;  /* 0x0007600001047983 */ /* 0x001ea80000300800 */
[----:B------:R-:W2:Y:S04]  /*67e40*/  LDL.LU R5, [R1+0x764] ;  /* 0x0007640001057983 */ /* 0x000ea80000300800 */
[----:B------:R-:W3:Y:S04]  /*67e50*/  LDL.LU R6, [R1+0x768] ;  /* 0x0007680001067983 */ /* 0x000ee80000300800 */
[----:B------:R-:W3:Y:S01]  /*67e60*/  LDL.LU R7, [R1+0x76c] ;  /* 0x00076c0001077983 */ /* 0x000ee20000300800 */
[----:B------:R-:W-:Y:S03]  /*67e70*/  HMMA.16816.F32.BF16 R24, R8, R18, R24 ;  /* 0x000000120818723c */ /* 0x000fe60000041818 */
[----:B---3--:R4:W-:Y:S04]  /*67e80*/  STL.64 [R1+0x6130], R6 ;  /* 0x0061300601007387 */ /* 0x0089e80000100a00 */
[----:B--2---:R0:W-:Y:S01]  /*67e90*/  STL.64 [R1+0x6128], R4 ;  /* 0x0061280401007387 */ /* 0x0041e20000100a00 */
[----:B----4-:R-:W-:-:S03]  /*67ea0*/  IMAD.MOV.U32 R6, RZ, RZ, R3 ;  /* 0x000000ffff067224 */ /* 0x010fc600078e0003 */
[----:B0-----:R-:W2:Y:S04]  /*67eb0*/  LDL.LU R4, [R1+0x750] ;  /* 0x0007500001047983 */ /* 0x001ea80000300800 */
[----:B------:R-:W2:Y:S04]  /*67ec0*/  LDL.LU R5, [R1+0x754] ;  /* 0x0007540001057983 */ /* 0x000ea80000300800 */
[----:B------:R-:W3:Y:S04]  /*67ed0*/  LDL.LU R3, [R1+0x6178] ;  /* 0x0061780001037983 */ /* 0x000ee80000300800 */
[----:B------:R-:W4:Y:S04]  /*67ee0*/  LDL.LU R7, [R1+0x75c] ;  /* 0x00075c0001077983 */ /* 0x000f280000300800 */
[----:B----4-:R-:W-:Y:S04]  /*67ef0*/  STL.64 [R1+0x6158], R6 ;  /* 0x0061580601007387 */ /* 0x010fe80000100a00 */
[----:B--2---:R0:W-:Y:S04]  /*67f00*/  STL.64 [R1+0x6150], R4 ;  /* 0x0061500401007387 */ /* 0x0041e80000100a00 */
[----:B0-----:R-:W2:Y:S04]  /*67f10*/  LDL.LU R4, [R1+0x730] ;  /* 0x0007300001047983 */ /* 0x001ea80000300800 */
[----:B------:R-:W2:Y:S04]  /*67f20*/  LDL.LU R5, [R1+0x734] ;  /* 0x0007340001057983 */ /* 0x000ea80000300800 */
[----:B------:R-:W2:Y:S04]  /*67f30*/  LDL.LU R6, [R1+0x738] ;  /* 0x0007380001067983 */ /* 0x000ea80000300800 */
[----:B------:R-:W-:Y:S04]  /*67f40*/  STL.64 [R1+0x440], R24 ;  /* 0x0004401801007387 */ /* 0x000fe80000100a00 */
[----:B------:R0:W-:Y:S04]  /*67f50*/  STL.64 [R1+0x448], R26 ;  /* 0x0004481a01007387 */ /* 0x0001e80000100a00 */
[----:B0-----:R-:W4:Y:S01]  /*67f60*/  LDL.LU.64 R26, [R1+0x6170] ;  /* 0x00617000011a7983 */ /* 0x001f220000300a00 */
[----:B---3--:R-:W-:Y:S01]  /*67f70*/  IMAD.MOV.U32 R7, RZ, RZ, R3 ;  /* 0x000000ffff077224 */ /* 0x008fe200078e0003 */
[----:B----4-:R-:W-:Y:S02]  /*67f80*/  HMMA.16816.F32.BF16 R8, R8, R26, R12 ;  /* 0x0000001a0808723c */ /* 0x010fe4000004180c */
[----:B------:R-:W2:Y:S04]  /*67f90*/  LDL.LU.64 R14, [R1+0x6168] ;  /* 0x00616800010e7983 */ /* 0x000ea80000300a00 */
[----:B------:R-:W2:-:S15]  /*67fa0*/  LDL.LU.64 R12, [R1+0x6160] ;  /* 0x00616000010c7983 */ /* 0x000e9e0000300a00 */
[----:B------:R-:W-:-:S02]  /*67fb0*/  NOP ;  /* 0x0000000000007918 */ /* 0x000fc40000000000 */
[----:B------:R-:W-:Y:S04]  /*67fc0*/  STL.64 [R1+0x210], R8 ;  /* 0x0002100801007387 */ /* 0x000fe80000100a00 */
[----:B------:R0:W-:Y:S04]  /*67fd0*/  STL.64 [R1+0x218], R10 ;  /* 0x0002180a01007387 */ /* 0x0001e80000100a00 */
[----:B0-----:R-:W3:Y:S01]  /*67fe0*/  LDL.LU.64 R10, [R1+0xa8] ;  /* 0x0000a800010a7983 */ /* 0x001ee20000300a00 */
        /* <DEDUP_REMOVED lines=18> */
[----:B------:R0:W-:Y:S01]  /*68110*/  STL [R1+0x418], R22 ;  /* 0x0004181601007387 */ /* 0x0001e20000100800 */
[----:B------:R-:W-:-:S03]  /*68120*/  IMAD.MOV.U32 R3, RZ, RZ, R23 ;  /* 0x000000ffff037224 */ /* 0x000fc600078e0017 */
[----:B0-----:R-:W2:Y:S04]  /*68130*/  LDL.LU.64 R22, [R1+0x6120] ;  /* 0x0061200001167983 */ /* 0x001ea80000300a00 */
[----:B------:R0:W-:Y:S01]  /*68140*/  STL [R1+0x5b78], R3 ;  /* 0x005b780301007387 */ /* 0x0001e20000100800 */
[----:B--2---:R-:W-:Y:S06]  /*68150*/  HMMA.16816.F32.BF16 R4, R12, R22, R4 ;  /* 0x000000160c04723c */ /* 0x004fec0000041804 */
[----:B------:R-:W-:-:S02]  /*68160*/  IMAD.MOV.U32 R8, RZ, RZ, R22 ;  /* 0x000000ffff087224 */ /* 0x000fc400078e0016 */
[----:B0-----:R-:W-:-:S15]  /*68170*/  IMAD.MOV.U32 R3, RZ, RZ, R23 ;  /* 0x000000ffff037224 */ /* 0x001fde00078e0017 */
        /* <DEDUP_REMOVED lines=21> */
[----:B------:R-:W-:-:S05]  /*682d0*/  IMAD.MOV.U32 R23, RZ, RZ, R9 ;  /* 0x000000ffff177224 */ /* 0x000fca00078e0009 */
[----:B------:R0:W-:Y:S02]  /*682e0*/  STL.64 [R1+0x6088], R22 ;  /* 0x0060881601007387 */ /* 0x0001e40000100a00 */
[----:B0-----:R-:W-:Y:S02]  /*682f0*/  IMAD.MOV.U32 R22, RZ, RZ, R8 ;  /* 0x000000ffff167224 */ /* 0x001fe400078e0008 */
[----:B------:R-:W-:-:S05]  /*68300*/  IMAD.MOV.U32 R23, RZ, RZ, R3 ;  /* 0x000000ffff177224 */ /* 0x000fca00078e0003 */
[----:B------:R0:W-:Y:S04]  /*68310*/  STL.64 [R1+0x60a0], R22 ;  /* 0x0060a01601007387 */ /* 0x0001e80000100a00 */
[----:B0-----:R-:W3:Y:S04]  /*68320*/  LDL.64 R22, [R1+0x98] ;  /* 0x0000980001167983 */ /* 0x001ee80000100a00 */
[----:B---3--:R0:W-:Y:S04]  /*68330*/  STL.64 [R1+0x60a8], R22 ;  /* 0x0060a81601007387 */ /* 0x0081e80000100a00 */
[----:B------:R-:W3:Y:S04]  /*68340*/  LDL.LU R20, [R1+0x7c0] ;  /* 0x0007c00001147983 */ /* 0x000ee80000300800 */
[----:B------:R-:W3:Y:S04]  /*68350*/  LDL.LU R21, [R1+0x7c4] ;  /* 0x0007c40001157983 */ /* 0x000ee80000300800 */
[----:B0-----:R-:W4:Y:S04]  /*68360*/  LDL.LU R22, [R1+0x7c8] ;  /* 0x0007c80001167983 */ /* 0x001f280000300800 */
[----:B------:R-:W4:Y:S01]  /*68370*/  LDL.LU R23, [R1+0x7cc] ;  /* 0x0007cc0001177983 */ /* 0x000f220000300800 */
[----:B--2---:R-:W-:Y:S03]  /*68380*/  HMMA.16816.F32.BF16 R4, R12, R18, R4 ;  /* 0x000000120c04723c */ /* 0x004fe60000041804 */
[----:B----4-:R0:W-:Y:S04]  /*68390*/  STL.64 [R1+0x60b8], R22 ;  /* 0x0060b81601007387 */ /* 0x0101e80000100a00 */
[----:B---3--:R-:W-:Y:S04]  /*683a0*/  STL.64 [R1+0x60b0], R20 ;  /* 0x0060b01401007387 */ /* 0x008fe80000100a00 */
[----:B0-----:R-:W2:-:S12]  /*683b0*/  LDL.64 R22, [R1+0xb8] ;  /* 0x0000b80001167983 */ /* 0x001e980000100a00 */
[----:B------:R-:W-:Y:S04]  /*683c0*/  STL.64 [R1+0x3d0], R4 ;  /* 0x0003d00401007387 */ /* 0x000fe80000100a00 */
[----:B------:R0:W-:Y:S04]  /*683d0*/  STL.64 [R1+0x3d8], R6 ;  /* 0x0003d80601007387 */ /* 0x0001e80000100a00 */
[----:B0-----:R-:W3:Y:S04]  /*683e0*/  LDL.LU.64 R6, [R1+0x60d8] ;  /* 0x0060d80001067983 */ /* 0x001ee80000300a00 */
[----:B------:R-:W3:Y:S01]  /*683f0*/  LDL.LU.64 R4, [R1+0x60d0] ;  /* 0x0060d00001047983 */ /* 0x000ee20000300a00 */
[----:B------:R-:W-:-:S02]  /*68400*/  IMAD.MOV.U32 R9, RZ, RZ, R18 ;  /* 0x000000ffff097224 */ /* 0x000fc400078e0012 */
[----:B------:R-:W-:Y:S02]  /*68410*/  IMAD.MOV.U32 R8, RZ, RZ, R19 ;  /* 0x000000ffff087224 */ /* 0x000fe400078e0013 */
[----:B------:R-:W2:Y:S04]  /*68420*/  LDL.LU.64 R18, [R1+0x60c8] ;  /* 0x0060c80001127983 */ /* 0x000ea80000300a00 */
[----:B------:R-:W2:Y:S01]  /*68430*/  LDL.LU.64 R16, [R1+0x60c0] ;  /* 0x0060c00001107983 */ /* 0x000ea20000300a00 */
[----:B---3--:R-:W-:Y:S03]  /*68440*/  HMMA.16816.F32.BF16 R4, R12, R26, R4 ;  /* 0x0000001a0c04723c */ /* 0x008fe60000041804 */
[----:B------:R-:W3:-:S15]  /*68450*/  LDL.LU R12, [R1+0x7d0] ;  /* 0x0007d000010c7983 */ /* 0x000ede0000300800 */
[----:B------:R-:W-:-:S05]  /*68460*/  NOP ;  /* 0x0000000000007918 */ /* 0x000fca0000000000 */
[----:B------:R-:W-:Y:S04]  /*68470*/  STL.64 [R1+0x200], R4 ;  /* 0x0002000401007387 */ /* 0x000fe80000100a00 */
[----:B------:R-:W-:Y:S04]  /*68480*/  STL.64 [R1+0x208], R6 ;  /* 0x0002080601007387 */ /* 0x000fe80000100a00 */
[----:B------:R-:W3:Y:S04]  /*68490*/  LDL.LU R13, [R1+0x7d4] ;  /* 0x0007d400010d7983 */ /* 0x000ee80000300800 */
[----:B------:R-:W3:Y:S04]  /*684a0*/  LDL.LU R14, [R1+0x7d8] ;  /* 0x0007d800010e7983 */ /* 0x000ee80000300800 */
[----:B------:R-:W3:Y:S04]  /*684b0*/  LDL.LU R15, [R1+0x7dc] ;  /* 0x0007dc00010f7983 */ /* 0x000ee80000300800 */
[----:B------:R0:W-:Y:S04]  /*684c0*/  STL.64 [R1+0x6058], R26 ;  /* 0x0060581a01007387 */ /* 0x0001e80000100a00 */
[----:B------:R-:W4:Y:S04]  /*684d0*/  LDL.LU R24, [R1+0x800] ;  /* 0x0008000001187983 */ /* 0x000f280000300800 */
[----:B------:R-:W4:Y:S04]  /*684e0*/  LDL.LU R25, [R1+0x804] ;  /* 0x0008040001197983 */ /* 0x000f280000300800 */
[----:B------:R-:W1:Y:S04]  /*684f0*/  LDSM.16.MT88.4 R4, [R28+UR5+0xc380] ;  /* 0x00c380051c04783b */ /* 0x000e680008004200 */
[----:B0-----:R-:W2:Y:S04]  /*68500*/  LDL.LU R26, [R1+0x808] ;  /* 0x00080800011a7983 */ /* 0x001ea80000300800 */
[----:B------:R-:W2:Y:S04]  /*68510*/  LDL.LU R27, [R1+0x80c] ;  /* 0x00080c00011b7983 */ /* 0x000ea80000300800 */
[----:B--2---:R-:W-:Y:S04]  /*68520*/  STL.64 [R1+0x6080], R26 ;  /* 0x0060801a01007387 */ /* 0x004fe80000100a00 */
[----:B----4-:R0:W-:Y:S04]  /*68530*/  STL.64 [R1+0x6078], R24 ;  /* 0x0060781801007387 */ /* 0x0101e80000100a00 */
        /* <DEDUP_REMOVED lines=10> */
[----:B-1----:R-:W-:Y:S04]  /*685e0*/  STL.64 [R1+0x5fc0], R6 ;  /* 0x005fc00601007387 */ /* 0x002fe80000100a00 */
        /* <DEDUP_REMOVED lines=8> */
[----:B------:R-:W-:Y:S01]  /*68670*/  STL.64 [R1+0x3c8], R6 ;  /* 0x0003c80601007387 */ /* 0x000fe20000100a00 */
[----:B0-----:R-:W-:Y:S02]  /*68680*/  IMAD.MOV.U32 R5, RZ, RZ, R22 ;  /* 0x000000ffff057224 */ /* 0x001fe400078e0016 */
[----:B------:R-:W-:Y:S02]  /*68690*/  IMAD.MOV.U32 R4, RZ, RZ, R23 ;  /* 0x000000ffff047224 */ /* 0x000fe400078e0017 */
[----:B------:R-:W4:Y:S04]  /*686a0*/  LDL.LU.64 R22, [R1+0x60b8] ;  /* 0x0060b80001167983 */ /* 0x000f280000300a00 */
[----:B------:R-:W4:Y:S02]  /*686b0*/  LDL.LU.64 R20, [R1+0x60b0] ;  /* 0x0060b00001147983 */ /* 0x000f240000300a00 */
[----:B----4-:R-:W-:-:S15]  /*686c0*/  HMMA.16816.F32.BF16 R20, R16, R10, R20 ;  /* 0x0000000a1014723c */ /* 0x010fde0000041814 */
[----:B------:R-:W-:-:S08]  /*686d0*/  NOP ;  /* 0x0000000000007918 */ /* 0x000fd00000000000 */
[----:B------:R-:W-:Y:S04]  /*686e0*/  STL.64 [R1+0x3b0], R20 ;  /* 0x0003b01401007387 */ /* 0x000fe80000100a00 */
[----:B------:R0:W-:Y:S04]  /*686f0*/  STL.64 [R1+0x3b8], R22 ;  /* 0x0003b81601007387 */ /* 0x0001e80000100a00 */
[----:B0-----:R-:W3:Y:S04]  /*68700*/  LDL.LU.64 R22, [R1+0x60a8] ;  /* 0x0060a80001167983 */ /* 0x001ee80000300a00 */
[----:B------:R-:W-:Y:S01]  /*68710*/  STL.64 [R1+0x6028], R10 ;  /* 0x0060280a01007387 */ /* 0x000fe20000100a00 */
[----:B---3--:R-:W-:Y:S06]  /*68720*/  HMMA.16816.F32.BF16 R12, R16, R22, R12 ;  /* 0x00000016100c723c */ /* 0x008fec000004180c */
[----:B------:R-:W-:-:S15]  /*68730*/  IMAD.MOV.U32 R3, RZ, RZ, R23 ;  /* 0x000000ffff037224 */ /* 0x000fde00078e0017 */
[----:B------:R-:W-:-:S02]  /*68740*/  NOP ;  /* 0x0000000000007918 */ /* 0x000fc40000000000 */
        /* <DEDUP_REMOVED lines=17> */
[----:B0-----:R-:W2:Y:S01]  /*68860*/  LDL.LU.64 R22, [R1+0x6070] ;  /* 0x0060700001167983 */ /* 0x001ea20000300a00 */
[----:B------:R-:W-:Y:S02]  /*68870*/  IMAD.MOV.U32 R10, RZ, RZ, R5 ;  /* 0x000000ffff0a7224 */ /* 0x000fe400078e0005 */
[----:B------:R-:W-:-:S05]  /*68880*/  IMAD.MOV.U32 R11, RZ, RZ, R4 ;  /* 0x000000ffff0b7224 */ /* 0x000fca00078e0004 */
[----:B------:R0:W-:Y:S01]  /*68890*/  STL.64 [R1+0x6060], R10 ;  /* 0x0060600a01007387 */ /* 0x0001e20000100a00 */
[----:B--2---:R-:W-:Y:S07]  /*688a0*/  HMMA.16816.F32.BF16 R4, R16, R22, R24 ;  /* 0x000000161004723c */ /* 0x004fee0000041818 */
[----:B------:R-:W-:Y:S02]  /*688b0*/  IMAD.MOV.U32 R27, RZ, RZ, R8 ;  /* 0x000000ffff1b7224 */ /* 0x000fe400078e0008 */
[----:B------:R-:W-:-:S14]  /*688c0*/  IMAD.MOV.U32 R26, RZ, RZ, R9 ;  /* 0x000000ffff1a7224 */ /* 0x000fdc00078e0009 */
[----:B------:R-:W-:Y:S04]  /*688d0*/  STL.64 [R1+0x370], R4 ;  /* 0x0003700401007387 */ /* 0x000fe80000100a00 */
[----:B------:R-:W-:Y:S04]  /*688e0*/  STL.64 [R1+0x378], R6 ;  /* 0x0003780601007387 */ /* 0x000fe80000100a00 */
[----:B------:R-:W2:Y:S04]  /*688f0*/  LDL.LU R8, [R1+0x820] ;  /* 0x0008200001087983 */ /* 0x000ea80000300800 */
[----:B------:R-:W2:Y:S04]  /*68900*/  LDL.LU R9, [R1+0x824] ;  /* 0x0008240001097983 */ /* 0x000ea80000300800 */
[----:B0-----:R-:W2:Y:S04]  /*68910*/  LDL.LU R10, [R1+0x828] ;  /* 0x00082800010a7983 */ /* 0x001ea80000300800 */
[----:B------:R-:W2:Y:S04]  /*68920*/  LDL.LU R11, [R1+0x82c] ;  /* 0x00082c00010b7983 */ /* 0x000ea80000300800 */
        /* <DEDUP_REMOVED lines=17> */
[----:B----4-:R1:W-:Y:S01]  /*68a40*/  STL.64 [R1+0x6008], R4 ;  /* 0x0060080401007387 */ /* 0x0103e20000100a00 */
[----:B0-----:R-:W-:-:S02]  /*68a50*/  IMAD.MOV.U32 R6, RZ, RZ, R12 ;  /* 0x000000ffff067224 */ /* 0x001fc400078e000c */
[----:B------:R-:W-:-:S05]  /*68a60*/  IMAD.MOV.U32 R7, RZ, RZ, R3 ;  /* 0x000000ffff077224 */ /* 0x000fca00078e0003 */
[----:B------:R0:W-:Y:S04]  /*68a70*/  STL.64 [R1+0x6018], R6 ;  /* 0x0060180601007387 */ /* 0x0001e80000100a00 */
[----:B-1----:R-:W2:Y:S04]  /*68a80*/  LDL.LU R4, [R1+0x620] ;  /* 0x0006200001047983 */ /* 0x002ea80000300800 */
[----:B------:R-:W2:Y:S04]  /*68a90*/  LDL.LU R5, [R1+0x624] ;  /* 0x0006240001057983 */ /* 0x000ea80000300800 */
[----:B0-----:R-:W2:Y:S04]  /*68aa0*/  LDL.LU R6, [R1+0x628] ;  /* 0x0006280001067983 */ /* 0x001ea80000300800 */
[----:B------:R-:W2:Y:S04]  /*68ab0*/  LDL.LU R7, [R1+0x62c] ;  /* 0x00062c0001077983 */ /* 0x000ea80000300800 */
[----:B------:R-:W3:Y:S04]  /*68ac0*/  LDL.LU R12, [R1+0xc80] ;  /* 0x000c8000010c7983 */ /* 0x000ee80000300800 */
[----:B------:R-:W3:Y:S04]  /*68ad0*/  LDL.LU R13, [R1+0xc84] ;  /* 0x000c8400010d7983 */ /* 0x000ee80000300800 */
[----:B------:R-:W4:Y:S01]  /*68ae0*/  LDL.LU R14, [R1+0xc88] ;  /* 0x000c8800010e7983 */ /* 0x000f220000300800 */
[----:B------:R-:W-:-:S03]  /*68af0*/  IMAD.MOV.U32 R15, RZ, RZ, R0 ;  /* 0x000000ffff0f7224 */ /* 0x000fc600078e0000 */
[----:B------:R-:W2:Y:S04]  /*68b00*/  LDL.LU R0, [R1+0x6068] ;  /* 0x0060680001007983 */ /* 0x000ea80000300800 */
[----:B----4-:R0:W-:Y:S04]  /*68b10*/  STL.64 [R1+0x6000], R14 ;  /* 0x0060000e01007387 */ /* 0x0101e80000100a00 */
[----:B---3--:R-:W-:Y:S04]  /*68b20*/  STL.64 [R1+0x5ff8], R12 ;  /* 0x005ff80c01007387 */ /* 0x008fe80000100a00 */
[----:B0-----:R-:W3:Y:S04]  /*68b30*/  LDL.LU.64 R14, [R1+0x88] ;  /* 0x00008800010e7983 */ /* 0x001ee80000300a00 */
[----:B------:R-:W4:Y:S04]  /*68b40*/  LDL.LU.64 R10, [R1+0x6060] ;  /* 0x00606000010a7983 */ /* 0x000f280000300a00 */
        /* <DEDUP_REMOVED lines=8> */
[----:B------:R-:W4:Y:S04]  /*68bd0*/  LDL.LU.64 R26, [R1+0x6050] ;  /* 0x00605000011a7983 */ /* 0x000f280000300a00 */
[----:B------:R-:W4:Y:S04]  /*68be0*/  LDL.LU.64 R24, [R1+0x6048] ;  /* 0x0060480001187983 */ /* 0x000f280000300a00 */
[----:B0-----:R-:W2:Y:S04]  /*68bf0*/  LDL.LU R16, [R1+0x840] ;  /* 0x0008400001107983 */ /* 0x001ea80000300800 */
[----:B------:R-:W2:Y:S04]  /*68c00*/  LDL.LU R17, [R1+0x844] ;  /* 0x0008440001117983 */ /* 0x000ea80000300800 */
[----:B-1----:R-:W2:Y:S01]  /*68c10*/  LDL.LU R18, [R1+0x848] ;  /* 0x0008480001127983 */ /* 0x002ea20000300800 */
[----:B------:R-:W-:-:S03]  /*68c20*/  IMAD.MOV.U32 R19, RZ, RZ, R0 ;  /* 0x000000ffff137224 */ /* 0x000fc600078e0000 */
[----:B------:R-:W3:Y:S01]  /*68c30*/  LDL.LU R0, [R1+0x6040] ;  /* 0x0060400001007983 */ /* 0x000ee20000300800 */
        /* <DEDUP_REMOVED lines=9> */
[----:B------:R0:W-:Y:S02]  /*68cd0*/  STL.64 [R1+0x340], R20 ;  /* 0x0003401401007387 */ /* 0x0001e40000100a00 */
[----:B0-----:R-:W-:Y:S02]  /*68ce0*/  IMAD.MOV.U32 R21, RZ, RZ, R10 ;  /* 0x000000ffff157224 */ /* 0x001fe400078e000a */
[----:B------:R-:W-:Y:S02]  /*68cf0*/  IMAD.MOV.U32 R20, RZ, RZ, R11 ;  /* 0x000000ffff147224 */ /* 0x000fe400078e000b */
[----:B------:R-:W0:Y:S04]  /*68d00*/  LDSM.16.MT88.4 R8, [R2+UR5+0x10000] ;  /* 0x010000050208783b */ /* 0x000e280008004200 */
[----:B------:R1:W-:Y:S04]  /*68d10*/  STL.64 [R1+0x348], R22 ;  /* 0x0003481601007387 */ /* 0x0003e80000100a00 */
[----:B-1----:R-:W4:Y:S04]  /*68d20*/  LDL.LU.64 R22, [R1+0x6020] ;  /* 0x0060200001167983 */ /* 0x002f280000300a00 */
[----:B0-----:R0:W-:Y:S02]  /*68d30*/  STL.64 [R1+0x5f20], R10 ;  /* 0x005f200a01007387 */ /* 0x0011e40000100a00 */
[----:B0-----:R-:W-:-:S02]  /*68d40*/  IMAD.MOV.U32 R10, RZ, RZ, R4 ;  /* 0x000000ffff0a7224 */ /* 0x001fc400078e0004 */
[----:B---3--:R-:W0:Y:S04]  /*68d50*/  LDSM.16.M88.4 R4, [R0+UR5+0x20080] ;  /* 0x020080050004783b */ /* 0x008e280008000200 */
[----:B------:R-:W-:Y:S04]  /*68d60*/  STL.64 [R1+0x5f18], R8 ;  /* 0x005f180801007387 */ /* 0x000fe80000100a00 */
[----:B0-----:R-:W-:Y:S04]  /*68d70*/  STL.64 [R1], R4 ;  /* 0x0000000401007387 */ /* 0x001fe80000100a00 */
[----:B------:R-:W-:Y:S04]  /*68d80*/  STL.64 [R1+0x8], R6 ;  /* 0x0000080601007387 */ /* 0x000fe80000100a00 */
[----:B------:R-:W0:Y:S04]  /*68d90*/  LDSM.16.M88.4 R4, [R0+UR5+0x20880] ;  /* 0x020880050004783b */ /* 0x000e280008000200 */
[----:B0-----:R-:W-:Y:S04]  /*68da0*/  STL.64 [R1+0x130], R4 ;  /* 0x0001300401007387 */ /* 0x001fe80000100a00 */
[----:B------:R0:W-:Y:S04]  /*68db0*/  STL.64 [R1+0x138], R6 ;  /* 0x0001380601007387 */ /* 0x0001e80000100a00 */
[----:B0-----:R-:W2:Y:S01]  /*68dc0*/  LDL.LU.64 R6, [R1+0x6018] ;  /* 0x0060180001067983 */ /* 0x001ea20000300a00 */
[----:B------:R-:W-:Y:S01]  /*68dd0*/  IMAD.MOV.U32 R11, RZ, RZ, R3 ;  /* 0x000000ffff0b7224 */ /* 0x000fe200078e0003 */
[----:B--2---:R-:W-:Y:S02]  /*68de0*/  HMMA.16816.F32.BF16 R4, R24, R6, R16 ;  /* 0x000000061804723c */ /* 0x004fe40000041810 */
[----:B------:R-:W0:-:S15]  /*68df0*/  LDSM.16.M88.4 R16, [R0+UR5+0x21080] ;  /* 0x021080050010783b */ /* 0x000e1e0008000200 */
[----:B------:R-:W-:-:S06]  /*68e00*/  NOP ;  /* 0x0000000000007918 */ /* 0x000fcc0000000000 */
[----:B------:R-:W-:Y:S04]  /*68e10*/  STL.64 [R1+0x330], R4 ;  /* 0x0003300401007387 */ /* 0x000fe80000100a00 */
[----:B------:R-:W-:Y:S04]  /*68e20*/  STL.64 [R1+0x338], R6 ;  /* 0x0003380601007387 */ /* 0x000fe80000100a00 */
[----:B------:R-:W1:Y:S04]  /*68e30*/  LDSM.16.M88.4 R4, [R0+UR5+0x21880] ;  /* 0x021880050004783b */ /* 0x000e680008000200 */
[----:B0-----:R-:W-:Y:S04]  /*68e40*/  STL.64 [R1+0x120], R16 ;  /* 0x0001201001007387 */ /* 0x001fe80000100a00 */
[----:B------:R-:W-:Y:S04]  /*68e50*/  STL.64 [R1+0x128], R18 ;  /* 0x0001281201007387 */ /* 0x000fe80000100a00 */
[----:B-1----:R-:W-:Y:S01]  /*68e60*/  STL.64 [R1+0x110], R4 ;  /* 0x0001100401007387 */ /* 0x002fe20000100a00 */
[----:B------:R-:W-:-:S03]  /*68e70*/  IMAD.MOV.U32 R8, RZ, RZ, R4 ;  /* 0x000000ffff087224 */ /* 0x000fc600078e0004 */
[----:B------:R-:W-:Y:S01]  /*68e80*/  STL.64 [R1+0x118], R6 ;  /* 0x0001180601007387 */ /* 0x000fe20000100a00 */
[----:B------:R-:W-:-:S03]  /*68e90*/  IMAD.MOV.U32 R3, RZ, RZ, R5 ;  /* 0x000000ffff037224 */ /* 0x000fc600078e0005 */
[----:B------:R-:W0:Y:S04]  /*68ea0*/  LDSM.16.M88.4 R4, [R0+UR5+0x22080] ;  /* 0x022080050004783b */ /* 0x000e280008000200 */
[----:B0-----:R-:W-:Y:S01]  /*68eb0*/  STL.64 [R1+0x100], R4 ;  /* 0x0001000401007387 */ /* 0x001fe20000100a00 */
[----:B------:R-:W-:-:S03]  /*68ec0*/  IMAD.MOV.U32 R19, RZ, RZ, R4 ;  /* 0x000000ffff137224 */ /* 0x000fc600078e0004 */
[----:B------:R-:W-:Y:S01]  /*68ed0*/  STL.64 [R1+0x108], R6 ;  /* 0x0001080601007387 */ /* 0x000fe20000100a00 */
[----:B------:R-:W-:-:S03]  /*68ee0*/  IMAD.MOV.U32 R18, RZ, RZ, R5 ;  /* 0x000000ffff127224 */ /* 0x000fc600078e0005 */
[----:B------:R-:W0:Y:S04]  /*68ef0*/  LDSM.16.M88.4 R4, [R0+UR5+0x22880] ;  /* 0x022880050004783b */ /* 0x000e280008000200 */
[----:B------:R1:W-:Y:S04]  /*68f00*/  STL.64 [R1+0x5fe8], R18 ;  /* 0x005fe81201007387 */ /* 0x0003e80000100a00 */
[----:B-1----:R-:W2:Y:S04]  /*68f10*/  LDL.LU.64 R18, [R1+0x18] ;  /* 0x0000180001127983 */ /* 0x002ea80000300a00 */
[----:B0-----:R-:W-:Y:S04]  /*68f20*/  STL.64 [R1+0xf0], R4 ;  /* 0x0000f00401007387 */ /* 0x001fe80000100a00 */
[----:B------:R-:W-:Y:S01]  /*68f30*/  STL.64 [R1+0xf8], R6 ;  /* 0x0000f80601007387 */ /* 0x000fe20000100a00 */
[----:B------:R-:W-:-:S03]  /*68f40*/  IMAD.MOV.U32 R29, RZ, RZ, R5 ;  /* 0x000000ffff1d7224 */ /* 0x000fc600078e0005 */
[----:B------:R-:W0:Y:S04]  /*68f50*/  LDSM.16.M88.4 R4, [R0+UR5+0x23080] ;  /* 0x023080050004783b */ /* 0x000e280008000200 */
[----:B0-----:R-:W-:Y:S04]  /*68f60*/  STL.64 [R1+0xe0], R4 ;  /* 0x0000e00401007387 */ /* 0x001fe80000100a00 */
[----:B------:R0:W-:Y:S04]  /*68f70*/  STL.64 [R1+0xe8], R6 ;  /* 0x0000e80601007387 */ /* 0x0001e80000100a00 */
[----:B0-----:R-:W3:Y:S04]  /*68f80*/  LDL.LU.64 R6, [R1+0x6010] ;  /* 0x0060100001067983 */ /* 0x001ee80000300a00 */
[----:B------:R-:W3:Y:S02]  /*68f90*/  LDL.LU.64 R4, [R1+0x6008] ;  /* 0x0060080001047983 */ /* 0x000ee40000300a00 */
[----:B---3--:R-:W-:-:S15]  /*68fa0*/  HMMA.16816.F32.BF16 R4, R24, R14, R4 ;  /* 0x0000000e1804723c */ /* 0x008fde0000041804 */
[----:B------:R-:W-:-:S08]  /*68fb0*/  NOP ;  /* 0x0000000000007918 */ /* 0x000fd00000000000 */
[----:B------:R0:W-:Y:S02]  /*68fc0*/  STL.64 [R1+0x5c0], R4 ;  /* 0x0005c00401007387 */ /* 0x0001e40000100a00 */
[----:B0-----:R-:W-:Y:S02]  /*68fd0*/  IMAD.MOV.U32 R5, RZ, RZ, R14 ;  /* 0x000000ffff057224 */ /* 0x001fe400078e000e */
[----:B------:R-:W-:Y:S02]  /*68fe0*/  IMAD.MOV.U32 R4, RZ, RZ, R15 ;  /* 0x000000ffff047224 */ /* 0x000fe400078e000f */
[----:B------:R-:W0:Y:S04]  /*68ff0*/  LDSM.16.M88.4 R12, [R0+UR5+0x23880] ;  /* 0x02388005000c783b */ /* 0x000e280008000200 */
[----:B------:R-:W-:Y:S04]  /*69000*/  STL.64 [R1+0x5c8], R6 ;  /* 0x0005c80601007387 */ /* 0x000fe80000100a00 */
[----:B0-----:R-:W-:Y:S04]  /*69010*/  STL.64 [R1+0x20], R12 ;  /* 0x0000200c01007387 */ /* 0x001fe80000100a00 */
[----:B------:R0:W-:Y:S04]  /*69020*/  STL.64 [R1+0x28], R14 ;  /* 0x0000280e01007387 */ /* 0x0001e80000100a00 */
[----:B0-----:R-:W3:Y:S04]  /*69030*/  LDL.LU.64 R14, [R1+0x6000] ;  /* 0x00600000010e7983 */ /* 0x001ee80000300a00 */
[----:B------:R-:W3:Y:S01]  /*69040*/  LDL.LU.64 R12, [R1+0x5ff8] ;  /* 0x005ff800010c7983 */ /* 0x000ee20000300a00 */
[----:B--2---:R-:W-:-:S02]  /*69050*/  IMAD.MOV.U32 R9, RZ, RZ, R19 ;  /* 0x000000ffff097224 */ /* 0x004fc400078e0013 */
[----:B------:R-:W-:Y:S01]  /*69060*/  IMAD.MOV.U32 R28, RZ, RZ, R18 ;  /* 0x000000ffff1c7224 */ /* 0x000fe200078e0012 */
[----:B---3--:R-:W-:-:S15]  /*69070*/  HMMA.16816.F32.BF16 R12, R24, R18, R12 ;  /* 0x00000012180c723c */ /* 0x008fde000004180c */
[----:B------:R-:W-:-:S08]  /*69080*/  NOP ;  /* 0x0000000000007918 */ /* 0x000fd00000000000 */
[----:B------:R-:W-:Y:S04]  /*69090*/  STL.64 [R1+0xc70], R12 ;  /* 0x000c700c01007387 */ /* 0x000fe80000100a00 */
[----:B------:R-:W-:Y:S01]  /*690a0*/  STL [R1+0xc78], R14 ;  /* 0x000c780e01007387 */ /* 0x000fe20000100800 */
[----:B------:R-:W-:-:S03]  /*690b0*/  IMAD.MOV.U32 R0, RZ, RZ, R15 ;  /* 0x000000ffff007224 */ /* 0x000fc600078e000f */
[----:B------:R-:W4:Y:S04]  /*690c0*/  LDL.LU R16, [R1+0xc90] ;  /* 0x000c900001107983 */ /* 0x000f280000300800 */
[----:B------:R-:W0:Y:S04]  /*690d0*/  LDSM.16.MT88.4 R12, [R2+UR5+0x10080] ;  /* 0x01008005020c783b */ /* 0x000e280008004200 */
[----:B------:R-:W4:Y:S04]  /*690e0*/  LDL.LU R17, [R1+0xc94] ;  /* 0x000c940001117983 */ /* 0x000f280000300800 */
[----:B------:R-:W4:Y:S04]  /*690f0*/  LDL.LU R18, [R1+0xc98] ;  /* 0x000c980001127983 */ /* 0x000f280000300800 */
[----:B------:R-:W4:Y:S04]  /*69100*/  LDL.LU R19, [R1+0xc9c] ;  /* 0x000c9c0001137983 */ /* 0x000f280000300800 */
[----:B------:R-:W-:Y:S04]  /*69110*/  STL.64 [R1+0x5fd0], R10 ;  /* 0x005fd00a01007387 */ /* 0x000fe80000100a00 */
[----:B------:R-:W-:Y:S04]  /*69120*/  STL.64 [R1+0x5fc8], R8 ;  /* 0x005fc80801007387 */ /* 0x000fe80000100a00 */
[----:B------:R-:W-:Y:S04]  /*69130*/  STL [R1+0x57c0], R0 ;  /* 0x0057c00001007387 */ /* 0x000fe80000100800 */
[----:B0-----:R0:W-:Y:S04]  /*69140*/  STL.64 [R1+0x5ea0], R14 ;  /* 0x005ea00e01007387 */ /* 0x0011e80000100a00 */
[----:B------:R1:W-:Y:S01]  /*69150*/  STL.64 [R1+0x5e98], R12 ;  /* 0x005e980c01007387 */ /* 0x0003e20000100a00 */
[----:B0-----:R-:W-:-:S02]  /*69160*/  IMAD.MOV.U32 R14, RZ, RZ, R5 ;  /* 0x000000ffff0e7224 */ /* 0x001fc400078e0005 */
[----:B------:R-:W-:-:S05]  /*69170*/  IMAD.MOV.U32 R15, RZ, RZ, R4 ;  /* 0x000000ffff0f7224 */ /* 0x000fca00078e0004 */
[----:B------:R0:W-:Y:S04]  /*69180*/  STL.64 [R1+0x5f78], R14 ;  /* 0x005f780e01007387 */ /* 0x0001e80000100a00 */
[----:B-1----:R-:W2:Y:S04]  /*69190*/  LDL.LU R12, [R1+0x910] ;  /* 0x00091000010c7983 */ /* 0x002ea80000300800 */
[----:B------:R-:W2:Y:S04]  /*691a0*/  LDL.LU R13, [R1+0x914] ;  /* 0x00091400010d7983 */ /* 0x000ea80000300800 */
[----:B0-----:R-:W3:Y:S04]  /*691b0*/  LDL.LU R14, [R1+0x918] ;  /* 0x00091800010e7983 */ /* 0x001ee80000300800 */
[----:B------:R-:W3:Y:S04]  /*691c0*/  LDL.LU R15, [R1+0x91c] ;  /* 0x00091c00010f7983 */ /* 0x000ee80000300800 */
[----:B------:R-:W4:Y:S04]  /*691d0*/  LDL.LU R8, [R1+0xc60] ;  /* 0x000c600001087983 */ /* 0x000f280000300800 */
[----:B------:R-:W4:Y:S04]  /*691e0*/  LDL.LU R9, [R1+0xc64] ;  /* 0x000c640001097983 */ /* 0x000f280000300800 */
[----:B------:R-:W4:Y:S04]  /*691f0*/  LDL.LU R10, [R1+0xc68] ;  /* 0x000c6800010a7983 */ /* 0x000f280000300800 */
[----:B------:R-:W4:Y:S04]  /*69200*/  LDL.LU R11, [R1+0xc6c] ;  /* 0x000c6c00010b7983 */ /* 0x000f280000300800 */
[----:B------:R-:W2:Y:S04]  /*69210*/  LDL.LU R4, [R1+0x940] ;  /* 0x0009400001047983 */ /* 0x000ea80000300800 */
[----:B------:R-:W2:Y:S04]  /*69220*/  LDL.LU R5, [R1+0x944] ;  /* 0x0009440001057983 */ /* 0x000ea80000300800 */
[----:B------:R-:W3:Y:S04]  /*69230*/  LDL.LU R6, [R1+0x948] ;  /* 0x0009480001067983 */ /* 0x000ee80000300800 */
[----:B------:R-:W3:Y:S04]  /*69240*/  LDL.LU R7, [R1+0x94c] ;  /* 0x00094c0001077983 */ /* 0x000ee80000300800 */
[----:B---3--:R0:W-:Y:S04]  /*69250*/  STL.64 [R1+0x5fe0], R6 ;  /* 0x005fe00601007387 */ /* 0x0081e80000100a00 */
[----:B--2---:R-:W-:Y:S04]  /*69260*/  STL.64 [R1+0x5fd8], R4 ;  /* 0x005fd80401007387 */ /* 0x004fe80000100a00 */
[----:B0-----:R-:W2:Y:S04]  /*69270*/  LDL.LU.64 R6, [R1+0xd8] ;  /* 0x0000d80001067983 */ /* 0x001ea80000300a00 */
[----:B------:R0:W-:Y:S04]  /*69280*/  STL.64 [R1+0x5f88], R14 ;  /* 0x005f880e01007387 */ /* 0x0001e80000100a00 */
[----:B------:R-:W-:Y:S01]  /*69290*/  STL.64 [R1+0x5f80], R12 ;  /* 0x005f800c01007387 */ /* 0x000fe20000100a00 */
[----:B0-----:R-:W-:-:S02]  /*692a0*/  IMAD.MOV.U32 R14, RZ, RZ, R21 ;  /* 0x000000ffff0e7224 */ /* 0x001fc400078e0015 */
[----:B------:R-:W-:Y:S01]  /*692b0*/  IMAD.MOV.U32 R15, RZ, RZ, R20 ;  /* 0x000000ffff0f7224 */ /* 0x000fe200078e0014 */
[----:B------:R-:W3:Y:S04]  /*692c0*/  LDL.LU R21, [R1+0x5ff4] ;  /* 0x005ff40001157983 */ /* 0x000ee80000300800 */
[----:B------:R-:W3:Y:S01]  /*692d0*/  LDL.LU R20, [R1+0x5ff0] ;  /* 0x005ff00001147983 */ /* 0x000ee20000300800 */
[----:B----4-:R-:W-:Y:S03]  /*692e0*/  HMMA.16816.F32.BF16 R16, R24, R22, R16 ;  /* 0x000000161810723c */ /* 0x010fe60000041810 */
[----:B------:R0:W-:Y:S04]  /*692f0*/  STL.64 [R1+0x5fa0], R14 ;  /* 0x005fa00e01007387 */ /* 0x0001e80000100a00 */
[----:B0-----:R-:W4:Y:S04]  /*69300*/  LDL.LU R14, [R1+0xb8] ;  /* 0x0000b800010e7983 */ /* 0x001f280000300800 */
[----:B------:R-:W4:-:S12]  /*69310*/  LDL.LU R15, [R1+0xbc] ;  /* 0x0000bc00010f7983 */ /* 0x000f180000300800 */
[----:B------:R-:W-:Y:S04]  /*69320*/  STL.64 [R1+0xc80], R16 ;  /* 0x000c801001007387 */ /* 0x000fe80000100a00 */
[----:B------:R0:W-:Y:S04]  /*69330*/  STL.64 [R1+0xc88], R18 ;  /* 0x000c881201007387 */ /* 0x0001e80000100a00 */
[----:B0-----:R-:W4:Y:S04]  /*69340*/  LDL.LU.64 R18, [R1+0x5fe8] ;  /* 0x005fe80001127983 */ /* 0x001f280000300a00 */
[----:B------:R-:W-:Y:S04]  /*69350*/  STL.64 [R1+0x5f50], R22 ;  /* 0x005f501601007387 */ /* 0x000fe80000100a00 */
[----:B---3--:R0:W-:Y:S04]  /*69360*/  STL.64 [R1+0x5f48], R20 ;  /* 0x005f481401007387 */ /* 0x0081e80000100a00 */
        /* <DEDUP_REMOVED lines=9> */
[----:B------:R-:W3:Y:S04]  /*69400*/  LDL.LU R22, [R1+0x928] ;  /* 0x0009280001167983 */ /* 0x000ee80000300800 */
[----:B------:R-:W3:Y:S01]  /*69410*/  LDL.LU R23, [R1+0x92c] ;  /* 0x00092c0001177983 */ /* 0x000ee20000300800 */
[----:B------:R-:W-:-:S02]  /*69420*/  IMAD.MOV.U32 R17, RZ, RZ, R6 ;  /* 0x000000ffff117224 */ /* 0x000fc400078e0006 */
        /* <DEDUP_REMOVED lines=8> */
[----:B------:R-:W3:Y:S04]  /*694b0*/  LDL.LU.64 R6, [R1+0x5fe0] ;  /* 0x005fe00001067983 */ /* 0x000ee80000300a00 */
[----:B------:R-:W3:Y:S04]  /*694c0*/  LDL.LU.64 R4, [R1+0x5fd8] ;  /* 0x005fd80001047983 */ /* 0x000ee80000300a00 */
[----:B------:R-:W-:Y:S04]  /*694d0*/  STL.64 [R1+0x590], R8 ;  /* 0x0005900801007387 */ /* 0x000fe80000100a00 */
[----:B------:R0:W-:Y:S04]  /*694e0*/  STL [R1+0x598], R10 ;  /* 0x0005980a01007387 */ /* 0x0001e80000100800 */
[----:B0-----:R-:W3:Y:S04]  /*694f0*/  LDL.LU.64 R10, [R1+0x5fd0] ;  /* 0x005fd000010a7983 */ /* 0x001ee80000300a00 */
[----:B------:R-:W4:Y:S01]  /*69500*/  LDL.LU.64 R8, [R1+0x5fc8] ;  /* 0x005fc80001087983 */ /* 0x000f220000300a00 */
[----:B---3--:R-:W-:Y:S03]  /*69510*/  HMMA.16816.F32.BF16 R24, R24, R10, R4 ;  /* 0x0000000a1818723c */ /* 0x008fe60000041804 */
[----:B------:R-:W2:Y:S04]  /*69520*/  LDL.LU.64 R6, [R1+0x5fc0] ;  /* 0x005fc00001067983 */ /* 0x000ea80000300a00 */
[----:B------:R-:W2:-:S15]  /*69530*/  LDL.LU.64 R4, [R1+0x5fb8] ;  /* 0x005fb80001047983 */ /* 0x000e9e0000300a00 */
[----:B------:R-:W-:-:S01]  /*69540*/  NOP ;  /* 0x0000000000007918 */ /* 0x000fc20000000000 */
[----:B------:R-:W-:Y:S04]  /*69550*/  STL.64 [R1+0x1e0], R24 ;  /* 0x0001e01801007387 */ /* 0x000fe80000100a00 */
[----:B------:R0:W-:Y:S04]  /*69560*/  STL.64 [R1+0x1e8], R26 ;  /* 0x0001e81a01007387 */ /* 0x0001e80000100a00 */
[----:B0-----:R-:W3:Y:S04]  /*69570*/  LDL.LU R26, [R1+0x98] ;  /* 0x00009800011a7983 */ /* 0x001ee80000300800 */
[----:B------:R-:W3:Y:S04]  /*69580*/  LDL.LU R27, [R1+0x9c] ;  /* 0x00009c00011b7983 */ /* 0x000ee80000300800 */
[----:B------:R-:W-:Y:S01]  /*69590*/  STL.64 [R1+0x5f30], R10 ;  /* 0x005f300a01007387 */ /* 0x000fe20000100a00 */
        /* <DEDUP_REMOVED lines=15> */
[----:B---3--:R-:W-:Y:S02]  /*69690*/  HMMA.16816.F32.BF16 R24, R4, R26, R12 ;  /* 0x0000001a0418723c */ /* 0x008fe4000004180c */
[----:B------:R-:W2:Y:S05]  /*696a0*/  LDL.LU.64 R14, [R1+0x5f78] ;  /* 0x005f7800010e7983 */ /* 0x000eaa0000300a00 */
[----:B------:R-:W-:-:S02]  /*696b0*/  IMAD.MOV.U32 R12, RZ, RZ, R19 ;  /* 0x000000ffff0c7224 */ /* 0x000fc400078e0013 */
[----:B------:R-:W-:-:S14]  /*696c0*/  IMAD.MOV.U32 R13, RZ, RZ, R18 ;  /* 0x000000ffff0d7224 */ /* 0x000fdc00078e0012 */
[----:B------:R-:W-:Y:S04]  /*696d0*/  STL.64 [R1+0x1b0], R24 ;  /* 0x0001b01801007387 */ /* 0x000fe80000100a00 */
[----:B------:R-:W-:Y:S01]  /*696e0*/  STL.64 [R1+0x1b8], R26 ;  /* 0x0001b81a01007387 */ /* 0x000fe20000100a00 */
[----:B--2---:R-:W-:-:S15]  /*696f0*/  HMMA.16816.F32.BF16 R20, R4, R14, R20 ;  /* 0x0000000e0414723c */ /* 0x004fde0000041814 */
[----:B------:R-:W-:-:S08]  /*69700*/  NOP ;  /* 0x0000000000007918 */ /* 0x000fd00000000000 */
[----:B------:R-:W-:Y:S04]  /*69710*/  STL.64 [R1+0x1a0], R20 ;  /* 0x0001a01401007387 */ /* 0x000fe80000100a00 */
[----:B------:R-:W-:Y:S04]  /*69720*/  STL.64 [R1+0x1a8], R22 ;  /* 0x0001a81601007387 */ /* 0x000fe80000100a00 */
[----:B------:R0:W-:Y:S04]  /*69730*/  STL.64 [R1+0x5ed0], R12 ;  /* 0x005ed00c01007387 */ /* 0x0001e80000100a00 */
[----:B0-----:R-:W2:Y:S04]  /*69740*/  LDL.LU R12, [R1+0xc10] ;  /* 0x000c1000010c7983 */ /* 0x001ea80000300800 */
[----:B------:R-:W2:Y:S04]  /*69750*/  LDL.LU R13, [R1+0xc14] ;  /* 0x000c1400010d7983 */ /* 0x000ea80000300800 */
[----:B------:R-:W3:Y:S04]  /*69760*/  LDL.LU R14, [R1+0xc18] ;  /* 0x000c1800010e7983 */ /* 0x000ee80000300800 */
[----:B------:R-:W3:Y:S01]  /*69770*/  LDL.LU R15, [R1+0xc1c] ;  /* 0x000c1c00010f7983 */ /* 0x000ee20000300800 */
[----:B------:R-:W-:-:S02]  /*69780*/  IMAD.MOV.U32 R10, RZ, RZ, R17 ;  /* 0x000000ffff0a7224 */ /* 0x000fc400078e0011 */
[----:B------:R-:W-:-:S05]  /*69790*/  IMAD.MOV.U32 R11, RZ, RZ, R16 ;  /* 0x000000ffff0b7224 */ /* 0x000fca00078e0010 */
[----:B------:R-:W-:Y:S04]  /*697a0*/  STL.64 [R1+0x5f60], R10 ;  /* 0x005f600a01007387 */ /* 0x000fe80000100a00 */
[----:B----4-:R0:W-:Y:S04]  /*697b0*/  STL [R1+0x5f58], R8 ;  /* 0x005f580801007387 */ /* 0x0101e80000100800 */
[----:B------:R-:W4:Y:S04]  /*697c0*/  LDL.LU R16, [R1+0x8e0] ;  /* 0x0008e00001107983 */ /* 0x000f280000300800 */
[----:B------:R-:W4:Y:S04]  /*697d0*/  LDL.LU R17, [R1+0x8e4] ;  /* 0x0008e40001117983 */ /* 0x000f280000300800 */
[----:B------:R-:W4:Y:S04]  /*697e0*/  LDL.LU R18, [R1+0x8e8] ;  /* 0x0008e80001127983 */ /* 0x000f280000300800 */
[----:B------:R-:W4:Y:S01]  /*697f0*/  LDL.LU R19, [R1+0x8ec] ;  /* 0x0008ec0001137983 */ /* 0x000f220000300800 */
[----:B------:R-:W-:-:S02]  /*69800*/  IMAD.MOV.U32 R22, RZ, RZ, R28 ;  /* 0x000000ffff167224 */ /* 0x000fc400078e001c */
[----:B------:R-:W-:Y:S01]  /*69810*/  IMAD.MOV.U32 R23, RZ, RZ, R9 ;  /* 0x000000ffff177224 */ /* 0x000fe200078e0009 */
[----:B------:R-:W4:Y:S04]  /*69820*/  LDL.LU R28, [R1+0x5f70] ;  /* 0x005f7000011c7983 */ /* 0x000f280000300800 */
[----:B0-----:R-:W4:Y:S04]  /*69830*/  LDL.LU R8, [R1+0x8f0] ;  /* 0x0008f00001087983 */ /* 0x001f280000300800 */
[----:B------:R-:W4:Y:S04]  /*69840*/  LDL.LU R9, [R1+0x8f4] ;  /* 0x0008f40001097983 */ /* 0x000f280000300800 */
[----:B------:R-:W4:Y:S04]  /*69850*/  LDL.LU R10, [R1+0x8f8] ;  /* 0x0008f800010a7983 */ /* 0x000f280000300800 */
[----:B------:R-:W4:Y:S04]  /*69860*/  LDL.LU R11, [R1+0x8fc] ;  /* 0x0008fc00010b7983 */ /* 0x000f280000300800 */
[----:B---3--:R-:W-:Y:S04]  /*69870*/  STL.64 [R1+0x5ee0], R14 ;  /* 0x005ee00e01007387 */ /* 0x008fe80000100a00 */
[----:B--2---:R0:W-:Y:S04]  /*69880*/  STL.64 [R1+0x5ed8], R12 ;  /* 0x005ed80c01007387 */ /* 0x0041e80000100a00 */
[----:B0-----:R-:W2:Y:S04]  /*69890*/  LDL.64 R12, [R1+0x120] ;  /* 0x00012000010c7983 */ /* 0x001ea80000100a00 */
[----:B--2---:R0:W-:Y:S04]  /*698a0*/  STL.64 [R1+0x5ef8], R12 ;  /* 0x005ef80c01007387 */ /* 0x0041e80000100a00 */
[----:B0-----:R-:W2:Y:S04]  /*698b0*/  LDL.64 R12, [R1+0x130] ;  /* 0x00013000010c7983 */ /* 0x001ea80000100a00 */
[----:B--2---:R0:W-:Y:S04]  /*698c0*/  STL.64 [R1+0x5f10], R12 ;  /* 0x005f100c01007387 */ /* 0x0041e80000100a00 */
[----:B0-----:R-:W2:Y:S04]  /*698d0*/  LDL.64 R12, [R1] ;  /* 0x00000000010c7983 */ /* 0x001ea80000100a00 */
[----:B--2---:R0:W-:Y:S04]  /*698e0*/  STL.64 [R1+0x5f28], R12 ;  /* 0x005f280c01007387 */ /* 0x0041e80000100a00 */
[----:B0-----:R-:W2:Y:S04]  /*698f0*/  LDL.LU R12, [R1+0x500] ;  /* 0x00050000010c7983 */ /* 0x001ea80000300800 */
[----:B------:R-:W2:Y:S04]  /*69900*/  LDL.LU R13, [R1+0x504] ;  /* 0x00050400010d7983 */ /* 0x000ea80000300800 */
[----:B------:R-:W3:Y:S04]  /*69910*/  LDL.LU R14, [R1+0x508] ;  /* 0x00050800010e7983 */ /* 0x000ee80000300800 */
[----:B------:R-:W3:Y:S01]  /*69920*/  LDL.LU R15, [R1+0x50c] ;  /* 0x00050c00010f7983 */ /* 0x000ee20000300800 */
[----:B----4-:R-:W-:-:S03]  /*69930*/  IMAD.MOV.U32 R26, RZ, RZ, R28 ;  /* 0x000000ffff1a7224 */ /* 0x010fc600078e001c */
        /* <DEDUP_REMOVED lines=8> */
[----:B------:R-:W4:Y:S04]  /*699c0*/  LDL.LU R28, [R1+0x5f6c] ;  /* 0x005f6c00011c7983 */ /* 0x000f280000300800 */
[----:B------:R-:W2:Y:S01]  /*699d0*/  LDL.LU R27, [R1+0xc0c] ;  /* 0x000c0c00011b7983 */ /* 0x000ea20000300800 */
[----:B------:R-:W-:Y:S03]  /*699e0*/  HMMA.16816.F32.BF16 R20, R4, R22, R8 ;  /* 0x000000160414723c */ /* 0x000fe60000041808 */
[----:B--2---:R-:W-:Y:S04]  /*699f0*/  STL.64 [R1+0x5ef0], R26 ;  /* 0x005ef01a01007387 */ /* 0x004fe80000100a00 */
[----:B---3--:R0:W-:Y:S04]  /*69a00*/  STL.64 [R1+0x5ee8], R24 ;  /* 0x005ee81801007387 */ /* 0x0081e80000100a00 */
        /* <DEDUP_REMOVED lines=9> */
[----:B------:R-:W2:Y:S04]  /*69aa0*/  LDL.LU R26, [R1+0xc38] ;  /* 0x000c3800011a7983 */ /* 0x000ea80000300800 */
[----:B------:R-:W2:Y:S04]  /*69ab0*/  LDL.LU R27, [R1+0xc3c] ;  /* 0x000c3c00011b7983 */ /* 0x000ea80000300800 */
[----:B------:R-:W3:Y:S04]  /*69ac0*/  LDL.LU.64 R10, [R1+0x5f60] ;  /* 0x005f6000010a7983 */ /* 0x000ee80000300a00 */
[----:B------:R-:W4:Y:S04]  /*69ad0*/  LDL.LU R8, [R1+0x5f58] ;  /* 0x005f580001087983 */ /* 0x000f280000300800 */
[----:B------:R-:W-:Y:S04]  /*69ae0*/  STL.64 [R1+0x190], R20 ;  /* 0x0001901401007387 */ /* 0x000fe80000100a00 */
[----:B------:R0:W-:Y:S04]  /*69af0*/  STL.64 [R1+0x198], R22 ;  /* 0x0001981601007387 */ /* 0x0001e80000100a00 */
[----:B0-----:R-:W2:Y:S04]  /*69b00*/  LDL.LU.64 R22, [R1+0x5f50] ;  /* 0x005f500001167983 */ /* 0x001ea80000300a00 */
[----:B------:R-:W3:Y:S01]  /*69b10*/  LDL.LU.64 R20, [R1+0x5f48] ;  /* 0x005f480001147983 */ /* 0x000ee20000300a00 */
[----:B--2---:R-:W-:-:S15]  /*69b20*/  HMMA.16816.F32.BF16 R16, R4, R22, R16 ;  /* 0x000000160410723c */ /* 0x004fde0000041810 */
[----:B------:R-:W-:-:S08]  /*69b30*/  NOP ;  /* 0x0000000000007918 */ /* 0x000fd00000000000 */
[----:B------:R-:W-:Y:S04]  /*69b40*/  STL.64 [R1+0x180], R16 ;  /* 0x0001801001007387 */ /* 0x000fe80000100a00 */
[----:B------:R-:W-:Y:S04]  /*69b50*/  STL.64 [R1+0x188], R18 ;  /* 0x0001881201007387 */ /* 0x000fe80000100a00 */
[----:B------:R-:W0:Y:S04]  /*69b60*/  LDSM.16.MT88.4 R16, [R2+UR5+0x10100] ;  /* 0x010100050210783b */ /* 0x000e280008004200 */
[----:B0-----:R-:W-:Y:S04]  /*69b70*/  STL.64 [R1+0x5e08], R18 ;  /* 0x005e081201007387 */ /* 0x001fe80000100a00 */
[----:B------:R4:W-:Y:S02]  /*69b80*/  STL.64 [R1+0x5e00], R16 ;  /* 0x005e001001007387 */ /* 0x0009e40000100a00 */
[----:B----4-:R-:W-:-:S02]  /*69b90*/  IMAD.MOV.U32 R16, RZ, RZ, R8 ;  /* 0x000000ffff107224 */ /* 0x010fc400078e0008 */
[----:B---3--:R-:W-:Y:S01]  /*69ba0*/  HMMA.16816.F32.BF16 R8, R4, R10, R12 ;  /* 0x0000000a0408723c */ /* 0x008fe2000004180c */
[----:B------:R-:W2:Y:S04]  /*69bb0*/  LDL.LU.64 R14, [R1+0x5f40] ;  /* 0x005f4000010e7983 */ /* 0x000ea80000300a00 */
[----:B------:R-:W2:-:S15]  /*69bc0*/  LDL.LU.64 R12, [R1+0x5f38] ;  /* 0x005f3800010c7983 */ /* 0x000e9e0000300a00 */
[----:B------:R-:W-:-:S03]  /*69bd0*/  NOP ;  /* 0x0000000000007918 */ /* 0x000fc60000000000 */
[----:B------:R-:W-:Y:S04]  /*69be0*/  STL.64 [R1+0x170], R8 ;  /* 0x0001700801007387 */ /* 0x000fe80000100a00 */
[----:B------:R0:W-:Y:S04]  /*69bf0*/  STL.64 [R1+0x178], R10 ;  /* 0x0001780a01007387 */ /* 0x0001e80000100a00 */
[----:B0-----:R-:W2:Y:S02]  /*69c00*/  LDL.LU.64 R10, [R1+0x5f30] ;  /* 0x005f3000010a7983 */ /* 0x001ea40000300a00 */
[----:B--2---:R-:W-:Y:S02]  /*69c10*/  HMMA.16816.F32.BF16 R4, R4, R10, R12 ;  /* 0x0000000a0404723c */ /* 0x004fe4000004180c */
[----:B------:R-:W2:Y:S04]  /*69c20*/  LDL.LU.64 R12, [R1+0x5f28] ;  /* 0x005f2800010c7983 */ /* 0x000ea80000300a00 */
[----:B------:R-:W2:Y:S04]  /*69c30*/  LDL.LU.64 R10, [R1+0x5f20] ;  /* 0x005f2000010a7983 */ /* 0x000ea80000300a00 */
[----:B------:R-:W2:-:S13]  /*69c40*/  LDL.LU.64 R8, [R1+0x5f18] ;  /* 0x005f180001087983 */ /* 0x000e9a0000300a00 */
[----:B------:R-:W-:Y:S04]  /*69c50*/  STL.64 [R1+0xb0], R4 ;  /* 0x0000b00401007387 */ /* 0x000fe80000100a00 */
[----:B------:R-:W-:Y:S04]  /*69c60*/  STL.64 [R1+0xb8], R6 ;  /* 0x0000b80601007387 */ /* 0x000fe80000100a00 */
[----:B------:R-:W0:Y:S04]  /*69c70*/  LDSM.16.MT88.4 R4, [R2+UR5+0x10180] ;  /* 0x010180050204783b */ /* 0x000e280008004200 */
[----:B0-----:R-:W-:Y:S04]  /*69c80*/  STL.64 [R1+0x5d90], R6 ;  /* 0x005d900601007387 */ /* 0x001fe80000100a00 */
[----:B------:R0:W-:Y:S04]  /*69c90*/  STL.64 [R1+0x5d88], R4 ;  /* 0x005d880401007387 */ /* 0x0001e80000100a00 */
[----:B0-----:R-:W3:Y:S01]  /*69ca0*/  LDL.64 R4, [R1+0x20] ;  /* 0x0000200001047983 */ /* 0x001ee20000100a00 */
[----:B------:R-:W-:-:S03]  /*69cb0*/  IMAD.MOV.U32 R7, RZ, RZ, R28 ;  /* 0x000000ffff077224 */ /* 0x000fc600078e001c */
[----:B---3--:R0:W-:Y:S04]  /*69cc0*/  STL.64 [R1+0x5eb0], R4 ;  /* 0x005eb00401007387 */ /* 0x0081e80000100a00 */
[----:B0-----:R-:W2:Y:S04]  /*69cd0*/  LDL.LU R4, [R1+0xc40] ;  /* 0x000c400001047983 */ /* 0x001ea80000300800 */
[----:B------:R-:W2:Y:S04]  /*69ce0*/  LDL.LU R5, [R1+0xc44] ;  /* 0x000c440001057983 */ /* 0x000ea80000300800 */
[----:B------:R-:W2:Y:S02]  /*69cf0*/  LDL.LU R6, [R1+0xc48] ;  /* 0x000c480001067983 */ /* 0x000ea40000300800 */
[----:B--2---:R-:W-:-:S15]  /*69d00*/  HMMA.16816.F32.BF16 R4, R8, R12, R4 ;  /* 0x0000000c0804723c */ /* 0x004fde0000041804 */
[----:B------:R-:W-:-:S08]  /*69d10*/  NOP ;  /* 0x0000000000007918 */ /* 0x000fd00000000000 */
[----:B------:R0:W-:Y:S04]  /*69d20*/  STL.64 [R1+0xa0], R4 ;  /* 0x0000a00401007387 */ /* 0x0001e80000100a00 */
[----:B------:R1:W-:Y:S01]  /*69d30*/  STL.64 [R1+0xa8], R6 ;  /* 0x0000a80601007387 */ /* 0x0003e20000100a00 */
[----:B0-----:R-:W-:Y:S02]  /*69d40*/  IMAD.MOV.U32 R5, RZ, RZ, R12 ;  /* 0x000000ffff057224 */ /* 0x001fe400078e000c */
[----:B------:R-:W-:Y:S02]  /*69d50*/  IMAD.MOV.U32 R4, RZ, RZ, R13 ;  /* 0x000000ffff047224 */ /* 0x000fe400078e000d */
[----:B------:R-:W2:Y:S02]  /*69d60*/  LDL.LU.64 R12, [R1+0x5f10] ;  /* 0x005f1000010c7983 */ /* 0x000ea40000300a00 */
[----:B--2---:R-:W-:Y:S06]  /*69d70*/  HMMA.16816.F32.BF16 R24, R8, R12, R24 ;  /* 0x0000000c0818723c */ /* 0x004fec0000041818 */
[----:B-1----:R-:W-:-:S02]  /*69d80*/  IMAD.MOV.U32 R7, RZ, RZ, R12 ;  /* 0x000000ffff077224 */ /* 0x002fc400078e000c */
[----:B------:R-:W-:-:S15]  /*69d90*/  IMAD.MOV.U32 R6, RZ, RZ, R13 ;  /* 0x000000ffff067224 */ /* 0x000fde00078e000d */
[----:B------:R-:W-:Y:S04]  /*69da0*/  STL.64 [R1+0x90], R24 ;  /* 0x0000901801007387 */ /* 0x000fe80000100a00 */
[----:B------:R0:W-:Y:S04]  /*69db0*/  STL.64 [R1+0x98], R26 ;  /* 0x0000981a01007387 */ /* 0x0001e80000100a00 */
[----:B0-----:R-:W2:Y:S04]  /*69dc0*/  LDL.LU.64 R26, [R1+0x5f08] ;  /* 0x005f0800011a7983 */ /* 0x001ea80000300a00 */
[----:B------:R-:W2:Y:S04]  /*69dd0*/  LDL.LU.64 R24, [R1+0x5f00] ;  /* 0x005f000001187983 */ /* 0x000ea80000300a00 */
[----:B------:R-:W2:Y:S01]  /*69de0*/  LDL.LU.64 R12, [R1+0x5ef8] ;  /* 0x005ef800010c7983 */ /* 0x000ea20000300a00 */
        /* <DEDUP_REMOVED lines=15> */
[----:B------:R-:W3:Y:S04]  /*69ee0*/  LDL.LU R22, [R1+0x4d8] ;  /* 0x0004d80001167983 */ /* 0x000ee80000300800 */
[----:B------:R-:W3:Y:S01]  /*69ef0*/  LDL.LU R23, [R1+0x4dc] ;  /* 0x0004dc0001177983 */ /* 0x000ee20000300800 */
[----:B--2---:R-:W-:Y:S03]  /*69f00*/  HMMA.16816.F32.BF16 R12, R8, R12, R24 ;  /* 0x0000000c080c723c */ /* 0x004fe60000041818 */
[----:B---3--:R-:W-:Y:S04]  /*69f10*/  STL.64 [R1+0x5e18], R22 ;  /* 0x005e181601007387 */ /* 0x008fe80000100a00 */
[----:B------:R0:W-:Y:S04]  /*69f20*/  STL.64 [R1+0x5e10], R20 ;  /* 0x005e101401007387 */ /* 0x0001e80000100a00 */
[----:B0-----:R-:W2:Y:S01]  /*69f30*/  LDL R20, [R1+0xf0] ;  /* 0x0000f00001147983 */ /* 0x001ea20000100800 */
[----:B------:R-:W-:-:S03]  /*69f40*/  IMAD.MOV.U32 R21, RZ, RZ, R29 ;  /* 0x000000ffff157224 */ /* 0x000fc600078e001d */
[----:B------:R-:W3:Y:S04]  /*69f50*/  LDL.LU R29, [R1+0x5ecc] ;  /* 0x005ecc00011d7983 */ /* 0x000ee80000300800 */
[----:B------:R-:W4:Y:S04]  /*69f60*/  LDL.LU R24, [R1+0xb30] ;  /* 0x000b300001187983 */ /* 0x000f280000300800 */
[----:B------:R-:W-:Y:S04]  /*69f70*/  STL.64 [R1+0x160], R12 ;  /* 0x0001600c01007387 */ /* 0x000fe80000100a00 */
[----:B------:R-:W-:Y:S04]  /*69f80*/  STL.64 [R1+0x168], R14 ;  /* 0x0001680e01007387 */ /* 0x000fe80000100a00 */
        /* <DEDUP_REMOVED lines=13> */
[----:B------:R-:W4:Y:S04]  /*6a060*/  LDL.LU R26, [R1+0xb58] ;  /* 0x000b5800011a7983 */ /* 0x000f280000300800 */
[----:B------:R-:W4:Y:S04]  /*6a070*/  LDL.LU R27, [R1+0xb5c] ;  /* 0x000b5c00011b7983 */ /* 0x000f280000300800 */
[----:B----4-:R-:W-:Y:S04]  /*6a080*/  STL.64 [R1+0x5e70], R26 ;  /* 0x005e701a01007387 */ /* 0x010fe80000100a00 */
[----:B--2---:R0:W-:Y:S02]  /*6a090*/  STL.64 [R1+0x5e68], R24 ;  /* 0x005e681801007387 */ /* 0x0041e40000100a00 */
[----:B0-----:R-:W-:-:S02]  /*6a0a0*/  IMAD.MOV.U32 R24, RZ, RZ, R7 ;  /* 0x000000ffff187224 */ /* 0x001fc400078e0007 */
[----:B------:R-:W-:-:S05]  /*6a0b0*/  IMAD.MOV.U32 R25, RZ, RZ, R6 ;  /* 0x000000ffff197224 */ /* 0x000fca00078e0006 */
[----:B------:R0:W-:Y:S02]  /*6a0c0*/  STL.64 [R1+0x5e80], R24 ;  /* 0x005e801801007387 */ /* 0x0001e40000100a00 */
[----:B0-----:R-:W-:Y:S02]  /*6a0d0*/  IMAD.MOV.U32 R25, RZ, RZ, R4 ;  /* 0x000000ffff197224 */ /* 0x001fe400078e0004 */
[----:B------:R-:W-:Y:S01]  /*6a0e0*/  IMAD.MOV.U32 R24, RZ, RZ, R5 ;  /* 0x000000ffff187224 */ /* 0x000fe200078e0005 */
[----:B------:R-:W2:Y:S04]  /*6a0f0*/  LDL.LU R4, [R1+0xbe0] ;  /* 0x000be00001047983 */ /* 0x000ea80000300800 */
        /* <DEDUP_REMOVED lines=10> */
[----:B0-----:R-:W4:Y:S04]  /*6a1a0*/  LDL.64 R24, [R1+0xe0] ;  /* 0x0000e00001187983 */ /* 0x001f280000100a00 */
[----:B------:R-:W4:Y:S04]  /*6a1b0*/  LDL.LU R12, [R1+0x4e0] ;  /* 0x0004e000010c7983 */ /* 0x000f280000300800 */
[----:B------:R-:W4:Y:S04]  /*6a1c0*/  LDL.LU R13, [R1+0x4e4] ;  /* 0x0004e400010d7983 */ /* 0x000f280000300800 */
        /* <DEDUP_REMOVED lines=10> */
[----:B------:R-:W3:Y:S01]  /*6a270*/  LDL.LU R18, [R1+0xb28] ;  /* 0x000b280001127983 */ /* 0x000ee20000300800 */
[----:B------:R-:W-:-:S03]  /*6a280*/  IMAD.MOV.U32 R19, RZ, RZ, R29 ;  /* 0x000000ffff137224 */ /* 0x000fc600078e001d */
[----:B------:R-:W4:Y:S04]  /*6a290*/  LDL.LU R29, [R1+0x5ec8] ;  /* 0x005ec800011d7983 */ /* 0x000f280000300800 */
[----:B---3--:R-:W-:Y:S04]  /*6a2a0*/  STL.64 [R1+0x5e38], R18 ;  /* 0x005e381201007387 */ /* 0x008fe80000100a00 */
[----:B--2---:R0:W-:Y:S04]  /*6a2b0*/  STL.64 [R1+0x5e30], R16 ;  /* 0x005e301001007387 */ /* 0x0041e80000100a00 */
[----:B0-----:R-:W2:Y:S04]  /*6a2c0*/  LDL.64 R16, [R1+0x100] ;  /* 0x0001000001107983 */ /* 0x001ea80000100a00 */
[----:B--2---:R0:W-:Y:S04]  /*6a2d0*/  STL.64 [R1+0x5e50], R16 ;  /* 0x005e501001007387 */ /* 0x0041e80000100a00 */
[----:B0-----:R-:W2:Y:S01]  /*6a2e0*/  LDL.LU.64 R16, [R1+0x110] ;  /* 0x0001100001107983 */ /* 0x001ea20000300a00 */
[C---:B------:R-:W-:Y:S03]  /*6a2f0*/  HMMA.16816.F32.BF16 R4, R8.reuse, R20, R4 ;  /* 0x000000140804723c */ /* 0x040fe60000041804 */
        /* <DEDUP_REMOVED lines=18> */
[----:B0-----:R-:W3:Y:S01]  /*6a420*/  LDL.LU.64 R4, [R1+0x5eb0] ;  /* 0x005eb00001047983 */ /* 0x001ee20000300a00 */
[----:B-1----:R-:W-:Y:S02]  /*6a430*/  IMAD.MOV.U32 R7, RZ, RZ, R24 ;  /* 0x000000ffff077224 */ /* 0x002fe400078e0018 */
[----:B------:R-:W-:-:S02]  /*6a440*/  IMAD.MOV.U32 R6, RZ, RZ, R25 ;  /* 0x000000ffff067224 */ /* 0x000fc400078e0019 */
[----:B------:R-:W2:Y:S01]  /*6a450*/  LDL.LU.64 R24, [R1+0x5ea8] ;  /* 0x005ea80001187983 */ /* 0x000ea20000300a00 */
[----:B------:R-:W-:Y:S01]  /*6a460*/  IMAD.MOV.U32 R19, RZ, RZ, R29 ;  /* 0x000000ffff137224 */ /* 0x000fe200078e001d */
[----:B---3--:R-:W-:Y:S02]  /*6a470*/  HMMA.16816.F32.BF16 R8, R8, R4, R12 ;  /* 0x000000040808723c */ /* 0x008fe4000004180c */
[----:B------:R-:W2:Y:S04]  /*6a480*/  LDL.LU.64 R14, [R1+0x5ea0] ;  /* 0x005ea000010e7983 */ /* 0x000ea80000300a00 */
[----:B------:R-:W2:-:S15]  /*6a490*/  LDL.LU.64 R12, [R1+0x5e98] ;  /* 0x005e9800010c7983 */ /* 0x000e9e0000300a00 */
[----:B------:R-:W-:-:S02]  /*6a4a0*/  NOP ;  /* 0x0000000000007918 */ /* 0x000fc40000000000 */
[----:B------:R-:W-:Y:S04]  /*6a4b0*/  STL.64 [R1+0x60], R8 ;  /* 0x0000600801007387 */ /* 0x000fe80000100a00 */
[----:B------:R-:W-:Y:S04]  /*6a4c0*/  STL.64 [R1+0x68], R10 ;  /* 0x0000680a01007387 */ /* 0x000fe80000100a00 */
        /* <DEDUP_REMOVED lines=8> */
[----:B------:R2:W-:Y:S04]  /*6a550*/  STL.64 [R1+0x58], R26 ;  /* 0x0000581a01007387 */ /* 0x0005e80000100a00 */
[----:B0-----:R-:W2:Y:S01]  /*6a560*/  LDL.LU.64 R24, [R1+0x5e80] ;  /* 0x005e800001187983 */ /* 0x001ea20000300a00 */
[----:B------:R-:W-:Y:S01]  /*6a570*/  IMAD.MOV.U32 R8, RZ, RZ, R28 ;  /* 0x000000ffff087224 */ /* 0x000fe200078e001c */
[----:B--2---:R-:W-:Y:S02]  /*6a580*/  HMMA.16816.F32.BF16 R24, R12, R24, R16 ;  /* 0x000000180c18723c */ /* 0x004fe40000041810 */
[----:B------:R-:W2:-:S15]  /*6a590*/  LDL.LU.64 R16, [R1+0x5e78] ;  /* 0x005e780001107983 */ /* 0x000e9e0000300a00 */
[----:B------:R-:W-:-:S06]  /*6a5a0*/  NOP ;  /* 0x0000000000007918 */ /* 0x000fcc0000000000 */
[----:B------:R-:W-:Y:S04]  /*6a5b0*/  STL.64 [R1+0x40], R24 ;  /* 0x0000401801007387 */ /* 0x000fe80000100a00 */
[----:B------:R0:W-:Y:S01]  /*6a5c0*/  STL [R1+0x48], R26 ;  /* 0x0000481a01007387 */ /* 0x0001e20000100800 */
[----:B------:R-:W-:-:S03]  /*6a5d0*/  IMAD.MOV.U32 R28, RZ, RZ, R27 ;  /* 0x000000ffff1c7224 */ /* 0x000fc600078e001b */
[----:B0-----:R-:W3:Y:S04]  /*6a5e0*/  LDL.LU.64 R26, [R1+0x5e70] ;  /* 0x005e7000011a7983 */ /* 0x001ee80000300a00 */
[----:B------:R-:W3:Y:S01]  /*6a5f0*/  LDL.LU.64 R24, [R1+0x5e68] ;  /* 0x005e680001187983 */ /* 0x000ee20000300a00 */
[----:B------:R-:W-:-:S03]  /*6a600*/  IMAD.MOV.U32 R9, RZ, RZ, R3 ;  /* 0x000000ffff097224 */ /* 0x000fc600078e0003 */
[----:B------:R-:W-:Y:S04]  /*6a610*/  STL [R1+0x5680], R28 ;  /* 0x0056801c01007387 */ /* 0x000fe80000100800 */
[----:B---3--:R-:W-:Y:S01]  /*6a620*/  HMMA.16816.F32.BF16 R8, R12, R8, R24 ;  /* 0x000000080c08723c */ /* 0x008fe20000041818 */
[----:B------:R-:W3:Y:S04]  /*6a630*/  LDL.LU.64 R26, [R1+0x5e60] ;  /* 0x005e6000011a7983 */ /* 0x000ee80000300a00 */
[----:B------:R-:W3:-:S15]  /*6a640*/  LDL.LU.64 R24, [R1+0x5e58] ;  /* 0x005e580001187983 */ /* 0x000ede0000300a00 */
[----:B------:R-:W-:-:S04]  /*6a650*/  NOP ;  /* 0x0000000000007918 */ /* 0x000fc80000000000 */
[----:B------:R-:W-:Y:S01]  /*6a660*/  IMAD.MOV.U32 R29, RZ, RZ, R11 ;  /* 0x000000ffff1d7224 */ /* 0x000fe200078e000b */
[----:B------:R-:W-:Y:S04]  /*6a670*/  STL.64 [R1+0x30], R8 ;  /* 0x0000300801007387 */ /* 0x000fe80000100a00 */
[----:B------:R2:W-:Y:S04]  /*6a680*/  STL [R1+0x38], R10 ;  /* 0x0000380a01007387 */ /* 0x0005e80000100800 */
[----:B------:R-:W-:Y:S01]  /*6a690*/  STL [R1+0x5708], R29 ;  /* 0x0057081d01007387 */ /* 0x000fe20000100800 */
        /* <DEDUP_REMOVED lines=9> */
[----:B------:R-:W3:Y:S04]  /*6a730*/  LDL.LU.64 R24, [R1+0x5e40] ;  /* 0x005e400001187983 */ /* 0x000ee80000300a00 */
[----:B------:R-:W-:Y:S04]  /*6a740*/  STL [R1+0x5720], R28 ;  /* 0x0057201c01007387 */ /* 0x000fe80000100800 */
[----:B------:R-:W4:Y:S01]  /*6a750*/  LDL.LU.64 R18, [R1+0x5e38] ;  /* 0x005e380001127983 */ /* 0x000f220000300a00 */
[----:B--2---:R-:W-:-:S02]  /*6a760*/  IMAD.MOV.U32 R8, RZ, RZ, R16 ;  /* 0x000000ffff087224 */ /* 0x004fc400078e0010 */
[----:B------:R-:W-:Y:S01]  /*6a770*/  IMAD.MOV.U32 R3, RZ, RZ, R17 ;  /* 0x000000ffff037224 */ /* 0x000fe200078e0011 */
[----:B---3--:R-:W-:Y:S01]  /*6a780*/  HMMA.16816.F32.BF16 R24, R12, R16, R24 ;  /* 0x000000100c18723c */ /* 0x008fe20000041818 */
[----:B------:R-:W4:-:S15]  /*6a790*/  LDL.LU.64 R16, [R1+0x5e30] ;  /* 0x005e300001107983 */ /* 0x000f1e0000300a00 */
[----:B------:R-:W-:-:S07]  /*6a7a0*/  NOP ;  /* 0x0000000000007918 */ /* 0x000fce0000000000 */
[----:B------:R0:W-:Y:S04]  /*6a7b0*/  STL.64 [R1+0x55f0], R26 ;  /* 0x0055f01a01007387 */ /* 0x0001e80000100a00 */
[----:B------:R1:W-:Y:S04]  /*6a7c0*/  STL.64 [R1+0x55e8], R24 ;  /* 0x0055e81801007387 */ /* 0x0003e80000100a00 */
[----:B0-----:R-:W2:Y:S04]  /*6a7d0*/  LDL R26, [R1+0x118] ;  /* 0x00011800011a7983 */ /* 0x001ea80000100800 */
[----:B------:R-:W2:Y:S01]  /*6a7e0*/  LDL R27, [R1+0x11c] ;  /* 0x00011c00011b7983 */ /* 0x000ea20000100800 */
[----:B-1----:R-:W-:-:S02]  /*6a7f0*/  IMAD.MOV.U32 R24, RZ, RZ, R10 ;  /* 0x000000ffff187224 */ /* 0x002fc400078e000a */
[----:B------:R-:W-:Y:S01]  /*6a800*/  IMAD.MOV.U32 R25, RZ, RZ, R9 ;  /* 0x000000ffff197224 */ /* 0x000fe200078e0009 */
[----:B----4-:R-:W-:Y:S01]  /*6a810*/  HMMA.16816.F32.BF16 R20, R12, R20, R16 ;  /* 0x000000140c14723c */ /* 0x010fe20000041810 */
[----:B--2---:R-:W-:Y:S04]  /*6a820*/  STL.64 [R1+0x5db8], R26 ;  /* 0x005db81a01007387 */ /* 0x004fe80000100a00 */
[----:B------:R-:W-:Y:S04]  /*6a830*/  STL.64 [R1+0x5db0], R24 ;  /* 0x005db01801007387 */ /* 0x000fe80000100a00 */
[----:B------:R-:W2:Y:S04]  /*6a840*/  LDL.LU.64 R18, [R1+0x5e28] ;  /* 0x005e280001127983 */ /* 0x000ea80000300a00 */
[----:B------:R-:W2:Y:S10]  /*6a850*/  LDL.LU.64 R16, [R1+0x5e20] ;  /* 0x005e200001107983 */ /* 0x000eb40000300a00 */
[----:B------:R-:W-:Y:S04]  /*6a860*/  STL.64 [R1+0xd0], R20 ;  /* 0x0000d01401007387 */ /* 0x000fe80000100a00 */
[----:B------:R0:W-:Y:S04]  /*6a870*/  STL.64 [R1+0xd8], R22 ;  /* 0x0000d81601007387 */ /* 0x0001e80000100a00 */
[----:B0-----:R-:W3:Y:S04]  /*6a880*/  LDL.LU.64 R22, [R1+0x5e18] ;  /* 0x005e180001167983 */ /* 0x001ee80000300a00 */
[----:B------:R-:W3:Y:S01]  /*6a890*/  LDL.LU.64 R20, [R1+0x5e10] ;  /* 0x005e100001147983 */ /* 0x000ee20000300a00 */
[----:B------:R-:W-:-:S02]  /*6a8a0*/  IMAD.MOV.U32 R24, RZ, RZ, R7 ;  /* 0x000000ffff187224 */ /* 0x000fc400078e0007 */
[----:B------:R-:W-:Y:S02]  /*6a8b0*/  IMAD.MOV.U32 R25, RZ, RZ, R6 ;  /* 0x000000ffff197224 */ /* 0x000fe400078e0006 */
[----:B------:R-:W-:Y:S02]  /*6a8c0*/  IMAD.MOV.U32 R10, RZ, RZ, R4 ;  /* 0x000000ffff0a7224 */ /* 0x000fe400078e0004 */
[----:B------:R-:W-:-:S03]  /*6a8d0*/  IMAD.MOV.U32 R9, RZ, RZ, R5 ;  /* 0x000000ffff097224 */ /* 0x000fc600078e0005 */
[C---:B--2---:R-:W-:Y:S01]  /*6a8e0*/  HMMA.16816.F32.BF16 R24, R12.reuse, R24, R16 ;  /* 0x000000180c18723c */ /* 0x044fe20000041810 */
[----:B------:R-:W2:Y:S04]  /*6a8f0*/  LDL.LU.64 R18, [R1+0x5e08] ;  /* 0x005e080001127983 */ /* 0x000ea80000300a00 */
[----:B------:R-:W2:Y:S01]  /*6a900*/  LDL.LU.64 R16, [R1+0x5e00] ;  /* 0x005e000001107983 */ /* 0x000ea20000300a00 */
[----:B---3--:R-:W-:Y:S03]  /*6a910*/  HMMA.16816.F32.BF16 R20, R12, R4, R20 ;  /* 0x000000040c14723c */ /* 0x008fe60000041814 */
[----:B------:R-:W0:-:S14]  /*6a920*/  LDSM.16.MT88.4 R12, [R2+UR5+0x10280] ;  /* 0x01028005020c783b */ /* 0x000e1c0008004200 */
[----:B------:R1:W-:Y:S04]  /*6a930*/  STL.64 [R1+0xc0], R24 ;  /* 0x0000c01801007387 */ /* 0x0003e80000100a00 */
[----:B------:R-:W-:Y:S04]  /*6a940*/  STL.64 [R1+0xc8], R26 ;  /* 0x0000c81a01007387 */ /* 0x000fe80000100a00 */
[----:B------:R-:W3:Y:S04]  /*6a950*/  LDL.LU R4, [R1+0xac0] ;  /* 0x000ac00001047983 */ /* 0x000ee80000300800 */
[----:B------:R-:W3:Y:S04]  /*6a960*/  LDL.LU R5, [R1+0xac4] ;  /* 0x000ac40001057983 */ /* 0x000ee80000300800 */
[----:B------:R-:W4:Y:S04]  /*6a970*/  LDL.LU R6, [R1+0xac8] ;  /* 0x000ac80001067983 */ /* 0x000f280000300800 */
[----:B------:R-:W4:Y:S04]  /*6a980*/  LDL.LU R7, [R1+0xacc] ;  /* 0x000acc0001077983 */ /* 0x000f280000300800 */
[----:B-1----:R-:W2:Y:S04]  /*6a990*/  LDL.64 R24, [R1+0x120] ;  /* 0x0001200001187983 */ /* 0x002ea80000100a00 */
[----:B--2---:R1:W-:Y:S04]  /*6a9a0*/  STL.64 [R1+0x5dd0], R24 ;  /* 0x005dd01801007387 */ /* 0x0043e80000100a00 */
[----:B-1----:R-:W2:Y:S04]  /*6a9b0*/  LDL.64 R24, [R1+0x130] ;  /* 0x0001300001187983 */ /* 0x002ea80000100a00 */
[----:B--2---:R-:W-:Y:S04]  /*6a9c0*/  STL.64 [R1+0x5de8], R24 ;  /* 0x005de81801007387 */ /* 0x004fe80000100a00 */
[----:B----4-:R-:W-:Y:S04]  /*6a9d0*/  STL.64 [R1+0x5da8], R6 ;  /* 0x005da80601007387 */ /* 0x010fe80000100a00 */
[----:B---3--:R1:W-:Y:S04]  /*6a9e0*/  STL.64 [R1+0x5da0], R4 ;  /* 0x005da00401007387 */ /* 0x0083e80000100a00 */
[----:B-1----:R-:W2:Y:S04]  /*6a9f0*/  LDL.LU R4, [R1+0x4f0] ;  /* 0x0004f00001047983 */ /* 0x002ea80000300800 */
[----:B------:R-:W2:Y:S04]  /*6aa00*/  LDL.LU R5, [R1+0x4f4] ;  /* 0x0004f40001057983 */ /* 0x000ea80000300800 */
[----:B------:R-:W3:Y:S04]  /*6aa10*/  LDL.LU R6, [R1+0x4f8] ;  /* 0x0004f80001067983 */ /* 0x000ee80000300800 */
[----:B------:R-:W3:Y:S04]  /*6aa20*/  LDL.LU R7, [R1+0x4fc] ;  /* 0x0004fc0001077983 */ /* 0x000ee80000300800 */
[----:B------:R-:W4:Y:S04]  /*6aa30*/  LDL.64 R24, [R1] ;  /* 0x0000000001187983 */ /* 0x000f280000100a00 */
[----:B---3--:R-:W-:Y:S04]  /*6aa40*/  STL.64 [R1+0x5dc8], R6 ;  /* 0x005dc80601007387 */ /* 0x008fe80000100a00 */
[----:B--2---:R1:W-:Y:S04]  /*6aa50*/  STL.64 [R1+0x5dc0], R4 ;  /* 0x005dc00401007387 */ /* 0x0043e80000100a00 */
[----:B-1----:R-:W2:Y:S04]  /*6aa60*/  LDL.LU R4, [R1+0xae0] ;  /* 0x000ae00001047983 */ /* 0x002ea80000300800 */
[----:B------:R-:W2:Y:S04]  /*6aa70*/  LDL.LU R5, [R1+0xae4] ;  /* 0x000ae40001057983 */ /* 0x000ea80000300800 */
[----:B------:R-:W3:Y:S04]  /*6aa80*/  LDL.LU R6, [R1+0xae8] ;  /* 0x000ae80001067983 */ /* 0x000ee80000300800 */
[----:B------:R-:W3:Y:S04]  /*6aa90*/  LDL.LU R7, [R1+0xaec] ;  /* 0x000aec0001077983 */ /* 0x000ee80000300800 */
        /* <DEDUP_REMOVED lines=10> */
[----:B------:R-:W2:Y:S04]  /*6ab40*/  LDL.LU R6, [R1+0xb08] ;  /* 0x000b080001067983 */ /* 0x000ea80000300800 */
[----:B------:R-:W2:Y:S04]  /*6ab50*/  LDL.LU R7, [R1+0xb0c] ;  /* 0x000b0c0001077983 */ /* 0x000ea80000300800 */
[----:B------:R-:W-:Y:S04]  /*6ab60*/  STL.64 [R1+0x55b8], R22 ;  /* 0x0055b81601007387 */ /* 0x000fe80000100a00 */
[----:B------:R1:W-:Y:S04]  /*6ab70*/  STL.64 [R1+0x55b0], R20 ;  /* 0x0055b01401007387 */ /* 0x0003e80000100a00 */
[----:B-1----:R-:W3:Y:S04]  /*6ab80*/  LDL.LU.64 R20, [R1+0xe0] ;  /* 0x0000e00001147983 */ /* 0x002ee80000300a00 */
[----:B------:R-:W3:Y:S04]  /*6ab90*/  LDL.64 R22, [R1+0xe8] ;  /* 0x0000e80001167983 */ /* 0x000ee80000100a00 */
[----:B0-----:R-:W-:Y:S04]  /*6aba0*/  STL.64 [R1+0x5c98], R14 ;  /* 0x005c980e01007387 */ /* 0x001fe80000100a00 */
[----:B------:R0:W-:Y:S02]  /*6abb0*/  STL.64 [R1+0x5c90], R12 ;  /* 0x005c900c01007387 */ /* 0x0001e40000100a00 */
[----:B0-----:R-:W-:-:S02]  /*6abc0*/  IMAD.MOV.U32 R12, RZ, RZ, R10 ;  /* 0x000000ffff0c7224 */ /* 0x001fc400078e000a */
[----:B------:R-:W-:-:S05]  /*6abd0*/  IMAD.MOV.U32 R13, RZ, RZ, R9 ;  /* 0x000000ffff0d7224 */ /* 0x000fca00078e0009 */
[----:B------:R0:W-:Y:S02]  /*6abe0*/  STL.64 [R1+0x5d98], R12 ;  /* 0x005d980c01007387 */ /* 0x0001e40000100a00 */
[----:B0-----:R-:W-:Y:S02]  /*6abf0*/  IMAD.MOV.U32 R12, RZ, RZ, R8 ;  /* 0x000000ffff0c7224 */ /* 0x001fe400078e0008 */
[----:B------:R-:W3:Y:S04]  /*6ac00*/  LDL.LU R8, [R1+0xa80] ;  /* 0x000a800001087983 */ /* 0x000ee80000300800 */
[----:B------:R-:W3:Y:S04]  /*6ac10*/  LDL.LU R9, [R1+0xa84] ;  /* 0x000a840001097983 */ /* 0x000ee80000300800 */
[----:B------:R-:W3:Y:S04]  /*6ac20*/  LDL.LU R10, [R1+0xa88] ;  /* 0x000a8800010a7983 */ /* 0x000ee80000300800 */
[----:B------:R-:W3:Y:S01]  /*6ac30*/  LDL.LU R11, [R1+0xa8c] ;  /* 0x000a8c00010b7983 */ /* 0x000ee20000300800 */
[----:B------:R-:W-:-:S02]  /*6ac40*/  IMAD.MOV.U32 R13, RZ, RZ, R3 ;  /* 0x000000ffff0d7224 */ /* 0x000fc400078e0003 */
[----:B----4-:R-:W-:Y:S01]  /*6ac50*/  IMAD.MOV.U32 R3, RZ, RZ, R25 ;  /* 0x000000ffff037224 */ /* 0x010fe200078e0019 */
[----:B--2---:R-:W-:Y:S01]  /*6ac60*/  HMMA.16816.F32.BF16 R4, R16, R24, R4 ;  /* 0x000000181004723c */ /* 0x004fe20000041804 */
[----:B---3--:R-:W-:Y:S04]  /*6ac70*/  STL.64 [R1+0x5d18], R10 ;  /* 0x005d180a01007387 */ /* 0x008fe80000100a00 */
[----:B------:R0:W-:Y:S04]  /*6ac80*/  STL.64 [R1+0x5d10], R8 ;  /* 0x005d100801007387 */ /* 0x0001e80000100a00 */
[----:B0-----:R-:W2:-:S14]  /*6ac90*/  LDL.64 R8, [R1+0xf0] ;  /* 0x0000f00001087983 */ /* 0x001e9c0000100a00 */
[----:B------:R-:W-:Y:S04]  /*6aca0*/  STL.64 [R1+0x4b0], R4 ;  /* 0x0004b00401007387 */ /* 0x000fe80000100a00 */
[----:B------:R0:W-:Y:S01]  /*6acb0*/  STL.64 [R1+0x4b8], R6 ;  /* 0x0004b80601007387 */ /* 0x0001e20000100a00 */
[----:B------:R-:W-:-:S03]  /*6acc0*/  IMAD.MOV.U32 R10, RZ, RZ, R24 ;  /* 0x000000ffff0a7224 */ /* 0x000fc600078e0018 */
[----:B0-----:R-:W3:Y:S04]  /*6acd0*/  LDL.LU.64 R6, [R1+0x5df8] ;  /* 0x005df80001067983 */ /* 0x001ee80000300a00 */
[----:B------:R-:W3:Y:S04]  /*6ace0*/  LDL.LU.64 R4, [R1+0x5df0] ;  /* 0x005df00001047983 */ /* 0x000ee80000300a00 */
[----:B------:R-:W3:Y:S02]  /*6acf0*/  LDL.LU.64 R24, [R1+0x5de8] ;  /* 0x005de80001187983 */ /* 0x000ee40000300a00 */
        /* <DEDUP_REMOVED lines=15> */
[----:B------:R-:W4:Y:S04]  /*6adf0*/  LDL.LU.64 R26, [R1+0x5db8] ;  /* 0x005db800011a7983 */ /* 0x000f280000300a00 */
[----:B------:R-:W3:Y:S02]  /*6ae00*/  LDL.LU.64 R24, [R1+0x5db0] ;  /* 0x005db00001187983 */ /* 0x000ee40000300a00 */
[----:B---3--:R-:W-:-:S15]  /*6ae10*/  HMMA.16816.F32.BF16 R4, R16, R24, R4 ;  /* 0x000000181004723c */ /* 0x008fde0000041804 */
[----:B------:R-:W-:-:S08]  /*6ae20*/  NOP ;  /* 0x0000000000007918 */ /* 0x000fd00000000000 */
[----:B------:R-:W-:Y:S04]  /*6ae30*/  STL.64 [R1+0x4f0], R4 ;  /* 0x0004f00401007387 */ /* 0x000fe80000100a00 */
[----:B------:R0:W-:Y:S04]  /*6ae40*/  STL.64 [R1+0x4f8], R6 ;  /* 0x0004f80601007387 */ /* 0x0001e80000100a00 */
[----:B0-----:R-:W2:Y:S04]  /*6ae50*/  LDL.LU.64 R6, [R1+0x5da8] ;  /* 0x005da80001067983 */ /* 0x001ea80000300a00 */
[----:B------:R-:W2:Y:S04]  /*6ae60*/  LDL.LU.64 R4, [R1+0x5da0] ;  /* 0x005da00001047983 */ /* 0x000ea80000300a00 */
[----:B----4-:R-:W-:Y:S04]  /*6ae70*/  STL.64 [R1+0x5d40], R26 ;  /* 0x005d401a01007387 */ /* 0x010fe80000100a00 */
[----:B------:R0:W-:Y:S02]  /*6ae80*/  STL.64 [R1+0x5d38], R24 ;  /* 0x005d381801007387 */ /* 0x0001e40000100a00 */
[----:B0-----:R-:W-:-:S02]  /*6ae90*/  IMAD.MOV.U32 R24, RZ, RZ, R28 ;  /* 0x000000ffff187224 */ /* 0x001fc400078e001c */
[----:B------:R-:W-:-:S05]  /*6aea0*/  IMAD.MOV.U32 R25, RZ, RZ, R15 ;  /* 0x000000ffff197224 */ /* 0x000fca00078e000f */
[----:B------:R0:W-:Y:S02]  /*6aeb0*/  STL.64 [R1+0x5d58], R24 ;  /* 0x005d581801007387 */ /* 0x0001e40000100a00 */
[----:B0-----:R-:W-:Y:S02]  /*6aec0*/  IMAD.MOV.U32 R24, RZ, RZ, R14 ;  /* 0x000000ffff187224 */ /* 0x001fe400078e000e */
[----:B------:R-:W-:-:S05]  /*6aed0*/  IMAD.MOV.U32 R25, RZ, RZ, R11 ;  /* 0x000000ffff197224 */ /* 0x000fca00078e000b */
[----:B------:R0:W-:Y:S04]  /*6aee0*/  STL.64 [R1+0x5d70], R24 ;  /* 0x005d701801007387 */ /* 0x0001e80000100a00 */
[----:B0-----:R-:W3:Y:S04]  /*6aef0*/  LDL.LU R24, [R1+0xad0] ;  /* 0x000ad00001187983 */ /* 0x001ee80000300800 */
[----:B------:R-:W3:Y:S04]  /*6af00*/  LDL.LU R25, [R1+0xad4] ;  /* 0x000ad40001197983 */ /* 0x000ee80000300800 */
[----:B------:R-:W3:Y:S04]  /*6af10*/  LDL.LU R26, [R1+0xad8] ;  /* 0x000ad800011a7983 */ /* 0x000ee80000300800 */
[----:B------:R-:W3:Y:S01]  /*6af20*/  LDL.LU R27, [R1+0xadc] ;  /* 0x000adc00011b7983 */ /* 0x000ee20000300800 */
[C---:B--2---:R-:W-:Y:S06]  /*6af30*/  HMMA.16816.F32.BF16 R4, R16.reuse, R8, R4 ;  /* 0x000000081004723c */ /* 0x044fec0000041804 */
[----:B---3--:R-:W-:Y:S01]  /*6af40*/  HMMA.16816.F32.BF16 R24, R16, R12, R24 ;  /* 0x0000000c1018723c */ /* 0x008fe20000041818 */
[----:B------:R-:W2:-:S15]  /*6af50*/  LDL.LU R12, [R1+0xab0] ;  /* 0x000ab000010c7983 */ /* 0x000e9e0000300800 */
[----:B------:R-:W-:-:S07]  /*6af60*/  NOP ;  /* 0x0000000000007918 */ /* 0x000fce0000000000 */
[----:B------:R-:W-:Y:S04]  /*6af70*/  STL.64 [R1+0x500], R24 ;  /* 0x0005001801007387 */ /* 0x000fe80000100a00 */
[----:B------:R-:W-:Y:S04]  /*6af80*/  STL.64 [R1+0x508], R26 ;  /* 0x0005081a01007387 */ /* 0x000fe80000100a00 */
[----:B------:R-:W2:Y:S04]  /*6af90*/  LDL.LU R13, [R1+0xab4] ;  /* 0x000ab400010d7983 */ /* 0x000ea80000300800 */
[----:B------:R-:W2:Y:S04]  /*6afa0*/  LDL.LU R14, [R1+0xab8] ;  /* 0x000ab800010e7983 */ /* 0x000ea80000300800 */
[----:B------:R-:W2:Y:S04]  /*6afb0*/  LDL.LU R15, [R1+0xabc] ;  /* 0x000abc00010f7983 */ /* 0x000ea80000300800 */
        /* <DEDUP_REMOVED lines=18> */
[C---:B------:R-:W-:Y:S03]  /*6b0e0*/  HMMA.16816.F32.BF16 R12, R16.reuse, R20, R12 ;  /* 0x00000014100c723c */ /* 0x040fe6000004180c */
        /* <DEDUP_REMOVED lines=22> */
[----:B------:R-:W2:Y:S04]  /*6b250*/  LDL.LU.64 R6, [R1+0x5d90] ;  /* 0x005d900001067983 */ /* 0x000ea80000300a00 */
[----:B------:R-:W2:Y:S01]  /*6b260*/  LDL.LU.64 R4, [R1+0x5d88] ;  /* 0x005d880001047983 */ /* 0x000ea20000300a00 */
[----:B------:R-:W-:-:S15]  /*6b270*/  IMAD.MOV.U32 R25, RZ, RZ, R3 ;  /* 0x000000ffff197224 */ /* 0x000fde00078e0003 */
[----:B------:R0:W-:Y:S04]  /*6b280*/  STL.64 [R1+0x520], R16 ;  /* 0x0005201001007387 */ /* 0x0001e80000100a00 */
[----:B------:R1:W-:Y:S04]  /*6b290*/  STL.64 [R1+0x528], R18 ;  /* 0x0005281201007387 */ /* 0x0003e80000100a00 */
[----:B0-----:R-:W3:Y:S04]  /*6b2a0*/  LDL.LU R16, [R1+0x5e0] ;  /* 0x0005e00001107983 */ /* 0x001ee80000300800 */
[----:B------:R-:W3:Y:S04]  /*6b2b0*/  LDL.LU R17, [R1+0x5e4] ;  /* 0x0005e40001117983 */ /* 0x000ee80000300800 */
[----:B-1----:R-:W3:Y:S04]  /*6b2c0*/  LDL.LU R18, [R1+0x5e8] ;  /* 0x0005e80001127983 */ /* 0x002ee80000300800 */
[----:B------:R-:W3:Y:S01]  /*6b2d0*/  LDL.LU R19, [R1+0x5ec] ;  /* 0x0005ec0001137983 */ /* 0x000ee20000300800 */
[----:B--2---:R-:W-:Y:S03]  /*6b2e0*/  HMMA.16816.F32.BF16 R24, R4, R24, R8 ;  /* 0x000000180418723c */ /* 0x004fe60000041808 */
[----:B------:R-:W2:Y:S04]  /*6b2f0*/  LDL.LU.64 R10, [R1+0x5d80] ;  /* 0x005d8000010a7983 */ /* 0x000ea80000300a00 */
[----:B------:R-:W2:-:S15]  /*6b300*/  LDL.LU.64 R8, [R1+0x5d78] ;  /* 0x005d780001087983 */ /* 0x000e9e0000300a00 */
[----:B------:R-:W-:-:S01]  /*6b310*/  NOP ;  /* 0x0000000000007918 */ /* 0x000fc20000000000 */
[----:B------:R0:W-:Y:S04]  /*6b320*/  STL.64 [R1+0x540], R24 ;  /* 0x0005401801007387 */ /* 0x0001e80000100a00 */
[----:B------:R2:W-:Y:S04]  /*6b330*/  STL.64 [R1+0x548], R26 ;  /* 0x0005481a01007387 */ /* 0x0005e80000100a00 */
[----:B0-----:R-:W2:Y:S02]  /*6b340*/  LDL.LU.64 R24, [R1+0x5d70] ;  /* 0x005d700001187983 */ /* 0x001ea40000300a00 */
[----:B--2---:R-:W-:Y:S02]  /*6b350*/  HMMA.16816.F32.BF16 R24, R4, R24, R8 ;  /* 0x000000180418723c */ /* 0x004fe40000041808 */
        /* <DEDUP_REMOVED lines=13> */
[----:B------:R-:W3:Y:S02]  /*6b430*/  LDL.LU.64 R24, [R1+0x5d38] ;  /* 0x005d380001187983 */ /* 0x000ee40000300a00 */
[----:B---3--:R-:W-:Y:S02]  /*6b440*/  HMMA.16816.F32.BF16 R16, R4, R24, R16 ;  /* 0x000000180410723c */ /* 0x008fe40000041810 */
[----:B----4-:R-:W-:Y:S04]  /*6b450*/  STL.64 [R1+0x5ce0], R26 ;  /* 0x005ce01a01007387 */ /* 0x010fe80000100a00 */
[----:B------:R0:W-:-:S15]  /*6b460*/  STL.64 [R1+0x5cd8], R24 ;  /* 0x005cd81801007387 */ /* 0x0001de0000100a00 */
[----:B------:R-:W-:-:S02]  /*6b470*/  NOP ;  /* 0x0000000000007918 */ /* 0x000fc40000000000 */
[----:B------:R-:W-:Y:S04]  /*6b480*/  STL.64 [R1+0x5b0], R16 ;  /* 0x0005b01001007387 */ /* 0x000fe80000100a00 */
[----:B------:R-:W-:Y:S04]  /*6b490*/  STL.64 [R1+0x5b8], R18 ;  /* 0x0005b81201007387 */ /* 0x000fe80000100a00 */
[----:B0-----:R-:W3:Y:S04]  /*6b4a0*/  LDL.64 R24, [R1+0x130] ;  /* 0x0001300001187983 */ /* 0x001ee80000100a00 */
[----:B------:R-:W0:Y:S04]  /*6b4b0*/  LDSM.16.MT88.4 R16, [R2+UR5+0x10300] ;  /* 0x010300050210783b */ /* 0x000e280008004200 */
[----:B---3--:R1:W-:Y:S04]  /*6b4c0*/  STL.64 [R1+0x5cf8], R24 ;  /* 0x005cf81801007387 */ /* 0x0083e80000100a00 */
[----:B-1----:R-:W2:Y:S04]  /*6b4d0*/  LDL.64 R24, [R1+0x100] ;  /* 0x0001000001187983 */ /* 0x002ea80000100a00 */
[----:B0-----:R-:W-:Y:S04]  /*6b4e0*/  STL.64 [R1+0x5c08], R18 ;  /* 0x005c081201007387 */ /* 0x001fe80000100a00 */
[----:B------:R0:W-:Y:S04]  /*6b4f0*/  STL.64 [R1+0x5c00], R16 ;  /* 0x005c001001007387 */ /* 0x0001e80000100a00 */
[----:B0-----:R-:W3:Y:S04]  /*6b500*/  LDL.LU R16, [R1+0x600] ;  /* 0x0006000001107983 */ /* 0x001ee80000300800 */
[----:B------:R-:W3:Y:S04]  /*6b510*/  LDL.LU R17, [R1+0x604] ;  /* 0x0006040001117983 */ /* 0x000ee80000300800 */
[----:B------:R-:W3:Y:S04]  /*6b520*/  LDL.LU R18, [R1+0x608] ;  /* 0x0006080001127983 */ /* 0x000ee80000300800 */
[----:B------:R-:W3:Y:S01]  /*6b530*/  LDL.LU R19, [R1+0x60c] ;  /* 0x00060c0001137983 */ /* 0x000ee20000300800 */
[----:B--2---:R-:W-:-:S15]  /*6b540*/  HMMA.16816.F32.BF16 R8, R4, R24, R8 ;  /* 0x000000180408723c */ /* 0x004fde0000041808 */
[----:B------:R-:W-:-:S08]  /*6b550*/  NOP ;  /* 0x0000000000007918 */ /* 0x000fd00000000000 */
[----:B------:R0:W-:Y:S04]  /*6b560*/  STL.64 [R1+0x5e0], R8 ;  /* 0x0005e00801007387 */ /* 0x0001e80000100a00 */
[----:B------:R-:W-:Y:S04]  /*6b570*/  STL.64 [R1+0x5e8], R10 ;  /* 0x0005e80a01007387 */ /* 0x000fe80000100a00 */
[----:B0-----:R-:W2:Y:S01]  /*6b580*/  LDL.LU.64 R8, [R1+0x5d30] ;  /* 0x005d300001087983 */ /* 0x001ea20000300a00 */
[----:B------:R-:W-:Y:S02]  /*6b590*/  IMAD.MOV.U32 R28, RZ, RZ, R24 ;  /* 0x000000ffff1c7224 */ /* 0x000fe400078e0018 */
[----:B------:R-:W-:-:S02]  /*6b5a0*/  IMAD.MOV.U32 R3, RZ, RZ, R25 ;  /* 0x000000ffff037224 */ /* 0x000fc400078e0019 */
[----:B------:R-:W4:Y:S01]  /*6b5b0*/  LDL.64 R24, [R1] ;  /* 0x0000000001187983 */ /* 0x000f220000100a00 */
[----:B--2---:R-:W-:Y:S06]  /*6b5c0*/  HMMA.16816.F32.BF16 R20, R4, R8, R20 ;  /* 0x000000080414723c */ /* 0x004fec0000041814 */
[----:B------:R-:W-:Y:S02]  /*6b5d0*/  IMAD.MOV.U32 R27, RZ, RZ, R8 ;  /* 0x000000ffff1b7224 */ /* 0x000fe400078e0008 */
[----:B------:R-:W-:-:S15]  /*6b5e0*/  IMAD.MOV.U32 R26, RZ, RZ, R9 ;  /* 0x000000ffff1a7224 */ /* 0x000fde00078e0009 */
[----:B------:R-:W-:Y:S04]  /*6b5f0*/  STL.64 [R1+0x5f0], R20 ;  /* 0x0005f01401007387 */ /* 0x000fe80000100a00 */
[----:B------:R0:W-:Y:S04]  /*6b600*/  STL.64 [R1+0x5f8], R22 ;  /* 0x0005f81601007387 */ /* 0x0001e80000100a00 */
[----:B0-----:R-:W2:Y:S04]  /*6b610*/  LDL.LU.64 R22, [R1+0x5d28] ;  /* 0x005d280001167983 */ /* 0x001ea80000300a00 */
[----:B------:R-:W3:Y:S04]  /*6b620*/  LDL.LU.64 R20, [R1+0x5d20] ;  /* 0x005d200001147983 */ /* 0x000ee80000300a00 */
[----:B------:R-:W3:Y:S04]  /*6b630*/  LDL.LU.64 R10, [R1+0x5d18] ;  /* 0x005d1800010a7983 */ /* 0x000ee80000300a00 */
[----:B------:R-:W3:Y:S02]  /*6b640*/  LDL.LU.64 R8, [R1+0x5d10] ;  /* 0x005d100001087983 */ /* 0x000ee40000300a00 */
[----:B---3--:R-:W-:-:S15]  /*6b650*/  HMMA.16816.F32.BF16 R8, R4, R20, R8 ;  /* 0x000000140408723c */ /* 0x008fde0000041808 */
[----:B------:R-:W-:-:S08]  /*6b660*/  NOP ;  /* 0x0000000000007918 */ /* 0x000fd00000000000 */
[----:B------:R-:W-:Y:S04]  /*6b670*/  STL.64 [R1+0x610], R8 ;  /* 0x0006100801007387 */ /* 0x000fe80000100a00 */
[----:B------:R0:W-:Y:S04]  /*6b680*/  STL.64 [R1+0x618], R10 ;  /* 0x0006180a01007387 */ /* 0x0001e80000100a00 */
[----:B0-----:R-:W4:Y:S04]  /*6b690*/  LDL.LU.64 R10, [R1+0x5d08] ;  /* 0x005d0800010a7983 */ /* 0x001f280000300a00 */
[----:B------:R-:W4:Y:S04]  /*6b6a0*/  LDL.LU.64 R8, [R1+0x5d00] ;  /* 0x005d000001087983 */ /* 0x000f280000300a00 */
[----:B--2---:R-:W-:Y:S04]  /*6b6b0*/  STL.64 [R1+0x5cb8], R22 ;  /* 0x005cb81601007387 */ /* 0x004fe80000100a00 */
[----:B------:R0:W-:Y:S04]  /*6b6c0*/  STL.64 [R1+0x5cb0], R20 ;  /* 0x005cb01401007387 */ /* 0x0001e80000100a00 */
        /* <DEDUP_REMOVED lines=11> */
[----:B------:R-:W4:Y:S04]  /*6b780*/  LDL.LU R4, [R1+0x8d0] ;  /* 0x0008d00001047983 */ /* 0x000f280000300800 */
[----:B------:R-:W-:Y:S04]  /*6b790*/  STL.64 [R1+0x600], R16 ;  /* 0x0006001001007387 */ /* 0x000fe80000100a00 */
[----:B------:R-:W-:Y:S04]  /*6b7a0*/  STL.64 [R1+0x608], R18 ;  /* 0x0006081201007387 */ /* 0x000fe80000100a00 */
[----:B------:R-:W4:Y:S04]  /*6b7b0*/  LDL.LU R5, [R1+0x8d4] ;  /* 0x0008d40001057983 */ /* 0x000f280000300800 */
[----:B------:R-:W4:Y:S04]  /*6b7c0*/  LDL.LU R6, [R1+0x8d8] ;  /* 0x0008d80001067983 */ /* 0x000f280000300800 */
[----:B------:R-:W4:Y:S04]  /*6b7d0*/  LDL.LU R7, [R1+0x8dc] ;  /* 0x0008dc0001077983 */ /* 0x000f280000300800 */
[----:B------:R0:W-:Y:S04]  /*6b7e0*/  STL.64 [R1+0x5ca8], R12 ;  /* 0x005ca80c01007387 */ /* 0x0001e80000100a00 */
[----:B0-----:R-:W3:Y:S04]  /*6b7f0*/  LDL.LU R12, [R1+0x8b0] ;  /* 0x0008b000010c7983 */ /* 0x001ee80000300800 */
[----:B------:R-:W3:Y:S04]  /*6b800*/  LDL.LU R13, [R1+0x8b4] ;  /* 0x0008b400010d7983 */ /* 0x000ee80000300800 */
[----:B------:R-:W3:Y:S04]  /*6b810*/  LDL.LU R14, [R1+0x8b8] ;  /* 0x0008b800010e7983 */ /* 0x000ee80000300800 */
[----:B------:R-:W3:Y:S04]  /*6b820*/  LDL.LU R15, [R1+0x8bc] ;  /* 0x0008bc00010f7983 */ /* 0x000ee80000300800 */
[----:B------:R-:W2:Y:S04]  /*6b830*/  LDL.LU R16, [R1+0xa30] ;  /* 0x000a300001107983 */ /* 0x000ea80000300800 */
[----:B------:R-:W2:Y:S04]  /*6b840*/  LDL.LU R17, [R1+0xa34] ;  /* 0x000a340001117983 */ /* 0x000ea80000300800 */
[----:B------:R-:W3:Y:S04]  /*6b850*/  LDL.LU R18, [R1+0xa38] ;  /* 0x000a380001127983 */ /* 0x000ee80000300800 */
[----:B------:R-:W3:Y:S01]  /*6b860*/  LDL.LU R19, [R1+0xa3c] ;  /* 0x000a3c0001137983 */ /* 0x000ee20000300800 */
[----:B----4-:R-:W-:Y:S03]  /*6b870*/  HMMA.16816.F32.BF16 R4, R8, R24, R4 ;  /* 0x000000180804723c */ /* 0x010fe60000041804 */
[----:B---3--:R-:W-:Y:S04]  /*6b880*/  STL.64 [R1+0x5c18], R18 ;  /* 0x005c181201007387 */ /* 0x008fe80000100a00 */
[----:B--2---:R0:W-:Y:S02]  /*6b890*/  STL.64 [R1+0x5c10], R16 ;  /* 0x005c101001007387 */ /* 0x0041e40000100a00 */
[----:B0-----:R-:W-:-:S02]  /*6b8a0*/  IMAD.MOV.U32 R16, RZ, RZ, R27 ;  /* 0x000000ffff107224 */ /* 0x001fc400078e001b */
[----:B------:R-:W-:-:S05]  /*6b8b0*/  IMAD.MOV.U32 R17, RZ, RZ, R26 ;  /* 0x000000ffff117224 */ /* 0x000fca00078e001a */
[----:B------:R0:W-:Y:S04]  /*6b8c0*/  STL.64 [R1+0x5cc0], R16 ;  /* 0x005cc01001007387 */ /* 0x0001e80000100a00 */
[----:B0-----:R-:W2:Y:S04]  /*6b8d0*/  LDL.64 R16, [R1+0x120] ;  /* 0x0001200001107983 */ /* 0x001ea80000100a00 */
[----:B------:R0:W-:Y:S04]  /*6b8e0*/  STL.64 [R1+0x620], R4 ;  /* 0x0006200401007387 */ /* 0x0001e80000100a00 */
[----:B------:R1:W-:Y:S01]  /*6b8f0*/  STL.64 [R1+0x628], R6 ;  /* 0x0006280601007387 */ /* 0x0003e20000100a00 */
[----:B0-----:R-:W-:-:S02]  /*6b900*/  IMAD.MOV.U32 R5, RZ, RZ, R24 ;  /* 0x000000ffff057224 */ /* 0x001fc400078e0018 */
[----:B------:R-:W-:Y:S02]  /*6b910*/  IMAD.MOV.U32 R4, RZ, RZ, R25 ;  /* 0x000000ffff047224 */ /* 0x000fe400078e0019 */
[----:B------:R-:W3:Y:S02]  /*6b920*/  LDL.LU.64 R24, [R1+0x5cf8] ;  /* 0x005cf80001187983 */ /* 0x000ee40000300a00 */
[----:B---3--:R-:W-:Y:S06]  /*6b930*/  HMMA.16816.F32.BF16 R20, R8, R24, R20 ;  /* 0x000000180814723c */ /* 0x008fec0000041814 */
[----:B-1----:R-:W-:-:S02]  /*6b940*/  IMAD.MOV.U32 R7, RZ, RZ, R24 ;  /* 0x000000ffff077224 */ /* 0x002fc400078e0018 */
[----:B------:R-:W-:-:S15]  /*6b950*/  IMAD.MOV.U32 R6, RZ, RZ, R25 ;  /* 0x000000ffff067224 */ /* 0x000fde00078e0019 */
[----:B------:R-:W-:Y:S04]  /*6b960*/  STL.64 [R1+0x640], R20 ;  /* 0x0006401401007387 */ /* 0x000fe80000100a00 */
[----:B------:R0:W-:Y:S04]  /*6b970*/  STL.64 [R1+0x648], R22 ;  /* 0x0006481601007387 */ /* 0x0001e80000100a00 */
[----:B0-----:R-:W3:Y:S04]  /*6b980*/  LDL.LU.64 R22, [R1+0x5cf0] ;  /* 0x005cf00001167983 */ /* 0x001ee80000300a00 */
[----:B------:R-:W3:Y:S04]  /*6b990*/  LDL.LU.64 R20, [R1+0x5ce8] ;  /* 0x005ce80001147983 */ /* 0x000ee80000300a00 */
[----:B------:R-:W4:Y:S04]  /*6b9a0*/  LDL.LU.64 R26, [R1+0x5ce0] ;  /* 0x005ce000011a7983 */ /* 0x000f280000300a00 */
[----:B------:R-:W3:Y:S01]  /*6b9b0*/  LDL.LU.64 R24, [R1+0x5cd8] ;  /* 0x005cd80001187983 */ /* 0x000ee20000300a00 */
[----:B--2---:R-:W-:-:S15]  /*6b9c0*/  HMMA.16816.F32.BF16 R12, R8, R16, R12 ;  /* 0x00000010080c723c */ /* 0x004fde000004180c */
[----:B------:R-:W-:-:S08]  /*6b9d0*/  NOP ;  /* 0x0000000000007918 */ /* 0x000fd00000000000 */
[----:B------:R0:W-:Y:S02]  /*6b9e0*/  STL.64 [R1+0x650], R12 ;  /* 0x0006500c01007387 */ /* 0x0001e40000100a00 */
[----:B0-----:R-:W-:Y:S02]  /*6b9f0*/  IMAD.MOV.U32 R13, RZ, RZ, R16 ;  /* 0x000000ffff0d7224 */ /* 0x001fe400078e0010 */
[----:B------:R-:W-:Y:S01]  /*6ba00*/  IMAD.MOV.U32 R12, RZ, RZ, R17 ;  /* 0x000000ffff0c7224 */ /* 0x000fe200078e0011 */
[----:B------:R-:W-:Y:S01]  /*6ba10*/  STL.64 [R1+0x658], R14 ;  /* 0x0006580e01007387 */ /* 0x000fe20000100a00 */
[----:B---3--:R-:W-:Y:S03]  /*6ba20*/  HMMA.16816.F32.BF16 R16, R8, R24, R20 ;  /* 0x000000180810723c */ /* 0x008fe60000041814 */
[----:B----4-:R-:W-:Y:S04]  /*6ba30*/  STL.64 [R1+0x5c48], R26 ;  /* 0x005c481a01007387 */ /* 0x010fe80000100a00 */
[----:B------:R0:W-:Y:S02]  /*6ba40*/  STL.64 [R1+0x5c40], R24 ;  /* 0x005c401801007387 */ /* 0x0001e40000100a00 */
[----:B0-----:R-:W-:-:S02]  /*6ba50*/  IMAD.MOV.U32 R24, RZ, RZ, R13 ;  /* 0x000000ffff187224 */ /* 0x001fc400078e000d */
[----:B------:R-:W-:-:S12]  /*6ba60*/  IMAD.MOV.U32 R25, RZ, RZ, R12 ;  /* 0x000000ffff197224 */ /* 0x000fd800078e000c */
[----:B------:R-:W-:Y:S04]  /*6ba70*/  STL.64 [R1+0x660], R16 ;  /* 0x0006601001007387 */ /* 0x000fe80000100a00 */
[----:B------:R-:W-:Y:S04]  /*6ba80*/  STL.64 [R1+0x668], R18 ;  /* 0x0006681201007387 */ /* 0x000fe80000100a00 */
[----:B------:R0:W-:Y:S02]  /*6ba90*/  STL.64 [R1+0x5c60], R24 ;  /* 0x005c601801007387 */ /* 0x0001e40000100a00 */
[----:B0-----:R-:W-:-:S02]  /*6baa0*/  IMAD.MOV.U32 R24, RZ, RZ, R7 ;  /* 0x000000ffff187224 */ /* 0x001fc400078e0007 */
[----:B------:R-:W-:-:S05]  /*6bab0*/  IMAD.MOV.U32 R25, RZ, RZ, R6 ;  /* 0x000000ffff197224 */ /* 0x000fca00078e0006 */
[----:B------:R0:W-:Y:S02]  /*6bac0*/  STL.64 [R1+0x5c78], R24 ;  /* 0x005c781801007387 */ /* 0x0001e40000100a00 */
[----:B0-----:R-:W-:Y:S02]  /*6bad0*/  IMAD.MOV.U32 R24, RZ, RZ, R5 ;  /* 0x000000ffff187224 */ /* 0x001fe400078e0005 */
[----:B------:R-:W-:Y:S02]  /*6bae0*/  IMAD.MOV.U32 R25, RZ, RZ, R4 ;  /* 0x000000ffff197224 */ /* 0x000fe400078e0004 */
[----:B------:R-:W0:Y:S04]  /*6baf0*/  LDSM.16.MT88.4 R4, [R2+UR5+0x10380] ;  /* 0x010380050204783b */ /* 0x000e280008004200 */
        /* <DEDUP_REMOVED lines=11> */
[----:B--2---:R-:W-:Y:S04]  /*6bbb0*/  STL.64 [R1+0x5cd0], R26 ;  /* 0x005cd01a01007387 */ /* 0x004fe80000100a00 */
[----:B----4-:R0:W-:Y:S04]  /*6bbc0*/  STL.64 [R1+0x5cc8], R24 ;  /* 0x005cc81801007387 */ /* 0x0101e80000100a00 */
[----:B------:R-:W2:Y:S04]  /*6bbd0*/  LDL.LU R12, [R1+0xa50] ;  /* 0x000a5000010c7983 */ /* 0x000ea80000300800 */
[----:B------:R-:W2:Y:S04]  /*6bbe0*/  LDL.LU R13, [R1+0xa54] ;  /* 0x000a5400010d7983 */ /* 0x000ea80000300800 */
[----:B------:R-:W2:Y:S04]  /*6bbf0*/  LDL.LU R14, [R1+0xa58] ;  /* 0x000a5800010e7983 */ /* 0x000ea80000300800 */
[----:B------:R-:W2:Y:S04]  /*6bc00*/  LDL.LU R15, [R1+0xa5c] ;  /* 0x000a5c00010f7983 */ /* 0x000ea80000300800 */
[----:B------:R-:W4:Y:S04]  /*6bc10*/  LDL.LU R20, [R1+0xa60] ;  /* 0x000a600001147983 */ /* 0x000f280000300800 */
[----:B------:R-:W4:Y:S04]  /*6bc20*/  LDL.LU R21, [R1+0xa64] ;  /* 0x000a640001157983 */ /* 0x000f280000300800 */
[----:B------:R-:W4:Y:S04]  /*6bc30*/  LDL.LU R22, [R1+0xa68] ;  /* 0x000a680001167983 */ /* 0x000f280000300800 */
[----:B------:R-:W4:Y:S04]  /*6bc40*/  LDL.LU R23, [R1+0xa6c] ;  /* 0x000a6c0001177983 */ /* 0x000f280000300800 */
        /* <DEDUP_REMOVED lines=22> */
[----:B------:R-:W-:-:S02]  /*6bdb0*/  IMAD.MOV.U32 R16, RZ, RZ, R28 ;  /* 0x000000ffff107224 */ /* 0x000fc400078e001c */
[----:B------:R-:W-:-:S07]  /*6bdc0*/  IMAD.MOV.U32 R17, RZ, RZ, R3 ;  /* 0x000000ffff117224 */ /* 0x000fce00078e0003 */
[C---:B--2---:R-:W-:Y:S01]  /*6bdd0*/  HMMA.16816.F32.BF16 R16, R8.reuse, R16, R24 ;  /* 0x000000100810723c */ /* 0x044fe20000041818 */
        /* <DEDUP_REMOVED lines=14> */
[----:B------:R0:W-:Y:S04]  /*6bec0*/  STL.64 [R1+0x670], R16 ;  /* 0x0006701001007387 */ /* 0x0001e80000100a00 */
[----:B------:R-:W-:Y:S04]  /*6bed0*/  STL.64 [R1+0x678], R18 ;  /* 0x0006781201007387 */ /* 0x000fe80000100a00 */
[----:B0-----:R-:W4:Y:S02]  /*6bee0*/  LDL.LU.64 R16, [R1+0x5cc0] ;  /* 0x005cc00001107983 */ /* 0x001f240000300a00 */
[----:B----4-:R-:W-:-:S15]  /*6bef0*/  HMMA.16816.F32.BF16 R20, R8, R16, R20 ;  /* 0x000000100814723c */ /* 0x010fde0000041814 */
[----:B------:R-:W-:-:S08]  /*6bf00*/  NOP ;  /* 0x0000000000007918 */ /* 0x000fd00000000000 */
[----:B------:R-:W-:Y:S04]  /*6bf10*/  STL.64 [R1+0x680], R20 ;  /* 0x0006801401007387 */ /* 0x000fe80000100a00 */
[----:B------:R0:W-:Y:S04]  /*6bf20*/  STL.64 [R1+0x688], R22 ;  /* 0x0006881601007387 */ /* 0x0001e80000100a00 */
[----:B0-----:R-:W4:Y:S04]  /*6bf30*/  LDL.LU.64 R22, [R1+0x5cb8] ;  /* 0x005cb80001167983 */ /* 0x001f280000300a00 */
[----:B------:R-:W2:Y:S02]  /*6bf40*/  LDL.LU.64 R20, [R1+0x5cb0] ;  /* 0x005cb00001147983 */ /* 0x000ea40000300a00 */
[----:B--2---:R-:W-:-:S15]  /*6bf50*/  HMMA.16816.F32.BF16 R12, R8, R20, R12 ;  /* 0x00000014080c723c */ /* 0x004fde000004180c */
[----:B------:R-:W-:-:S08]  /*6bf60*/  NOP ;  /* 0x0000000000007918 */ /* 0x000fd00000000000 */
[----:B------:R0:W-:Y:S04]  /*6bf70*/  STL.64 [R1+0x6a0], R12 ;  /* 0x0006a00c01007387 */ /* 0x0001e80000100a00 */
[----:B------:R1:W-:Y:S04]  /*6bf80*/  STL.64 [R1+0x6a8], R14 ;  /* 0x0006a80e01007387 */ /* 0x0003e80000100a00 */
[----:B0-----:R-:W3:Y:S02]  /*6bf90*/  LDL.LU.64 R12, [R1+0x5ca8] ;  /* 0x005ca800010c7983 */ /* 0x001ee40000300a00 */
[----:B---3--:R-:W-:Y:S02]  /*6bfa0*/  HMMA.16816.F32.BF16 R8, R8, R12, R24 ;  /* 0x0000000c0808723c */ /* 0x008fe40000041818 */
[----:B------:R-:W2:Y:S04]  /*6bfb0*/  LDL.LU.64 R24, [R1+0x5ca0] ;  /* 0x005ca00001187983 */ /* 0x000ea80000300a00 */
[----:B-1----:R-:W2:Y:S04]  /*6bfc0*/  LDL.LU.64 R14, [R1+0x5c98] ;  /* 0x005c9800010e7983 */ /* 0x002ea80000300a00 */
[----:B------:R-:W2:-:S13]  /*6bfd0*/  LDL.LU.64 R12, [R1+0x5c90] ;  /* 0x005c9000010c7983 */ /* 0x000e9a0000300a00 */
[----:B------:R0:W-:Y:S04]  /*6bfe0*/  STL.64 [R1+0x690], R8 ;  /* 0x0006900801007387 */ /* 0x0001e80000100a00 */
[----:B------:R-:W-:Y:S04]  /*6bff0*/  STL.64 [R1+0x698], R10 ;  /* 0x0006980a01007387 */ /* 0x000fe80000100a00 */
[----:B0-----:R-:W3:Y:S01]  /*6c000*/  LDL.64 R8, [R1+0x100] ;  /* 0x0001000001087983 */ /* 0x001ee20000100a00 */
        /* <DEDUP_REMOVED lines=27> */
[----:B------:R-:W2:Y:S04]  /*6c1c0*/  LDL.LU.64 R4, [R1+0x5c30] ;  /* 0x005c300001047983 */ /* 0x000ea80000300a00 */
[----:B----4-:R-:W-:Y:S04]  /*6c1d0*/  STL.64 [R1+0x5bc8], R26 ;  /* 0x005bc81a01007387 */ /* 0x010fe80000100a00 */
[----:B------:R0:W-:Y:S04]  /*6c1e0*/  STL.64 [R1+0x5bc0], R24 ;  /* 0x005bc01801007387 */ /* 0x0001e80000100a00 */
[----:B0-----:R-:W4:Y:S04]  /*6c1f0*/  LDL.LU R24, [R1+0x5d0] ;  /* 0x0005d00001187983 */ /* 0x001f280000300800 */
[----:B------:R-:W4:Y:S04]  /*6c200*/  LDL.LU R25, [R1+0x5d4] ;  /* 0x0005d40001197983 */ /* 0x000f280000300800 */
[----:B------:R-:W4:Y:S04]  /*6c210*/  LDL.LU R26, [R1+0x5d8] ;  /* 0x0005d800011a7983 */ /* 0x000f280000300800 */
[----:B------:R-:W4:Y:S01]  /*6c220*/  LDL.LU R27, [R1+0x5dc] ;  /* 0x0005dc00011b7983 */ /* 0x000f220000300800 */
[----:B------:R-:W-:Y:S01]  /*6c230*/  LOP3.LUT R29, R2, 0x40, RZ, 0x3c, !PT ;  /* 0x00000040021d7812 */ /* 0x000fe200078e3cff */
[----:B---3--:R-:W-:Y:S01]  /*6c240*/  IMAD.MOV.U32 R3, RZ, RZ, R9 ;  /* 0x000000ffff037224 */ /* 0x008fe200078e0009 */
[----:B----4-:R-:W-:-:S15]  /*6c250*/  HMMA.16816.F32.BF16 R24, R12, R8, R24 ;  /* 0x000000080c18723c */ /* 0x010fde0000041818 */
[----:B------:R-:W-:-:S08]  /*6c260*/  NOP ;  /* 0x0000000000007918 */ /* 0x000fd00000000000 */
[----:B------:R-:W-:Y:S04]  /*6c270*/  STL.64 [R1+0x720], R24 ;  /* 0x0007201801007387 */ /* 0x000fe80000100a00 */
[----:B------:R0:W-:Y:S02]  /*6c280*/  STL.64 [R1+0x728], R26 ;  /* 0x0007281a01007387 */ /* 0x0001e40000100a00 */
[----:B0-----:R-:W-:Y:S02]  /*6c290*/  IMAD.MOV.U32 R26, RZ, RZ, R8 ;  /* 0x000000ffff1a7224 */ /* 0x001fe400078e0008 */
[----:B------:R-:W0:Y:S01]  /*6c2a0*/  LDSM.16.MT88.4 R8, [R29+UR5+0x10000] ;  /* 0x010000051d08783b */ /* 0x000e220008004200 */
[C---:B--2---:R-:W-:Y:S03]  /*6c2b0*/  HMMA.16816.F32.BF16 R16, R12.reuse, R16, R4 ;  /* 0x000000100c10723c */ /* 0x044fe60000041804 */
[----:B0-----:R-:W-:Y:S04]  /*6c2c0*/  STL.64 [R1+0x5ae8], R10 ;  /* 0x005ae80a01007387 */ /* 0x001fe80000100a00 */
[----:B------:R0:W-:Y:S04]  /*6c2d0*/  STL.64 [R1+0x5ae0], R8 ;  /* 0x005ae00801007387 */ /* 0x0001e80000100a00 */
[----:B0-----:R-:W2:Y:S04]  /*6c2e0*/  LDL.64 R8, [R1+0x20] ;  /* 0x0000200001087983 */ /* 0x001ea80000100a00 */
[----:B------:R-:W2:Y:S04]  /*6c2f0*/  LDL.LU.64 R6, [R1+0x5c28] ;  /* 0x005c280001067983 */ /* 0x000ea80000300a00 */
[----:B------:R-:W2:Y:S04]  /*6c300*/  LDL.LU.64 R4, [R1+0x5c20] ;  /* 0x005c200001047983 */ /* 0x000ea80000300a00 */
        /* <DEDUP_REMOVED lines=10> */
[----:B------:R-:W4:Y:S01]  /*6c3b0*/  LDL.64 R24, [R1+0x120] ;  /* 0x0001200001187983 */ /* 0x000f220000100a00 */
[----:B--2---:R-:W-:Y:S03]  /*6c3c0*/  HMMA.16816.F32.BF16 R4, R12, R8, R4 ;  /* 0x000000080c04723c */ /* 0x004fe60000041804 */
[----:B------:R-:W0:Y:S04]  /*6c3d0*/  LDSM.16.MT88.4 R12, [R29+UR5+0x10080] ;  /* 0x010080051d0c783b */ /* 0x000e280008004200 */
[----:B----4-:R-:W-:Y:S04]  /*6c3e0*/  STL.64 [R1+0x5be0], R24 ;  /* 0x005be01801007387 */ /* 0x010fe80000100a00 */
[----:B------:R-:W-:Y:S04]  /*6c3f0*/  STL.64 [R1+0x5b98], R22 ;  /* 0x005b981601007387 */ /* 0x000fe80000100a00 */
[----:B------:R-:W-:Y:S04]  /*6c400*/  STL.64 [R1+0x5b90], R20 ;  /* 0x005b901401007387 */ /* 0x000fe80000100a00 */
[----:B------:R1:W-:Y:S04]  /*6c410*/  STL.64 [R1+0x5bf8], R8 ;  /* 0x005bf80801007387 */ /* 0x0003e80000100a00 */
[----:B-1----:R-:W3:Y:S04]  /*6c420*/  LDL.LU R8, [R1+0xa20] ;  /* 0x000a200001087983 */ /* 0x002ee80000300800 */
[----:B------:R-:W-:Y:S04]  /*6c430*/  STL.64 [R1+0x780], R4 ;  /* 0x0007800401007387 */ /* 0x000fe80000100a00 */
[----:B------:R-:W-:Y:S04]  /*6c440*/  STL.64 [R1+0x788], R6 ;  /* 0x0007880601007387 */ /* 0x000fe80000100a00 */
[----:B------:R-:W3:Y:S04]  /*6c450*/  LDL.LU R9, [R1+0xa24] ;  /* 0x000a240001097983 */ /* 0x000ee80000300800 */
[----:B------:R-:W3:Y:S04]  /*6c460*/  LDL.LU R10, [R1+0xa28] ;  /* 0x000a2800010a7983 */ /* 0x000ee80000300800 */
[----:B------:R-:W3:Y:S04]  /*6c470*/  LDL.LU R11, [R1+0xa2c] ;  /* 0x000a2c00010b7983 */ /* 0x000ee80000300800 */
[----:B------:R-:W2:Y:S04]  /*6c480*/  LDL.64 R24, [R1+0x130] ;  /* 0x0001300001187983 */ /* 0x000ea80000100a00 */
[----:B--2---:R1:W-:Y:S04]  /*6c490*/  STL.64 [R1+0x5bf0], R24 ;  /* 0x005bf01801007387 */ /* 0x0043e80000100a00 */
[----:B------:R-:W2:Y:S04]  /*6c4a0*/  LDL.64 R20, [R1+0xf0] ;  /* 0x0000f00001147983 */ /* 0x000ea80000100a00 */
[----:B-1----:R-:W3:Y:S04]  /*6c4b0*/  LDL.64 R24, [R1] ;  /* 0x0000000001187983 */ /* 0x002ee80000100a00 */
[----:B--2---:R1:W-:Y:S04]  /*6c4c0*/  STL.64 [R1+0x5be8], R20 ;  /* 0x005be81401007387 */ /* 0x0043e80000100a00 */
[----:B-1----:R-:W2:Y:S04]  /*6c4d0*/  LDL.LU R20, [R1+0xa10] ;  /* 0x000a100001147983 */ /* 0x002ea80000300800 */
[----:B------:R-:W2:Y:S04]  /*6c4e0*/  LDL.LU R21, [R1+0xa14] ;  /* 0x000a140001157983 */ /* 0x000ea80000300800 */
[----:B------:R-:W2:Y:S04]  /*6c4f0*/  LDL.LU R22, [R1+0xa18] ;  /* 0x000a180001167983 */ /* 0x000ea80000300800 */
[----:B------:R-:W2:Y:S04]  /*6c500*/  LDL.LU R23, [R1+0xa1c] ;  /* 0x000a1c0001177983 */ /* 0x000ea80000300800 */
[----:B------:R-:W4:Y:S04]  /*6c510*/  LDL.LU R4, [R1+0x9c0] ;  /* 0x0009c00001047983 */ /* 0x000f280000300800 */
[----:B------:R-:W4:Y:S04]  /*6c520*/  LDL.LU R5, [R1+0x9c4] ;  /* 0x0009c40001057983 */ /* 0x000f280000300800 */
[----:B------:R-:W3:Y:S04]  /*6c530*/  LDL.LU R6, [R1+0x9c8] ;  /* 0x0009c80001067983 */ /* 0x000ee80000300800 */
[----:B------:R-:W3:Y:S04]  /*6c540*/  LDL.LU R7, [R1+0x9cc] ;  /* 0x0009cc0001077983 */ /* 0x000ee80000300800 */
[----:B---3--:R-:W-:Y:S04]  /*6c550*/  STL.64 [R1+0x5ba8], R6 ;  /* 0x005ba80601007387 */ /* 0x008fe80000100a00 */
[----:B----4-:R1:W-:Y:S04]  /*6c560*/  STL.64 [R1+0x5ba0], R4 ;  /* 0x005ba00401007387 */ /* 0x0103e80000100a00 */
[----:B-1----:R-:W3:Y:S04]  /*6c570*/  LDL.LU R4, [R1+0x9e0] ;  /* 0x0009e00001047983 */ /* 0x002ee80000300800 */
[----:B------:R-:W3:Y:S04]  /*6c580*/  LDL.LU R5, [R1+0x9e4] ;  /* 0x0009e40001057983 */ /* 0x000ee80000300800 */
[----:B------:R-:W4:Y:S04]  /*6c590*/  LDL.LU R6, [R1+0x9e8] ;  /* 0x0009e80001067983 */ /* 0x000f280000300800 */
[----:B------:R-:W4:Y:S01]  /*6c5a0*/  LDL.LU R7, [R1+0x9ec] ;  /* 0x0009ec0001077983 */ /* 0x000f220000300800 */
[----:B------:R-:W-:Y:S03]  /*6c5b0*/  HMMA.16816.F32.BF16 R8, R16, R24, R8 ;  /* 0x000000181008723c */ /* 0x000fe60000041808 */
        /* <DEDUP_REMOVED lines=8> */
[----:B-1----:R-:W3:Y:S04]  /*6c640*/  LDL.LU R4, [R1+0xa00] ;  /* 0x000a000001047983 */ /* 0x002ee80000300800 */
[----:B------:R-:W3:Y:S04]  /*6c650*/  LDL.LU R5, [R1+0xa04] ;  /* 0x000a040001057983 */ /* 0x000ee80000300800 */
[----:B------:R-:W3:Y:S04]  /*6c660*/  LDL.LU R6, [R1+0xa08] ;  /* 0x000a080001067983 */ /* 0x000ee80000300800 */
[----:B------:R-:W3:Y:S04]  /*6c670*/  LDL.LU R7, [R1+0xa0c] ;  /* 0x000a0c0001077983 */ /* 0x000ee80000300800 */
[----:B0-----:R-:W-:Y:S04]  /*6c680*/  STL.64 [R1+0x5a68], R14 ;  /* 0x005a680e01007387 */ /* 0x001fe80000100a00 */
[----:B------:R-:W-:Y:S04]  /*6c690*/  STL.64 [R1+0x5a60], R12 ;  /* 0x005a600c01007387 */ /* 0x000fe80000100a00 */
[----:B------:R0:W-:Y:S04]  /*6c6a0*/  STL.64 [R1+0x7a0], R8 ;  /* 0x0007a00801007387 */ /* 0x0001e80000100a00 */
[----:B------:R1:W-:Y:S04]  /*6c6b0*/  STL.64 [R1+0x7a8], R10 ;  /* 0x0007a80a01007387 */ /* 0x0003e80000100a00 */
[----:B0-----:R-:W4:Y:S01]  /*6c6c0*/  LDL.LU.64 R8, [R1+0x5bf8] ;  /* 0x005bf80001087983 */ /* 0x001f220000300a00 */
[----:B-1----:R-:W-:-:S02]  /*6c6d0*/  IMAD.MOV.U32 R11, RZ, RZ, R24 ;  /* 0x000000ffff0b7224 */ /* 0x002fc400078e0018 */
[----:B------:R-:W-:Y:S02]  /*6c6e0*/  IMAD.MOV.U32 R10, RZ, RZ, R25 ;  /* 0x000000ffff0a7224 */ /* 0x000fe400078e0019 */
[----:B------:R-:W2:Y:S02]  /*6c6f0*/  LDL.LU.64 R24, [R1+0x5bf0] ;  /* 0x005bf00001187983 */ /* 0x000ea40000300a00 */
[----:B--2---:R-:W-:-:S15]  /*6c700*/  HMMA.16816.F32.BF16 R20, R16, R24, R20 ;  /* 0x000000181014723c */ /* 0x004fde0000041814 */
[----:B------:R-:W-:-:S08]  /*6c710*/  NOP ;  /* 0x0000000000007918 */ /* 0x000fd00000000000 */
[----:B------:R0:W-:Y:S04]  /*6c720*/  STL.64 [R1+0x7c0], R20 ;  /* 0x0007c01401007387 */ /* 0x0001e80000100a00 */
[----:B------:R1:W-:Y:S04]  /*6c730*/  STL.64 [R1+0x7c8], R22 ;  /* 0x0007c81601007387 */ /* 0x0003e80000100a00 */
[----:B0-----:R-:W2:Y:S01]  /*6c740*/  LDL.LU.64 R20, [R1+0x5be8] ;  /* 0x005be80001147983 */ /* 0x001ea20000300a00 */
[----:B-1----:R-:W-:Y:S02]  /*6c750*/  IMAD.MOV.U32 R23, RZ, RZ, R24 ;  /* 0x000000ffff177224 */ /* 0x002fe400078e0018 */
[----:B------:R-:W-:-:S02]  /*6c760*/  IMAD.MOV.U32 R22, RZ, RZ, R25 ;  /* 0x000000ffff167224 */ /* 0x000fc400078e0019 */
[----:B------:R-:W3:Y:S01]  /*6c770*/  LDL.LU.64 R24, [R1+0x5be0] ;  /* 0x005be00001187983 */ /* 0x000ee20000300a00 */
[----:B------:R-:W-:Y:S02]  /*6c780*/  IMAD.MOV.U32 R12, RZ, RZ, R26 ;  /* 0x000000ffff0c7224 */ /* 0x000fe400078e001a */
[----:B------:R-:W-:Y:S01]  /*6c790*/  IMAD.MOV.U32 R13, RZ, RZ, R3 ;  /* 0x000000ffff0d7224 */ /* 0x000fe200078e0003 */
        /* <DEDUP_REMOVED lines=13> */
[----:B0-----:R-:W3:Y:S04]  /*6c870*/  LDL.LU.64 R6, [R1+0x5bb8] ;  /* 0x005bb80001067983 */ /* 0x001ee80000300a00 */
[----:B------:R-:W3:Y:S04]  /*6c880*/  LDL.LU.64 R4, [R1+0x5bb0] ;  /* 0x005bb00001047983 */ /* 0x000ee80000300a00 */
[----:B----4-:R-:W-:Y:S04]  /*6c890*/  STL.64 [R1+0x5b40], R26 ;  /* 0x005b401a01007387 */ /* 0x010fe80000100a00 */
        /* <DEDUP_REMOVED lines=11> */
[----:B0-----:R-:W2:Y:S04]  /*6c950*/  LDL.LU R12, [R1+0xba0] ;  /* 0x000ba000010c7983 */ /* 0x001ea80000300800 */
[----:B------:R-:W2:Y:S04]  /*6c960*/  LDL.LU R13, [R1+0xba4] ;  /* 0x000ba400010d7983 */ /* 0x000ea80000300800 */
[----:B-1----:R-:W4:Y:S04]  /*6c970*/  LDL.LU R14, [R1+0xba8] ;  /* 0x000ba800010e7983 */ /* 0x002f280000300800 */
[----:B------:R-:W4:Y:S04]  /*6c980*/  LDL.LU R15, [R1+0xbac] ;  /* 0x000bac00010f7983 */ /* 0x000f280000300800 */
[----:B----4-:R-:W-:Y:S04]  /*6c990*/  STL.64 [R1+0x5ab0], R14 ;  /* 0x005ab00e01007387 */ /* 0x010fe80000100a00 */
        /* <DEDUP_REMOVED lines=12> */
[----:B------:R-:W2:Y:S01]  /*6ca60*/  LDL.LU.64 R22, [R1+0x5b98] ;  /* 0x005b980001167983 */ /* 0x000ea20000300a00 */
[----:B0-----:R-:W-:Y:S02]  /*6ca70*/  IMAD.MOV.U32 R13, RZ, RZ, R20 ;  /* 0x000000ffff0d7224 */ /* 0x001fe400078e0014 */
[----:B------:R-:W-:-:S02]  /*6ca80*/  IMAD.MOV.U32 R12, RZ, RZ, R21 ;  /* 0x000000ffff0c7224 */ /* 0x000fc400078e0015 */
[----:B------:R-:W3:Y:S02]  /*6ca90*/  LDL.LU.64 R20, [R1+0x5b90] ;  /* 0x005b900001147983 */ /* 0x000ee40000300a00 */
[C---:B---3--:R-:W-:Y:S06]  /*6caa0*/  HMMA.16816.F32.BF16 R4, R16.reuse, R20, R4 ;  /* 0x000000141004723c */ /* 0x048fec0000041804 */
[----:B------:R-:W-:Y:S07]  /*6cab0*/  HMMA.16816.F32.BF16 R16, R16, R8, R24 ;  /* 0x000000081010723c */ /* 0x000fee0000041818 */
[----:B------:R-:W-:-:S02]  /*6cac0*/  IMAD.MOV.U32 R24, RZ, RZ, R3 ;  /* 0x000000ffff187224 */ /* 0x000fc400078e0003 */
[----:B------:R-:W-:-:S08]  /*6cad0*/  IMAD.MOV.U32 R25, RZ, RZ, R28 ;  /* 0x000000ffff197224 */ /* 0x000fd000078e001c */
[----:B------:R-:W-:Y:S04]  /*6cae0*/  STL.64 [R1+0x890], R4 ;  /* 0x0008900401007387 */ /* 0x000fe80000100a00 */
[----:B------:R0:W-:Y:S04]  /*6caf0*/  STL.64 [R1+0x898], R6 ;  /* 0x0008980601007387 */ /* 0x0001e80000100a00 */
[----:B0-----:R-:W3:Y:S04]  /*6cb00*/  LDL.LU.64 R6, [R1+0x5b88] ;  /* 0x005b880001067983 */ /* 0x001ee80000300a00 */
[----:B------:R-:W3:Y:S04]  /*6cb10*/  LDL.LU.64 R4, [R1+0x5b80] ;  /* 0x005b800001047983 */ /* 0x000ee80000300a00 */
[----:B--2---:R-:W-:Y:S04]  /*6cb20*/  STL.64 [R1+0x5b08], R22 ;  /* 0x005b081601007387 */ /* 0x004fe80000100a00 */
[----:B------:R-:W-:Y:S04]  /*6cb30*/  STL.64 [R1+0x5b00], R20 ;  /* 0x005b001401007387 */ /* 0x000fe80000100a00 */
[----:B------:R-:W-:Y:S04]  /*6cb40*/  STL.64 [R1+0x850], R16 ;  /* 0x0008501001007387 */ /* 0x000fe80000100a00 */
[----:B------:R-:W-:Y:S04]  /*6cb50*/  STL.64 [R1+0x858], R18 ;  /* 0x0008581201007387 */ /* 0x000fe80000100a00 */
[----:B------:R-:W2:Y:S04]  /*6cb60*/  LDL.LU R3, [R1+0x5b78] ;  /* 0x005b780001037983 */ /* 0x000ea80000300800 */
[----:B------:R0:W-:Y:S04]  /*6cb70*/  STL.64 [R1+0x5b58], R24 ;  /* 0x005b581801007387 */ /* 0x0001e80000100a00 */
[----:B------:R-:W1:Y:S04]  /*6cb80*/  LDSM.16.MT88.4 R16, [R29+UR5+0x10100] ;  /* 0x010100051d10783b */ /* 0x000e680008004200 */
[----:B0-----:R-:W4:Y:S04]  /*6cb90*/  LDL.LU R24, [R1+0x9a0] ;  /* 0x0009a00001187983 */ /* 0x001f280000300800 */
[----:B------:R-:W4:Y:S04]  /*6cba0*/  LDL.LU R25, [R1+0x9a4] ;  /* 0x0009a40001197983 */ /* 0x000f280000300800 */
[----:B------:R-:W3:Y:S04]  /*6cbb0*/  LDL.LU R26, [R1+0x9a8] ;  /* 0x0009a800011a7983 */ /* 0x000ee80000300800 */
[----:B------:R-:W3:Y:S01]  /*6cbc0*/  LDL.LU R27, [R1+0x9ac] ;  /* 0x0009ac00011b7983 */ /* 0x000ee20000300800 */
[----:B------:R-:W-:-:S02]  /*6cbd0*/  IMAD.MOV.U32 R20, RZ, RZ, R13 ;  /* 0x000000ffff147224 */ /* 0x000fc400078e000d */
[----:B------:R-:W-:Y:S02]  /*6cbe0*/  IMAD.MOV.U32 R21, RZ, RZ, R12 ;  /* 0x000000ffff157224 */ /* 0x000fe400078e000c */
[----:B------:R-:W-:Y:S02]  /*6cbf0*/  IMAD.MOV.U32 R13, RZ, RZ, R10 ;  /* 0x000000ffff0d7224 */ /* 0x000fe400078e000a */
[----:B------:R-:W-:Y:S01]  /*6cc00*/  IMAD.MOV.U32 R12, RZ, RZ, R11 ;  /* 0x000000ffff0c7224 */ /* 0x000fe200078e000b */
[----:B---3--:R-:W-:Y:S04]  /*6cc10*/  STL.64 [R1+0x5b70], R26 ;  /* 0x005b701a01007387 */ /* 0x008fe80000100a00 */
[----:B----4-:R0:W-:Y:S04]  /*6cc20*/  STL.64 [R1+0x5b68], R24 ;  /* 0x005b681801007387 */ /* 0x0101e80000100a00 */
        /* <DEDUP_REMOVED lines=20> */
[C---:B------:R-:W-:Y:S03]  /*6cd70*/  HMMA.16816.F32.BF16 R12, R4.reuse, R12, R24 ;  /* 0x0000000c040c723c */ /* 0x040fe60000041818 */
[----:B----4-:R-:W-:Y:S04]  /*6cd80*/  STL.64 [R1+0x5b50], R22 ;  /* 0x005b501601007387 */ /* 0x010fe80000100a00 */
[----:B---3--:R0:W-:Y:S04]  /*6cd90*/  STL.64 [R1+0x5b48], R20 ;  /* 0x005b481401007387 */ /* 0x0081e80000100a00 */
        /* <DEDUP_REMOVED lines=10> */
[----:B-1----:R-:W-:Y:S04]  /*6ce40*/  STL.64 [R1+0x59e0], R18 ;  /* 0x0059e01201007387 */ /* 0x002fe80000100a00 */
[----:B------:R0:W-:Y:S04]  /*6ce50*/  STL.64 [R1+0x59d8], R16 ;  /* 0x0059d81001007387 */ /* 0x0001e80000100a00 */
[----:B0-----:R-:W4:Y:S04]  /*6ce60*/  LDL.64 R16, [R1+0x100] ;  /* 0x0001000001107983 */ /* 0x001f280000100a00 */
[----:B------:R-:W3:Y:S04]  /*6ce70*/  LDL.LU.64 R26, [R1+0x5b70] ;  /* 0x005b7000011a7983 */ /* 0x000ee80000300a00 */
[----:B------:R-:W3:Y:S04]  /*6ce80*/  LDL.LU.64 R24, [R1+0x5b68] ;  /* 0x005b680001187983 */ /* 0x000ee80000300a00 */
[----:B------:R0:W-:Y:S04]  /*6ce90*/  STL.64 [R1+0x880], R12 ;  /* 0x0008800c01007387 */ /* 0x0001e80000100a00 */
[----:B------:R-:W-:Y:S04]  /*6cea0*/  STL.64 [R1+0x888], R14 ;  /* 0x0008880e01007387 */ /* 0x000fe80000100a00 */
[----:B0-----:R-:W3:Y:S02]  /*6ceb0*/  LDL.LU.64 R12, [R1+0x5b60] ;  /* 0x005b6000010c7983 */ /* 0x001ee40000300a00 */
[----:B---3--:R-:W-:-:S15]  /*6cec0*/  HMMA.16816.F32.BF16 R24, R4, R12, R24 ;  /* 0x0000000c0418723c */ /* 0x008fde0000041818 */
[----:B------:R-:W-:-:S08]  /*6ced0*/  NOP ;  /* 0x0000000000007918 */ /* 0x000fd00000000000 */
[----:B------:R0:W-:Y:S04]  /*6cee0*/  STL.64 [R1+0x8b0], R24 ;  /* 0x0008b01801007387 */ /* 0x0001e80000100a00 */
[----:B------:R-:W-:Y:S04]  /*6cef0*/  STL.64 [R1+0x8b8], R26 ;  /* 0x0008b81a01007387 */ /* 0x000fe80000100a00 */
[----:B0-----:R-:W3:Y:S04]  /*6cf00*/  LDL.LU.64 R24, [R1+0x5b58] ;  /* 0x005b580001187983 */ /* 0x001ee80000300a00 */
[----:B------:R0:W-:Y:S04]  /*6cf10*/  STL.64 [R1+0x5ac8], R12 ;  /* 0x005ac80c01007387 */ /* 0x0001e80000100a00 */
[----:B0-----:R-:W2:Y:S01]  /*6cf20*/  LDL.64 R12, [R1] ;  /* 0x00000000010c7983 */ /* 0x001ea20000100a00 */
[C---:B---3--:R-:W-:Y:S03]  /*6cf30*/  HMMA.16816.F32.BF16 R24, R4.reuse, R24, R20 ;  /* 0x000000180418723c */ /* 0x048fe60000041814 */
        /* <DEDUP_REMOVED lines=43> */
[----:B------:R0:W-:Y:S04]  /*6d1f0*/  STL.64 [R1+0x970], R8 ;  /* 0x0009700801007387 */ /* 0x0001e80000100a00 */
[----:B------:R-:W-:Y:S04]  /*6d200*/  STL.64 [R1+0x978], R10 ;  /* 0x0009780a01007387 */ /* 0x000fe80000100a00 */
[----:B0-----:R-:W3:Y:S04]  /*6d210*/  LDL.LU.64 R8, [R1+0x5af8] ;  /* 0x005af80001087983 */ /* 0x001ee80000300a00 */
[----:B----4-:R-:W-:Y:S04]  /*6d220*/  STL.64 [R1+0x5a88], R22 ;  /* 0x005a881601007387 */ /* 0x010fe80000100a00 */
[----:B------:R0:W-:Y:S04]  /*6d230*/  STL.64 [R1+0x5a80], R20 ;  /* 0x005a801401007387 */ /* 0x0001e80000100a00 */
[----:B0-----:R-:W4:Y:S01]  /*6d240*/  LDL.64 R20, [R1+0x120] ;  /* 0x0001200001147983 */ /* 0x001f220000100a00 */
[----:B---3--:R-:W-:Y:S03]  /*6d250*/  HMMA.16816.F32.BF16 R4, R4, R8, R12 ;  /* 0x000000080404723c */ /* 0x008fe6000004180c */
[----:B------:R-:W2:Y:S04]  /*6d260*/  LDL.LU.64 R12, [R1+0x5af0] ;  /* 0x005af000010c7983 */ /* 0x000ea80000300a00 */
[----:B------:R-:W-:-:S02]  /*6d270*/  IMAD.MOV.U32 R15, RZ, RZ, R8 ;  /* 0x000000ffff0f7224 */ /* 0x000fc400078e0008 */
[----:B------:R-:W-:-:S14]  /*6d280*/  IMAD.MOV.U32 R14, RZ, RZ, R9 ;  /* 0x000000ffff0e7224 */ /* 0x000fdc00078e0009 */
[----:B------:R-:W-:Y:S04]  /*6d290*/  STL.64 [R1+0x930], R4 ;  /* 0x0009300401007387 */ /* 0x000fe80000100a00 */
[----:B------:R-:W-:Y:S04]  /*6d2a0*/  STL.64 [R1+0x938], R6 ;  /* 0x0009380601007387 */ /* 0x000fe80000100a00 */
[----:B------:R-:W2:Y:S04]  /*6d2b0*/  LDL.LU.64 R10, [R1+0x5ae8] ;  /* 0x005ae800010a7983 */ /* 0x000ea80000300a00 */
[----:B------:R-:W2:Y:S04]  /*6d2c0*/  LDL.LU.64 R8, [R1+0x5ae0] ;  /* 0x005ae00001087983 */ /* 0x000ea80000300a00 */
[----:B------:R-:W0:Y:S04]  /*6d2d0*/  LDSM.16.MT88.4 R4, [R29+UR5+0x10180] ;  /* 0x010180051d04783b */ /* 0x000e280008004200 */
[----:B0-----:R-:W-:Y:S04]  /*6d2e0*/  STL.64 [R1+0x5968], R6 ;  /* 0x0059680601007387 */ /* 0x001fe80000100a00 */
[----:B------:R0:W-:Y:S02]  /*6d2f0*/  STL.64 [R1+0x5960], R4 ;  /* 0x0059600401007387 */ /* 0x0001e40000100a00 */
[----:B0-----:R-:W-:-:S02]  /*6d300*/  IMAD.MOV.U32 R4, RZ, RZ, R15 ;  /* 0x000000ffff047224 */ /* 0x001fc400078e000f */
[----:B------:R-:W-:-:S05]  /*6d310*/  IMAD.MOV.U32 R5, RZ, RZ, R14 ;  /* 0x000000ffff057224 */ /* 0x000fca00078e000e */
[----:B------:R0:W-:Y:S04]  /*6d320*/  STL.64 [R1+0x5a90], R4 ;  /* 0x005a900401007387 */ /* 0x0001e80000100a00 */
[----:B0-----:R-:W4:Y:S04]  /*6d330*/  LDL.LU R4, [R1+0xbb0] ;  /* 0x000bb00001047983 */ /* 0x001f280000300800 */
[----:B------:R-:W4:Y:S04]  /*6d340*/  LDL.LU R5, [R1+0xbb4] ;  /* 0x000bb40001057983 */ /* 0x000f280000300800 */
[----:B------:R-:W4:Y:S04]  /*6d350*/  LDL.LU R6, [R1+0xbb8] ;  /* 0x000bb80001067983 */ /* 0x000f280000300800 */
[----:B------:R-:W4:Y:S01]  /*6d360*/  LDL.LU R7, [R1+0xbbc] ;  /* 0x000bbc0001077983 */ /* 0x000f220000300800 */
        /* <DEDUP_REMOVED lines=15> */
[----:B------:R-:W3:Y:S01]  /*6d460*/  LDL.LU.64 R12, [R1+0x5aa8] ;  /* 0x005aa800010c7983 */ /* 0x000ee20000300a00 */
[----:B----4-:R-:W-:-:S15]  /*6d470*/  HMMA.16816.F32.BF16 R4, R8, R20, R4 ;  /* 0x000000140804723c */ /* 0x010fde0000041804 */
[----:B------:R-:W-:-:S08]  /*6d480*/  NOP ;  /* 0x0000000000007918 */ /* 0x000fd00000000000 */
[----:B------:R0:W-:Y:S04]  /*6d490*/  STL.64 [R1+0x9e0], R4 ;  /* 0x0009e00401007387 */ /* 0x0001e80000100a00 */
[----:B------:R-:W-:Y:S01]  /*6d4a0*/  STL.64 [R1+0x9e8], R6 ;  /* 0x0009e80601007387 */ /* 0x000fe20000100a00 */
[----:B0-----:R-:W-:Y:S02]  /*6d4b0*/  IMAD.MOV.U32 R4, RZ, RZ, R21 ;  /* 0x000000ffff047224 */ /* 0x001fe400078e0015 */
[----:B------:R-:W-:Y:S01]  /*6d4c0*/  IMAD.MOV.U32 R5, RZ, RZ, R20 ;  /* 0x000000ffff057224 */ /* 0x000fe200078e0014 */
[----:B--2---:R-:W-:Y:S04]  /*6d4d0*/  STL.64 [R1+0x5a28], R26 ;  /* 0x005a281a01007387 */ /* 0x004fe80000100a00 */
[----:B---3--:R0:W-:Y:S01]  /*6d4e0*/  STL.64 [R1+0x5a20], R24 ;  /* 0x005a201801007387 */ /* 0x0081e20000100a00 */
[----:B------:R-:W-:Y:S07]  /*6d4f0*/  HMMA.16816.F32.BF16 R12, R8, R24, R12 ;  /* 0x00000018080c723c */ /* 0x000fee000004180c */
[----:B0-----:R-:W-:-:S02]  /*6d500*/  IMAD.MOV.U32 R25, RZ, RZ, R4 ;  /* 0x000000ffff197224 */ /* 0x001fc400078e0004 */
[----:B------:R-:W-:-:S14]  /*6d510*/  IMAD.MOV.U32 R24, RZ, RZ, R5 ;  /* 0x000000ffff187224 */ /* 0x000fdc00078e0005 */
[----:B------:R-:W-:Y:S04]  /*6d520*/  STL.64 [R1+0xa00], R12 ;  /* 0x000a000c01007387 */ /* 0x000fe80000100a00 */
[----:B------:R-:W-:Y:S04]  /*6d530*/  STL.64 [R1+0xa08], R14 ;  /* 0x000a080e01007387 */ /* 0x000fe80000100a00 */
        /* <DEDUP_REMOVED lines=11> */
[----:B------:R-:W4:Y:S04]  /*6d5f0*/  LDL.LU R12, [R1+0x4a0] ;  /* 0x0004a000010c7983 */ /* 0x000f280000300800 */
[----:B------:R-:W4:Y:S04]  /*6d600*/  LDL.LU R13, [R1+0x4a4] ;  /* 0x0004a400010d7983 */ /* 0x000f280000300800 */
[----:B------:R-:W2:Y:S04]  /*6d610*/  LDL.LU R14, [R1+0x4a8] ;  /* 0x0004a800010e7983 */ /* 0x000ea80000300800 */
[----:B------:R-:W2:Y:S04]  /*6d620*/  LDL.LU R15, [R1+0x4ac] ;  /* 0x0004ac00010f7983 */ /* 0x000ea80000300800 */
[----:B--2---:R-:W-:Y:S04]  /*6d630*/  STL.64 [R1+0x5a78], R14 ;  /* 0x005a780e01007387 */ /* 0x004fe80000100a00 */
[----:B----4-:R0:W-:Y:S04]  /*6d640*/  STL.64 [R1+0x5a70], R12 ;  /* 0x005a700c01007387 */ /* 0x0101e80000100a00 */
[----:B0-----:R-:W2:Y:S04]  /*6d650*/  LDL.LU R12, [R1+0x4c0] ;  /* 0x0004c000010c7983 */ /* 0x001ea80000300800 */
[----:B------:R-:W2:Y:S04]  /*6d660*/  LDL.LU R13, [R1+0x4c4] ;  /* 0x0004c400010d7983 */ /* 0x000ea80000300800 */
[----:B------:R-:W2:Y:S04]  /*6d670*/  LDL.LU R14, [R1+0x4c8] ;  /* 0x0004c800010e7983 */ /* 0x000ea80000300800 */
[----:B------:R-:W2:Y:S04]  /*6d680*/  LDL.LU R15, [R1+0x4cc] ;  /* 0x0004cc00010f7983 */ /* 0x000ea80000300800 */
[----:B------:R0:W-:Y:S04]  /*6d690*/  STL.64 [R1+0x5a40], R24 ;  /* 0x005a401801007387 */ /* 0x0001e80000100a00 */
[----:B0-----:R-:W4:Y:S01]  /*6d6a0*/  LDL.64 R24, [R1+0x130] ;  /* 0x0001300001187983 */ /* 0x001f220000100a00 */
[----:B------:R-:W-:Y:S03]  /*6d6b0*/  HMMA.16816.F32.BF16 R4, R8, R16, R4 ;  /* 0x000000100804723c */ /* 0x000fe60000041804 */
[----:B----4-:R-:W-:-:S15]  /*6d6c0*/  STL.64 [R1+0x5a48], R24 ;  /* 0x005a481801007387 */ /* 0x010fde0000100a00 */
[----:B------:R-:W-:-:S05]  /*6d6d0*/  NOP ;  /* 0x0000000000007918 */ /* 0x000fca0000000000 */
[----:B------:R-:W-:Y:S04]  /*6d6e0*/  STL.64 [R1+0xa20], R4 ;  /* 0x000a200401007387 */ /* 0x000fe80000100a00 */
[----:B------:R0:W-:Y:S04]  /*6d6f0*/  STL.64 [R1+0xa28], R6 ;  /* 0x000a280601007387 */ /* 0x0001e80000100a00 */
[----:B0-----:R-:W3:Y:S04]  /*6d700*/  LDL.LU.64 R6, [R1+0x5aa0] ;  /* 0x005aa00001067983 */ /* 0x001ee80000300a00 */
[----:B------:R-:W3:Y:S04]  /*6d710*/  LDL.LU.64 R4, [R1+0x5a98] ;  /* 0x005a980001047983 */ /* 0x000ee80000300a00 */
[----:B------:R0:W-:Y:S01]  /*6d720*/  STL.64 [R1+0x5a18], R16 ;  /* 0x005a181001007387 */ /* 0x0001e20000100a00 */
[----:B------:R-:W-:-:S02]  /*6d730*/  IMAD.MOV.U32 R25, RZ, RZ, R18 ;  /* 0x000000ffff197224 */ /* 0x000fc400078e0012 */
[----:B------:R-:W-:Y:S01]  /*6d740*/  IMAD.MOV.U32 R24, RZ, RZ, R19 ;  /* 0x000000ffff187224 */ /* 0x000fe200078e0013 */
        /* <DEDUP_REMOVED lines=19> */
[----:B0-----:R-:W3:Y:S01]  /*6d880*/  LDL.LU.64 R4, [R1+0x5a90] ;  /* 0x005a900001047983 */ /* 0x001ee20000300a00 */
[----:B-1----:R-:W-:-:S02]  /*6d890*/  IMAD.MOV.U32 R7, RZ, RZ, R20 ;  /* 0x000000ffff077224 */ /* 0x002fc400078e0014 */
[----:B------:R-:W-:Y:S01]  /*6d8a0*/  IMAD.MOV.U32 R6, RZ, RZ, R21 ;  /* 0x000000ffff067224 */ /* 0x000fe200078e0015 */
[----:B------:R-:W4:Y:S04]  /*6d8b0*/  LDL.LU.64 R22, [R1+0x5a88] ;  /* 0x005a880001167983 */ /* 0x000f280000300a00 */
[----:B------:R-:W2:Y:S02]  /*6d8c0*/  LDL.LU.64 R20, [R1+0x5a80] ;  /* 0x005a800001147983 */ /* 0x000ea40000300a00 */
[----:B--2---:R-:W-:-:S15]  /*6d8d0*/  HMMA.16816.F32.BF16 R12, R8, R20, R12 ;  /* 0x00000014080c723c */ /* 0x004fde000004180c */
[----:B------:R-:W-:-:S08]  /*6d8e0*/  NOP ;  /* 0x0000000000007918 */ /* 0x000fd00000000000 */
[----:B------:R-:W-:Y:S04]  /*6d8f0*/  STL.64 [R1+0xb10], R12 ;  /* 0x000b100c01007387 */ /* 0x000fe80000100a00 */
[----:B------:R0:W-:Y:S04]  /*6d900*/  STL.64 [R1+0xb18], R14 ;  /* 0x000b180e01007387 */ /* 0x0001e80000100a00 */
[----:B0-----:R-:W3:Y:S04]  /*6d910*/  LDL.LU.64 R14, [R1+0x5a78] ;  /* 0x005a7800010e7983 */ /* 0x001ee80000300a00 */
[----:B------:R-:W3:Y:S04]  /*6d920*/  LDL.LU.64 R12, [R1+0x5a70] ;  /* 0x005a7000010c7983 */ /* 0x000ee80000300a00 */
[----:B----4-:R-:W-:Y:S04]  /*6d930*/  STL.64 [R1+0x5a00], R22 ;  /* 0x005a001601007387 */ /* 0x010fe80000100a00 */
[----:B------:R0:W-:Y:S04]  /*6d940*/  STL.64 [R1+0x59f8], R20 ;  /* 0x0059f81401007387 */ /* 0x0001e80000100a00 */
[----:B0-----:R-:W2:Y:S04]  /*6d950*/  LDL.LU R20, [R1+0x310] ;  /* 0x0003100001147983 */ /* 0x001ea80000300800 */
[----:B------:R-:W2:Y:S04]  /*6d960*/  LDL.LU R21, [R1+0x314] ;  /* 0x0003140001157983 */ /* 0x000ea80000300800 */
[----:B------:R-:W2:Y:S04]  /*6d970*/  LDL.LU R22, [R1+0x318] ;  /* 0x0003180001167983 */ /* 0x000ea80000300800 */
[----:B------:R-:W2:Y:S01]  /*6d980*/  LDL.LU R23, [R1+0x31c] ;  /* 0x00031c0001177983 */ /* 0x000ea20000300800 */
[----:B---3--:R-:W-:Y:S03]  /*6d990*/  HMMA.16816.F32.BF16 R8, R8, R4, R12 ;  /* 0x000000040808723c */ /* 0x008fe6000004180c */
[----:B------:R-:W3:Y:S04]  /*6d9a0*/  LDL.LU.64 R14, [R1+0x5a68] ;  /* 0x005a6800010e7983 */ /* 0x000ee80000300a00 */
[----:B------:R-:W3:-:S15]  /*6d9b0*/  LDL.LU.64 R12, [R1+0x5a60] ;  /* 0x005a6000010c7983 */ /* 0x000ede0000300a00 */
[----:B------:R-:W-:-:S01]  /*6d9c0*/  NOP ;  /* 0x0000000000007918 */ /* 0x000fc20000000000 */
[----:B------:R0:W-:Y:S04]  /*6d9d0*/  STL.64 [R1+0xa50], R8 ;  /* 0x000a500801007387 */ /* 0x0001e80000100a00 */
[----:B------:R1:W-:Y:S04]  /*6d9e0*/  STL.64 [R1+0xa58], R10 ;  /* 0x000a580a01007387 */ /* 0x0003e80000100a00 */
[----:B0-----:R-:W4:Y:S04]  /*6d9f0*/  LDL.LU R8, [R1+0x2e0] ;  /* 0x0002e00001087983 */ /* 0x001f280000300800 */
[----:B------:R-:W4:Y:S04]  /*6da00*/  LDL.LU R9, [R1+0x2e4] ;  /* 0x0002e40001097983 */ /* 0x000f280000300800 */
[----:B-1----:R-:W4:Y:S04]  /*6da10*/  LDL.LU R10, [R1+0x2e8] ;  /* 0x0002e800010a7983 */ /* 0x002f280000300800 */
[----:B------:R-:W4:Y:S01]  /*6da20*/  LDL.LU R11, [R1+0x2ec] ;  /* 0x0002ec00010b7983 */ /* 0x000f220000300800 */
[----:B---3--:R-:W-:Y:S03]  /*6da30*/  HMMA.16816.F32.BF16 R24, R12, R24, R16 ;  /* 0x000000180c18723c */ /* 0x008fe60000041810 */
[----:B------:R-:W3:Y:S04]  /*6da40*/  LDL.LU.64 R18, [R1+0x5a58] ;  /* 0x005a580001127983 */ /* 0x000ee80000300a00 */
[----:B------:R-:W3:-:S15]  /*6da50*/  LDL.LU.64 R16, [R1+0x5a50] ;  /* 0x005a500001107983 */ /* 0x000ede0000300a00 */
        /* <DEDUP_REMOVED lines=10> */
[----:B------:R-:W3:Y:S02]  /*6db00*/  LDL.LU.64 R24, [R1+0x5a40] ;  /* 0x005a400001187983 */ /* 0x000ee40000300a00 */
[----:B---3--:R-:W-:Y:S02]  /*6db10*/  HMMA.16816.F32.BF16 R24, R12, R24, R16 ;  /* 0x000000180c18723c */ /* 0x008fe40000041810 */
        /* <DEDUP_REMOVED lines=9> */
[----:B------:R0:W-:Y:S04]  /*6dbb0*/  STL.64 [R1+0xad0], R16 ;  /* 0x000ad01001007387 */ /* 0x0001e80000100a00 */
[----:B------:R-:W-:Y:S04]  /*6dbc0*/  STL.64 [R1+0xad8], R18 ;  /* 0x000ad81201007387 */ /* 0x000fe80000100a00 */
[----:B0-----:R-:W4:Y:S04]  /*6dbd0*/  LDL.LU.64 R16, [R1+0x5a18] ;  /* 0x005a180001107983 */ /* 0x001f280000300a00 */
[----:B---3--:R-:W-:Y:S04]  /*6dbe0*/  STL.64 [R1+0x59a0], R26 ;  /* 0x0059a01a01007387 */ /* 0x008fe80000100a00 */
[----:B------:R0:W-:Y:S04]  /*6dbf0*/  STL.64 [R1+0x5998], R24 ;  /* 0x0059981801007387 */ /* 0x0001e80000100a00 */
[----:B0-----:R-:W2:Y:S01]  /*6dc00*/  LDL.64 R24, [R1+0x120] ;  /* 0x0001200001187983 */ /* 0x001ea20000100a00 */
[----:B------:R-:W-:-:S02]  /*6dc10*/  IMAD.MOV.U32 R20, RZ, RZ, R7 ;  /* 0x000000ffff147224 */ /* 0x000fc400078e0007 */
[----:B------:R-:W-:Y:S01]  /*6dc20*/  IMAD.MOV.U32 R21, RZ, RZ, R6 ;  /* 0x000000ffff157224 */ /* 0x000fe200078e0006 */
[----:B----4-:R-:W-:Y:S06]  /*6dc30*/  HMMA.16816.F32.BF16 R8, R12, R16, R8 ;  /* 0x000000100c08723c */ /* 0x010fec0000041808 */
[----:B------:R-:W-:Y:S02]  /*6dc40*/  IMAD.MOV.U32 R7, RZ, RZ, R16 ;  /* 0x000000ffff077224 */ /* 0x000fe400078e0010 */
[----:B------:R-:W-:Y:S01]  /*6dc50*/  IMAD.MOV.U32 R6, RZ, RZ, R17 ;  /* 0x000000ffff067224 */ /* 0x000fe200078e0011 */
[----:B--2---:R-:W-:-:S14]  /*6dc60*/  STL.64 [R1+0x59b8], R24 ;  /* 0x0059b81801007387 */ /* 0x004fdc0000100a00 */
[----:B------:R-:W-:Y:S04]  /*6dc70*/  STL.64 [R1+0xac0], R8 ;  /* 0x000ac00801007387 */ /* 0x000fe80000100a00 */
[----:B------:R-:W-:Y:S04]  /*6dc80*/  STL.64 [R1+0xac8], R10 ;  /* 0x000ac80a01007387 */ /* 0x000fe80000100a00 */
[----:B------:R-:W-:Y:S04]  /*6dc90*/  STL.64 [R1+0x59f0], R6 ;  /* 0x0059f00601007387 */ /* 0x000fe80000100a00 */
[----:B------:R0:W-:Y:S04]  /*6dca0*/  STL.64 [R1+0x59e8], R4 ;  /* 0x0059e80401007387 */ /* 0x0001e80000100a00 */
[----:B------:R-:W1:Y:S04]  /*6dcb0*/  LDSM.16.MT88.4 R8, [R29+UR5+0x10200] ;  /* 0x010200051d08783b */ /* 0x000e680008004200 */
        /* <DEDUP_REMOVED lines=19> */
[----:B---3--:R0:W-:Y:S04]  /*6ddf0*/  STL.64 [R1+0x59c0], R24 ;  /* 0x0059c01801007387 */ /* 0x0081e80000100a00 */
[----:B0-----:R-:W3:Y:S04]  /*6de00*/  LDL.64 R24, [R1] ;  /* 0x0000000001187983 */ /* 0x001ee80000100a00 */
[----:B-1----:R-:W-:Y:S04]  /*6de10*/  STL.64 [R1+0x58e0], R10 ;  /* 0x0058e00a01007387 */ /* 0x002fe80000100a00 */
[----:B------:R0:W-:Y:S02]  /*6de20*/  STL.64 [R1+0x58d8], R8 ;  /* 0x0058d80801007387 */ /* 0x0001e40000100a00 */
[----:B0-----:R-:W-:-:S02]  /*6de30*/  IMAD.MOV.U32 R8, RZ, RZ, R23 ;  /* 0x000000ffff087224 */ /* 0x001fc400078e0017 */
[----:B------:R-:W-:Y:S02]  /*6de40*/  IMAD.MOV.U32 R9, RZ, RZ, R22 ;  /* 0x000000ffff097224 */ /* 0x000fe400078e0016 */
[C---:B--2---:R-:W-:Y:S03]  /*6de50*/  HMMA.16816.F32.BF16 R20, R12.reuse, R20, R4 ;  /* 0x000000140c14723c */ /* 0x044fe60000041804 */
[----:B------:R0:W-:Y:S04]  /*6de60*/  STL.64 [R1+0x59d0], R8 ;  /* 0x0059d00801007387 */ /* 0x0001e80000100a00 */
[----:B0-----:R-:W3:Y:S04]  /*6de70*/  LDL.LU R8, [R1+0x2c0] ;  /* 0x0002c00001087983 */ /* 0x001ee80000300800 */
[----:B------:R-:W3:Y:S04]  /*6de80*/  LDL.LU R9, [R1+0x2c4] ;  /* 0x0002c40001097983 */ /* 0x000ee80000300800 */
[----:B------:R-:W3:Y:S04]  /*6de90*/  LDL.LU R10, [R1+0x2c8] ;  /* 0x0002c800010a7983 */ /* 0x000ee80000300800 */
[----:B------:R-:W3:Y:S04]  /*6dea0*/  LDL.LU R11, [R1+0x2cc] ;  /* 0x0002cc00010b7983 */ /* 0x000ee80000300800 */
[----:B------:R-:W2:Y:S04]  /*6deb0*/  LDL.LU.64 R6, [R1+0x5a10] ;  /* 0x005a100001067983 */ /* 0x000ea80000300a00 */
[----:B------:R-:W2:Y:S04]  /*6dec0*/  LDL.LU.64 R4, [R1+0x5a08] ;  /* 0x005a080001047983 */ /* 0x000ea80000300a00 */
        /* <DEDUP_REMOVED lines=11> */
[----:B------:R0:W-:Y:S04]  /*6df80*/  STL.64 [R1+0x5978], R20 ;  /* 0x0059781401007387 */ /* 0x0001e80000100a00 */
        /* <DEDUP_REMOVED lines=20> */
[----:B------:R-:W-:Y:S01]  /*6e0d0*/  STL.64 [R1+0xa48], R14 ;  /* 0x000a480e01007387 */ /* 0x000fe20000100a00 */
[----:B---3--:R-:W-:-:S15]  /*6e0e0*/  HMMA.16816.F32.BF16 R8, R16, R24, R8 ;  /* 0x000000181008723c */ /* 0x008fde0000041808 */
[----:B------:R-:W-:-:S08]  /*6e0f0*/  NOP ;  /* 0x0000000000007918 */ /* 0x000fd00000000000 */
[----:B------:R0:W-:Y:S04]  /*6e100*/  STL.64 [R1+0xa90], R8 ;  /* 0x000a900801007387 */ /* 0x0001e80000100a00 */
[----:B------:R1:W-:Y:S04]  /*6e110*/  STL.64 [R1+0xa98], R10 ;  /* 0x000a980a01007387 */ /* 0x0003e80000100a00 */
[----:B0-----:R-:W3:Y:S01]  /*6e120*/  LDL.LU.64 R8, [R1+0x59d0] ;  /* 0x0059d00001087983 */ /* 0x001ee20000300a00 */
[----:B-1----:R-:W-:Y:S02]  /*6e130*/  IMAD.MOV.U32 R11, RZ, RZ, R24 ;  /* 0x000000ffff0b7224 */ /* 0x002fe400078e0018 */
[----:B------:R-:W-:Y:S01]  /*6e140*/  IMAD.MOV.U32 R10, RZ, RZ, R25 ;  /* 0x000000ffff0a7224 */ /* 0x000fe200078e0019 */
[----:B------:R-:W3:Y:S04]  /*6e150*/  LDL.LU.64 R26, [R1+0x59c8] ;  /* 0x0059c800011a7983 */ /* 0x000ee80000300a00 */
[----:B------:R-:W3:Y:S02]  /*6e160*/  LDL.LU.64 R24, [R1+0x59c0] ;  /* 0x0059c00001187983 */ /* 0x000ee40000300a00 */
[----:B---3--:R-:W-:-:S15]  /*6e170*/  HMMA.16816.F32.BF16 R24, R16, R8, R24 ;  /* 0x000000081018723c */ /* 0x008fde0000041818 */
[----:B------:R-:W-:-:S08]  /*6e180*/  NOP ;  /* 0x0000000000007918 */ /* 0x000fd00000000000 */
[----:B------:R0:W-:Y:S04]  /*6e190*/  STL.64 [R1+0xa80], R24 ;  /* 0x000a801801007387 */ /* 0x0001e80000100a00 */
[----:B------:R-:W-:Y:S04]  /*6e1a0*/  STL.64 [R1+0xa88], R26 ;  /* 0x000a881a01007387 */ /* 0x000fe80000100a00 */
[----:B0-----:R-:W2:Y:S04]  /*6e1b0*/  LDL.LU.64 R24, [R1+0x59b8] ;  /* 0x0059b80001187983 */ /* 0x001ea80000300a00 */
[----:B------:R-:W-:Y:S01]  /*6e1c0*/  STL.64 [R1+0x5948], R8 ;  /* 0x0059480801007387 */ /* 0x000fe20000100a00 */
[----:B------:R-:W-:-:S02]  /*6e1d0*/  IMAD.MOV.U32 R12, RZ, RZ, R7 ;  /* 0x000000ffff0c7224 */ /* 0x000fc400078e0007 */
[----:B------:R-:W-:Y:S01]  /*6e1e0*/  IMAD.MOV.U32 R13, RZ, RZ, R6 ;  /* 0x000000ffff0d7224 */ /* 0x000fe200078e0006 */
[----:B--2---:R-:W-:Y:S06]  /*6e1f0*/  HMMA.16816.F32.BF16 R20, R16, R24, R20 ;  /* 0x000000181014723c */ /* 0x004fec0000041814 */
[----:B------:R-:W-:Y:S02]  /*6e200*/  IMAD.MOV.U32 R7, RZ, RZ, R24 ;  /* 0x000000ffff077224 */ /* 0x000fe400078e0018 */
[----:B------:R-:W-:-:S15]  /*6e210*/  IMAD.MOV.U32 R6, RZ, RZ, R25 ;  /* 0x000000ffff067224 */ /* 0x000fde00078e0019 */
[----:B------:R-:W-:Y:S04]  /*6e220*/  STL.64 [R1+0xa70], R20 ;  /* 0x000a701401007387 */ /* 0x000fe80000100a00 */
[----:B------:R0:W-:Y:S04]  /*6e230*/  STL.64 [R1+0xa78], R22 ;  /* 0x000a781601007387 */ /* 0x0001e80000100a00 */
[----:B0-----:R-:W2:Y:S04]  /*6e240*/  LDL.LU.64 R22, [R1+0x59b0] ;  /* 0x0059b00001167983 */ /* 0x001ea80000300a00 */
[----:B------:R-:W2:Y:S04]  /*6e250*/  LDL.LU.64 R20, [R1+0x59a8] ;  /* 0x0059a80001147983 */ /* 0x000ea80000300a00 */
[----:B------:R-:W3:Y:S04]  /*6e260*/  LDL.LU.64 R26, [R1+0x59a0] ;  /* 0x0059a000011a7983 */ /* 0x000ee80000300a00 */
[----:B------:R-:W2:Y:S02]  /*6e270*/  LDL.LU.64 R24, [R1+0x5998] ;  /* 0x0059980001187983 */ /* 0x000ea40000300a00 */
[----:B--2---:R-:W-:-:S15]  /*6e280*/  HMMA.16816.F32.BF16 R20, R16, R24, R20 ;  /* 0x000000181014723c */ /* 0x004fde0000041814 */
[----:B------:R-:W-:-:S08]  /*6e290*/  NOP ;  /* 0x0000000000007918 */ /* 0x000fd00000000000 */
[----:B------:R-:W-:Y:S04]  /*6e2a0*/  STL.64 [R1+0xa30], R20 ;  /* 0x000a301401007387 */ /* 0x000fe80000100a00 */
[----:B------:R0:W-:Y:S04]  /*6e2b0*/  STL.64 [R1+0xa38], R22 ;  /* 0x000a381601007387 */ /* 0x0001e80000100a00 */
[----:B0-----:R-:W2:Y:S04]  /*6e2c0*/  LDL.LU.64 R22, [R1+0x5990] ;  /* 0x0059900001167983 */ /* 0x001ea80000300a00 */
[----:B------:R-:W2:Y:S04]  /*6e2d0*/  LDL.LU.64 R20, [R1+0x5988] ;  /* 0x0059880001147983 */ /* 0x000ea80000300a00 */
[----:B---3--:R-:W-:Y:S04]  /*6e2e0*/  STL.64 [R1+0x5930], R26 ;  /* 0x0059301a01007387 */ /* 0x008fe80000100a00 */
[----:B------:R0:W-:Y:S04]  /*6e2f0*/  STL.64 [R1+0x5928], R24 ;  /* 0x0059281801007387 */ /* 0x0001e80000100a00 */
[----:B0-----:R-:W3:Y:S04]  /*6e300*/  LDL.LU R24, [R1+0x470] ;  /* 0x0004700001187983 */ /* 0x001ee80000300800 */
[----:B------:R-:W3:Y:S04]  /*6e310*/  LDL.LU R25, [R1+0x474] ;  /* 0x0004740001197983 */ /* 0x000ee80000300800 */
[----:B------:R-:W3:Y:S04]  /*6e320*/  LDL.LU R26, [R1+0x478] ;  /* 0x00047800011a7983 */ /* 0x000ee80000300800 */
[----:B------:R-:W3:Y:S01]  /*6e330*/  LDL.LU R27, [R1+0x47c] ;  /* 0x00047c00011b7983 */ /* 0x000ee20000300800 */
[----:B------:R-:W-:-:S02]  /*6e340*/  IMAD.MOV.U32 R8, RZ, RZ, R11 ;  /* 0x000000ffff087224 */ /* 0x000fc400078e000b */
[----:B------:R-:W-:Y:S01]  /*6e350*/  IMAD.MOV.U32 R9, RZ, RZ, R10 ;  /* 0x000000ffff097224 */ /* 0x000fe200078e000a */
[----:B--2---:R-:W-:Y:S01]  /*6e360*/  HMMA.16816.F32.BF16 R12, R16, R12, R20 ;  /* 0x0000000c100c723c */ /* 0x004fe20000041814 */
[----:B------:R-:W2:Y:S04]  /*6e370*/  LDL.LU.64 R22, [R1+0x5980] ;  /* 0x0059800001167983 */ /* 0x000ea80000300a00 */
[----:B------:R-:W4:-:S15]  /*6e380*/  LDL.LU.64 R20, [R1+0x5978] ;  /* 0x0059780001147983 */ /* 0x000f1e0000300a00 */
[----:B------:R-:W-:-:S03]  /*6e390*/  NOP ;  /* 0x0000000000007918 */ /* 0x000fc60000000000 */
[----:B------:R-:W-:Y:S04]  /*6e3a0*/  STL.64 [R1+0xa10], R12 ;  /* 0x000a100c01007387 */ /* 0x000fe80000100a00 */
[----:B------:R-:W-:Y:S04]  /*6e3b0*/  STL.64 [R1+0xa18], R14 ;  /* 0x000a180e01007387 */ /* 0x000fe80000100a00 */
[----:B------:R-:W0:Y:S04]  /*6e3c0*/  LDSM.16.MT88.4 R12, [R29+UR5+0x10280] ;  /* 0x010280051d0c783b */ /* 0x000e280008004200 */
[----:B------:R1:W-:Y:S04]  /*6e3d0*/  STL.64 [R1+0x5970], R8 ;  /* 0x0059700801007387 */ /* 0x0003e80000100a00 */
[----:B-1----:R-:W4:Y:S04]  /*6e3e0*/  LDL.LU R8, [R1+0x460] ;  /* 0x0004600001087983 */ /* 0x002f280000300800 */
[----:B------:R-:W4:Y:S04]  /*6e3f0*/  LDL.LU R9, [R1+0x464] ;  /* 0x0004640001097983 */ /* 0x000f280000300800 */
[----:B------:R-:W4:Y:S04]  /*6e400*/  LDL.LU R10, [R1+0x468] ;  /* 0x00046800010a7983 */ /* 0x000f280000300800 */
[----:B------:R-:W4:Y:S04]  /*6e410*/  LDL.LU R11, [R1+0x46c] ;  /* 0x00046c00010b7983 */ /* 0x000f280000300800 */
[----:B0-----:R-:W-:Y:S04]  /*6e420*/  STL.64 [R1+0x5868], R14 ;  /* 0x0058680e01007387 */ /* 0x001fe80000100a00 */
[----:B------:R0:W-:Y:S04]  /*6e430*/  STL.64 [R1+0x5860], R12 ;  /* 0x0058600c01007387 */ /* 0x0001e80000100a00 */
[----:B0-----:R-:W3:Y:S02]  /*6e440*/  LDL.64 R12, [R1+0xf0] ;  /* 0x0000f000010c7983 */ /* 0x001ee40000100a00 */
[----:B---3--:R-:W-:-:S15]  /*6e450*/  HMMA.16816.F32.BF16 R24, R16, R12, R24 ;  /* 0x0000000c1018723c */ /* 0x008fde0000041818 */
[----:B------:R-:W-:-:S08]  /*6e460*/  NOP ;  /* 0x0000000000007918 */ /* 0x000fd00000000000 */
[----:B------:R-:W-:Y:S04]  /*6e470*/  STL.64 [R1+0x9f0], R24 ;  /* 0x0009f01801007387 */ /* 0x000fe80000100a00 */
[----:B------:R0:W-:Y:S02]  /*6e480*/  STL.64 [R1+0x9f8], R26 ;  /* 0x0009f81a01007387 */ /* 0x0001e40000100a00 */
[----:B0-----:R-:W-:Y:S02]  /*6e490*/  IMAD.MOV.U32 R27, RZ, RZ, R12 ;  /* 0x000000ffff1b7224 */ /* 0x001fe400078e000c */
[----:B------:R-:W-:Y:S02]  /*6e4a0*/  IMAD.MOV.U32 R26, RZ, RZ, R13 ;  /* 0x000000ffff1a7224 */ /* 0x000fe400078e000d */
[----:B----4-:R-:W-:Y:S01]  /*6e4b0*/  HMMA.16816.F32.BF16 R12, R16, R20, R8 ;  /* 0x00000014100c723c */ /* 0x010fe20000041808 */
[----:B------:R-:W3:-:S15]  /*6e4c0*/  LDL.LU R8, [R1+0x270] ;  /* 0x0002700001087983 */ /* 0x000ede0000300800 */
[----:B------:R-:W-:-:S07]  /*6e4d0*/  NOP ;  /* 0x0000000000007918 */ /* 0x000fce0000000000 */
[----:B------:R0:W-:Y:S04]  /*6e4e0*/  STL.64 [R1+0x9d0], R12 ;  /* 0x0009d00c01007387 */ /* 0x0001e80000100a00 */
[----:B------:R1:W-:Y:S04]  /*6e4f0*/  STL.64 [R1+0x9d8], R14 ;  /* 0x0009d80e01007387 */ /* 0x0003e80000100a00 */
[----:B------:R-:W3:Y:S04]  /*6e500*/  LDL.LU R9, [R1+0x274] ;  /* 0x0002740001097983 */ /* 0x000ee80000300800 */
[----:B------:R-:W3:Y:S04]  /*6e510*/  LDL.LU R10, [R1+0x278] ;  /* 0x00027800010a7983 */ /* 0x000ee80000300800 */
[----:B------:R-:W3:Y:S04]  /*6e520*/  LDL.LU R11, [R1+0x27c] ;  /* 0x00027c00010b7983 */ /* 0x000ee80000300800 */
[----:B0-----:R-:W4:Y:S04]  /*6e530*/  LDL.LU R12, [R1+0x220] ;  /* 0x00022000010c7983 */ /* 0x001f280000300800 */
[----:B------:R-:W4:Y:S04]  /*6e540*/  LDL.LU R13, [R1+0x224] ;  /* 0x00022400010d7983 */ /* 0x000f280000300800 */
[----:B-1----:R-:W2:Y:S04]  /*6e550*/  LDL.LU R14, [R1+0x228] ;  /* 0x00022800010e7983 */ /* 0x002ea80000300800 */
[----:B------:R-:W2:Y:S01]  /*6e560*/  LDL.LU R15, [R1+0x22c] ;  /* 0x00022c00010f7983 */ /* 0x000ea20000300800 */
[----:B------:R-:W-:-:S02]  /*6e570*/  IMAD.MOV.U32 R24, RZ, RZ, R7 ;  /* 0x000000ffff187224 */ /* 0x000fc400078e0007 */
[----:B------:R-:W-:Y:S01]  /*6e580*/  IMAD.MOV.U32 R25, RZ, RZ, R6 ;  /* 0x000000ffff197224 */ /* 0x000fe200078e0006 */
[----:B------:R-:W-:Y:S04]  /*6e590*/  STL.64 [R1+0x5958], R26 ;  /* 0x0059581a01007387 */ /* 0x000fe80000100a00 */
[----:B------:R0:W-:Y:S04]  /*6e5a0*/  STL.64 [R1+0x5950], R24 ;  /* 0x0059501801007387 */ /* 0x0001e80000100a00 */
[----:B0-----:R-:W3:Y:S04]  /*6e5b0*/  LDL.LU R24, [R1+0x260] ;  /* 0x0002600001187983 */ /* 0x001ee80000300800 */
        /* <DEDUP_REMOVED lines=19> */
[----:B------:R-:W3:Y:S04]  /*6e6f0*/  LDL.LU R21, [R1+0x254] ;  /* 0x0002540001157983 */ /* 0x000ee80000300800 */
[----:B------:R-:W3:Y:S04]  /*6e700*/  LDL.LU R22, [R1+0x258] ;  /* 0x0002580001167983 */ /* 0x000ee80000300800 */
[----:B------:R-:W3:Y:S04]  /*6e710*/  LDL.LU R23, [R1+0x25c] ;  /* 0x00025c0001177983 */ /* 0x000ee80000300800 */
[----:B------:R-:W4:Y:S04]  /*6e720*/  LDL.LU.64 R8, [R1+0x5970] ;  /* 0x0059700001087983 */ /* 0x000f280000300a00 */
[----:B------:R-:W4:Y:S04]  /*6e730*/  LDL.LU.64 R6, [R1+0x5968] ;  /* 0x0059680001067983 */ /* 0x000f280000300a00 */
[----:B------:R-:W4:Y:S04]  /*6e740*/  LDL.LU.64 R4, [R1+0x5960] ;  /* 0x0059600001047983 */ /* 0x000f280000300a00 */
[----:B------:R0:W-:Y:S04]  /*6e750*/  STL.64 [R1+0x9a0], R16 ;  /* 0x0009a01001007387 */ /* 0x0001e80000100a00 */
[----:B------:R-:W-:Y:S04]  /*6e760*/  STL.64 [R1+0x9a8], R18 ;  /* 0x0009a81201007387 */ /* 0x000fe80000100a00 */
[----:B0-----:R-:W2:Y:S01]  /*6e770*/  LDL.64 R16, [R1+0x100] ;  /* 0x0001000001107983 */ /* 0x001ea20000100a00 */
[----:B----4-:R-:W-:Y:S03]  /*6e780*/  HMMA.16816.F32.BF16 R8, R4, R8, R24 ;  /* 0x000000080408723c */ /* 0x010fe60000041818 */
[----:B------:R-:W4:Y:S04]  /*6e790*/  LDL.LU.64 R26, [R1+0x5958] ;  /* 0x00595800011a7983 */ /* 0x000f280000300a00 */
[----:B------:R-:W2:-:S15]  /*6e7a0*/  LDL.LU.64 R24, [R1+0x5950] ;  /* 0x0059500001187983 */ /* 0x000e9e0000300a00 */
[----:B------:R-:W-:-:S01]  /*6e7b0*/  NOP ;  /* 0x0000000000007918 */ /* 0x000fc20000000000 */
[----:B------:R0:W-:Y:S04]  /*6e7c0*/  STL.64 [R1+0x990], R8 ;  /* 0x0009900801007387 */ /* 0x0001e80000100a00 */
[----:B------:R1:W-:Y:S04]  /*6e7d0*/  STL.64 [R1+0x998], R10 ;  /* 0x0009980a01007387 */ /* 0x0003e80000100a00 */
[----:B0-----:R-:W3:Y:S02]  /*6e7e0*/  LDL.LU.64 R8, [R1+0x5948] ;  /* 0x0059480001087983 */ /* 0x001ee40000300a00 */
[----:B---3--:R-:W-:Y:S02]  /*6e7f0*/  HMMA.16816.F32.BF16 R20, R4, R8, R20 ;  /* 0x000000080414723c */ /* 0x008fe40000041814 */
[----:B------:R-:W3:-:S15]  /*6e800*/  LDL.LU R8, [R1+0x210] ;  /* 0x0002100001087983 */ /* 0x000ede0000300800 */
[----:B------:R-:W-:-:S06]  /*6e810*/  NOP ;  /* 0x0000000000007918 */ /* 0x000fcc0000000000 */
[----:B------:R4:W-:Y:S04]  /*6e820*/  STL.64 [R1+0x980], R20 ;  /* 0x0009801401007387 */ /* 0x0009e80000100a00 */
[----:B------:R-:W-:Y:S04]  /*6e830*/  STL.64 [R1+0x988], R22 ;  /* 0x0009881601007387 */ /* 0x000fe80000100a00 */
[----:B------:R-:W3:Y:S04]  /*6e840*/  LDL.LU R9, [R1+0x214] ;  /* 0x0002140001097983 */ /* 0x000ee80000300800 */
[----:B-1----:R-:W2:Y:S04]  /*6e850*/  LDL.LU R10, [R1+0x218] ;  /* 0x00021800010a7983 */ /* 0x002ea80000300800 */
[----:B------:R-:W2:Y:S01]  /*6e860*/  LDL.LU R11, [R1+0x21c] ;  /* 0x00021c00010b7983 */ /* 0x000ea20000300800 */
[----:B----4-:R-:W-:-:S02]  /*6e870*/  IMAD.MOV.U32 R20, RZ, RZ, R27 ;  /* 0x000000ffff147224 */ /* 0x010fc400078e001b */
[----:B------:R-:W-:Y:S01]  /*6e880*/  IMAD.MOV.U32 R21, RZ, RZ, R26 ;  /* 0x000000ffff157224 */ /* 0x000fe200078e001a */
        /* <DEDUP_REMOVED lines=27> */
[----:B0-----:R-:W4:Y:S01]  /*6ea40*/  LDL.64 R24, [R1+0x130] ;  /* 0x0001300001187983 */ /* 0x001f220000100a00 */
[----:B---3--:R-:W-:Y:S03]  /*6ea50*/  HMMA.16816.F32.BF16 R12, R4, R16, R12 ;  /* 0x00000010040c723c */ /* 0x008fe6000004180c */
[----:B----4-:R0:W-:Y:S04]  /*6ea60*/  STL.64 [R1+0x58c0], R24 ;  /* 0x0058c01801007387 */ /* 0x0101e80000100a00 */
[----:B0-----:R-:W3:-:S15]  /*6ea70*/  LDL.64 R24, [R1] ;  /* 0x0000000001187983 */ /* 0x001ede0000100a00 */
[----:B------:R-:W-:-:S01]  /*6ea80*/  NOP ;  /* 0x0000000000007918 */ /* 0x000fc20000000000 */
[----:B------:R-:W-:Y:S04]  /*6ea90*/  STL.64 [R1+0x920], R12 ;  /* 0x0009200c01007387 */ /* 0x000fe80000100a00 */
[----:B------:R0:W-:Y:S02]  /*6eaa0*/  STL.64 [R1+0x928], R14 ;  /* 0x0009280e01007387 */ /* 0x0001e40000100a00 */
[----:B0-----:R-:W-:Y:S02]  /*6eab0*/  IMAD.MOV.U32 R15, RZ, RZ, R16 ;  /* 0x000000ffff0f7224 */ /* 0x001fe400078e0010 */
[----:B------:R-:W-:Y:S02]  /*6eac0*/  IMAD.MOV.U32 R14, RZ, RZ, R17 ;  /* 0x000000ffff0e7224 */ /* 0x000fe400078e0011 */
[----:B------:R-:W0:Y:S04]  /*6ead0*/  LDSM.16.MT88.4 R16, [R29+UR5+0x10300] ;  /* 0x010300051d10783b */ /* 0x000e280008004200 */
[----:B------:R1:W-:Y:S04]  /*6eae0*/  STL.64 [R1+0x58b8], R14 ;  /* 0x0058b80e01007387 */ /* 0x0003e80000100a00 */
[----:B------:R-:W4:Y:S04]  /*6eaf0*/  LDL.LU R12, [R1+0x420] ;  /* 0x00042000010c7983 */ /* 0x000f280000300800 */
[----:B------:R-:W4:Y:S04]  /*6eb00*/  LDL.LU R13, [R1+0x424] ;  /* 0x00042400010d7983 */ /* 0x000f280000300800 */
[----:B-1----:R-:W3:Y:S04]  /*6eb10*/  LDL.LU R14, [R1+0x428] ;  /* 0x00042800010e7983 */ /* 0x002ee80000300800 */
[----:B------:R-:W3:Y:S01]  /*6eb20*/  LDL.LU R15, [R1+0x42c] ;  /* 0x00042c00010f7983 */ /* 0x000ee20000300800 */
[C---:B--2---:R-:W-:Y:S03]  /*6eb30*/  HMMA.16816.F32.BF16 R20, R4.reuse, R20, R8 ;  /* 0x000000140414723c */ /* 0x044fe60000041808 */
[----:B---3--:R-:W-:Y:S04]  /*6eb40*/  STL.64 [R1+0x58d0], R14 ;  /* 0x0058d00e01007387 */ /* 0x008fe80000100a00 */
[----:B----4-:R1:W-:Y:S04]  /*6eb50*/  STL.64 [R1+0x58c8], R12 ;  /* 0x0058c80c01007387 */ /* 0x0103e80000100a00 */
[----:B-1----:R-:W2:Y:S04]  /*6eb60*/  LDL.LU R12, [R1+0x430] ;  /* 0x00043000010c7983 */ /* 0x002ea80000300800 */
[----:B------:R-:W2:Y:S04]  /*6eb70*/  LDL.LU R13, [R1+0x434] ;  /* 0x00043400010d7983 */ /* 0x000ea80000300800 */
[----:B------:R-:W2:Y:S04]  /*6eb80*/  LDL.LU R14, [R1+0x438] ;  /* 0x00043800010e7983 */ /* 0x000ea80000300800 */
[----:B------:R-:W2:Y:S04]  /*6eb90*/  LDL.LU R15, [R1+0x43c] ;  /* 0x00043c00010f7983 */ /* 0x000ea80000300800 */
[----:B0-----:R-:W-:Y:S04]  /*6eba0*/  STL.64 [R1+0x57d0], R18 ;  /* 0x0057d01201007387 */ /* 0x001fe80000100a00 */
[----:B------:R0:W-:Y:S04]  /*6ebb0*/  STL.64 [R1+0x57c8], R16 ;  /* 0x0057c81001007387 */ /* 0x0001e80000100a00 */
[----:B0-----:R-:W3:Y:S04]  /*6ebc0*/  LDL.LU.64 R16, [R1+0x20] ;  /* 0x0000200001107983 */ /* 0x001ee80000300a00 */
[----:B------:R-:W4:Y:S04]  /*6ebd0*/  LDL.LU.64 R10, [R1+0x5910] ;  /* 0x00591000010a7983 */ /* 0x000f280000300a00 */
[----:B------:R-:W4:Y:S04]  /*6ebe0*/  LDL.LU.64 R8, [R1+0x5908] ;  /* 0x0059080001087983 */ /* 0x000f280000300a00 */
[----:B------:R-:W-:Y:S04]  /*6ebf0*/  STL.64 [R1+0x910], R20 ;  /* 0x0009101401007387 */ /* 0x000fe80000100a00 */
[----:B------:R0:W-:Y:S04]  /*6ec00*/  STL.64 [R1+0x918], R22 ;  /* 0x0009181601007387 */ /* 0x0001e80000100a00 */
[----:B0-----:R-:W2:Y:S04]  /*6ec10*/  LDL.LU.64 R22, [R1+0x5900] ;  /* 0x0059000001167983 */ /* 0x001ea80000300a00 */
[----:B------:R-:W4:Y:S02]  /*6ec20*/  LDL.LU.64 R20, [R1+0x58f8] ;  /* 0x0058f80001147983 */ /* 0x000f240000300a00 */
[----:B----4-:R-:W-:-:S15]  /*6ec30*/  HMMA.16816.F32.BF16 R8, R4, R20, R8 ;  /* 0x000000140408723c */ /* 0x010fde0000041808 */
[----:B------:R-:W-:-:S08]  /*6ec40*/  NOP ;  /* 0x0000000000007918 */ /* 0x000fd00000000000 */
[----:B------:R-:W-:Y:S04]  /*6ec50*/  STL.64 [R1+0x8f0], R8 ;  /* 0x0008f00801007387 */ /* 0x000fe80000100a00 */
[----:B------:R0:W-:Y:S04]  /*6ec60*/  STL.64 [R1+0x8f8], R10 ;  /* 0x0008f80a01007387 */ /* 0x0001e80000100a00 */
[----:B0-----:R-:W3:Y:S04]  /*6ec70*/  LDL.LU.64 R10, [R1+0x58f0] ;  /* 0x0058f000010a7983 */ /* 0x001ee80000300a00 */
[----:B------:R-:W3:Y:S04]  /*6ec80*/  LDL.LU.64 R8, [R1+0x58e8] ;  /* 0x0058e80001087983 */ /* 0x000ee80000300a00 */
[----:B--2---:R-:W-:Y:S04]  /*6ec90*/  STL.64 [R1+0x5888], R22 ;  /* 0x0058881601007387 */ /* 0x004fe80000100a00 */
[----:B------:R0:W-:Y:S04]  /*6eca0*/  STL.64 [R1+0x5880], R20 ;  /* 0x0058801401007387 */ /* 0x0001e80000100a00 */
[----:B0-----:R-:W2:Y:S01]  /*6ecb0*/  LDL.LU.64 R20, [R1+0x120] ;  /* 0x0001200001147983 */ /* 0x001ea20000300a00 */
[----:B---3--:R-:W-:Y:S03]  /*6ecc0*/  HMMA.16816.F32.BF16 R4, R4, R16, R8 ;  /* 0x000000100404723c */ /* 0x008fe60000041808 */
[----:B------:R-:W3:Y:S04]  /*6ecd0*/  LDL.LU.64 R10, [R1+0x58e0] ;  /* 0x0058e000010a7983 */ /* 0x000ee80000300a00 */
[----:B------:R-:W3:-:S15]  /*6ece0*/  LDL.LU.64 R8, [R1+0x58d8] ;  /* 0x0058d80001087983 */ /* 0x000ede0000300a00 */
[----:B------:R-:W-:-:S01]  /*6ecf0*/  NOP ;  /* 0x0000000000007918 */ /* 0x000fc20000000000 */
[----:B------:R-:W-:Y:S04]  /*6ed00*/  STL.64 [R1+0x8c0], R4 ;  /* 0x0008c00401007387 */ /* 0x000fe80000100a00 */
[----:B------:R-:W-:Y:S04]  /*6ed10*/  STL.64 [R1+0x8c8], R6 ;  /* 0x0008c80601007387 */ /* 0x000fe80000100a00 */
[----:B------:R0:W1:Y:S01]  /*6ed20*/  LDSM.16.MT88.4 R4, [R29+UR5+0x10380] ;  /* 0x010380051d04783b */ /* 0x0000620008004200 */
[----:B------:R-:W-:Y:S02]  /*6ed30*/  IMAD.MOV.U32 R28, RZ, RZ, R25 ;  /* 0x000000ffff1c7224 */ /* 0x000fe400078e0019 */
[----:B0-----:R-:W-:Y:S01]  /*6ed40*/  IMAD.MOV.U32 R29, RZ, RZ, R24 ;  /* 0x000000ffff1d7224 */ /* 0x001fe200078e0018 */
[----:B-1----:R-:W-:Y:S04]  /*6ed50*/  STL [R1+0x5728], R6 ;  /* 0x0057280601007387 */ /* 0x002fe80000100800 */
[----:B------:R-:W-:Y:S04]  /*6ed60*/  STL [R1+0x5724], R7 ;  /* 0x0057240701007387 */ /* 0x000fe80000100800 */
[----:B------:R0:W-:Y:S04]  /*6ed70*/  STL.64 [R1+0x5798], R4 ;  /* 0x0057980401007387 */ /* 0x0001e80000100a00 */
[----:B0-----:R-:W4:Y:S04]  /*6ed80*/  LDL.LU R4, [R1+0x410] ;  /* 0x0004100001047983 */ /* 0x001f280000300800 */
[----:B------:R-:W4:Y:S04]  /*6ed90*/  LDL.LU R5, [R1+0x414] ;  /* 0x0004140001057983 */ /* 0x000f280000300800 */
[----:B------:R-:W4:Y:S01]  /*6eda0*/  LDL.LU R6, [R1+0x418] ;  /* 0x0004180001067983 */ /* 0x000f220000300800 */
[----:B---3--:R-:W-:-:S15]  /*6edb0*/  HMMA.16816.F32.BF16 R12, R8, R24, R12 ;  /* 0x00000018080c723c */ /* 0x008fde000004180c */
[----:B------:R-:W-:-:S08]  /*6edc0*/  NOP ;  /* 0x0000000000007918 */ /* 0x000fd00000000000 */
[----:B------:R-:W-:Y:S04]  /*6edd0*/  STL.64 [R1+0x8a0], R12 ;  /* 0x0008a00c01007387 */ /* 0x000fe80000100a00 */
[----:B------:R0:W-:Y:S04]  /*6ede0*/  STL.64 [R1+0x8a8], R14 ;  /* 0x0008a80e01007387 */ /* 0x0001e80000100a00 */
[----:B0-----:R-:W3:Y:S04]  /*6edf0*/  LDL.LU.64 R14, [R1+0x58d0] ;  /* 0x0058d000010e7983 */ /* 0x001ee80000300a00 */
[----:B------:R-:W3:Y:S04]  /*6ee00*/  LDL.LU.64 R12, [R1+0x58c8] ;  /* 0x0058c800010c7983 */ /* 0x000ee80000300a00 */
[----:B------:R-:W3:Y:S01]  /*6ee10*/  LDL.LU.64 R24, [R1+0x58c0] ;  /* 0x0058c00001187983 */ /* 0x000ee20000300a00 */
[----:B------:R-:W-:-:S02]  /*6ee20*/  IMAD.MOV.U32 R7, RZ, RZ, R3 ;  /* 0x000000ffff077224 */ /* 0x000fc400078e0003 */
[----:B--2---:R-:W-:Y:S02]  /*6ee30*/  IMAD.MOV.U32 R18, RZ, RZ, R20 ;  /* 0x000000ffff127224 */ /* 0x004fe400078e0014 */
[----:B------:R-:W-:-:S03]  /*6ee40*/  IMAD.MOV.U32 R3, RZ, RZ, R21 ;  /* 0x000000ffff037224 */ /* 0x000fc600078e0015 */
[C---:B----4-:R-:W-:Y:S06]  /*6ee50*/  HMMA.16816.F32.BF16 R4, R8.reuse, R20, R4 ;  /* 0x000000140804723c */ /* 0x050fec0000041804 */
[----:B---3--:R-:W-:-:S15]  /*6ee60*/  HMMA.16816.F32.BF16 R12, R8, R24, R12 ;  /* 0x00000018080c723c */ /* 0x008fde000004180c */
[----:B------:R-:W-:-:S08]  /*6ee70*/  NOP ;  /* 0x0000000000007918 */ /* 0x000fd00000000000 */
[----:B------:R0:W-:Y:S04]  /*6ee80*/  STL.64 [R1+0x870], R12 ;  /* 0x0008700c01007387 */ /* 0x0001e80000100a00 */
[----:B------:R1:W-:Y:S01]  /*6ee90*/  STL.64 [R1+0x878], R14 ;  /* 0x0008780e01007387 */ /* 0x0003e20000100a00 */
[----:B0-----:R-:W-:-:S03]  /*6eea0*/  IMAD.MOV.U32 R13, RZ, RZ, R24 ;  /* 0x000000ffff0d7224 */ /* 0x001fc600078e0018 */
[----:B-1----:R-:W2:Y:S01]  /*6eeb0*/  LDL.LU.64 R14, [R1+0x58b8] ;  /* 0x0058b800010e7983 */ /* 0x002ea20000300a00 */
[----:B------:R-:W-:-:S03]  /*6eec0*/  IMAD.MOV.U32 R12, RZ, RZ, R25 ;  /* 0x000000ffff0c7224 */ /* 0x000fc600078e0019 */
[----:B------:R-:W3:Y:S04]  /*6eed0*/  LDL.LU.64 R26, [R1+0x58b0] ;  /* 0x0058b000011a7983 */ /* 0x000ee80000300a00 */
[----:B------:R-:W4:Y:S04]  /*6eee0*/  LDL.LU.64 R24, [R1+0x58a8] ;  /* 0x0058a80001187983 */ /* 0x000f280000300a00 */
[----:B------:R-:W-:Y:S04]  /*6eef0*/  STL.64 [R1+0x840], R4 ;  /* 0x0008400401007387 */ /* 0x000fe80000100a00 */
[----:B------:R-:W-:Y:S04]  /*6ef00*/  STL.64 [R1+0x848], R6 ;  /* 0x0008480601007387 */ /* 0x000fe80000100a00 */
[----:B------:R-:W-:Y:S04]  /*6ef10*/  STL [R1+0x5878], R18 ;  /* 0x0058781201007387 */ /* 0x000fe80000100800 */
[----:B------:R0:W-:Y:S04]  /*6ef20*/  STL.64 [R1+0x5870], R16 ;  /* 0x0058701001007387 */ /* 0x0001e80000100a00 */
[----:B0-----:R-:W4:Y:S04]  /*6ef30*/  LDL.LU R16, [R1+0x400] ;  /* 0x0004000001107983 */ /* 0x001f280000300800 */
[----:B------:R-:W4:Y:S04]  /*6ef40*/  LDL.LU R17, [R1+0x404] ;  /* 0x0004040001117983 */ /* 0x000f280000300800 */
[----:B------:R-:W4:Y:S04]  /*6ef50*/  LDL.LU R18, [R1+0x408] ;  /* 0x0004080001127983 */ /* 0x000f280000300800 */
[----:B------:R-:W4:Y:S04]  /*6ef60*/  LDL.LU R19, [R1+0x40c] ;  /* 0x00040c0001137983 */ /* 0x000f280000300800 */
[----:B------:R-:W2:Y:S04]  /*6ef70*/  LDL.LU R4, [R1+0x1f0] ;  /* 0x0001f00001047983 */ /* 0x000ea80000300800 */
[----:B------:R-:W2:Y:S04]  /*6ef80*/  LDL.LU R5, [R1+0x1f4] ;  /* 0x0001f40001057983 */ /* 0x000ea80000300800 */
[----:B------:R-:W3:Y:S04]  /*6ef90*/  LDL.LU R6, [R1+0x1f8] ;  /* 0x0001f80001067983 */ /* 0x000ee80000300800 */
[----:B------:R-:W3:Y:S04]  /*6efa0*/  LDL.LU R7, [R1+0x1fc] ;  /* 0x0001fc0001077983 */ /* 0x000ee80000300800 */
[----:B------:R-:W4:Y:S04]  /*6efb0*/  LDL.64 R20, [R1+0xf0] ;  /* 0x0000f00001147983 */ /* 0x000f280000100a00 */
[----:B----4-:R-:W-:Y:S04]  /*6efc0*/  STL.64 [R1+0x58a0], R20 ;  /* 0x0058a01401007387 */ /* 0x010fe80000100a00 */
[----:B---3--:R-:W-:Y:S04]  /*6efd0*/  STL.64 [R1+0x57e0], R6 ;  /* 0x0057e00601007387 */ /* 0x008fe80000100a00 */
[----:B--2---:R0:W-:Y:S04]  /*6efe0*/  STL.64 [R1+0x57d8], R4 ;  /* 0x0057d80401007387 */ /* 0x0041e80000100a00 */
[----:B0-----:R-:W2:Y:S04]  /*6eff0*/  LDL.LU R4, [R1+0x370] ;  /* 0x0003700001047983 */ /* 0x001ea80000300800 */
[----:B------:R-:W2:Y:S04]  /*6f000*/  LDL.LU R5, [R1+0x374] ;  /* 0x0003740001057983 */ /* 0x000ea80000300800 */
[----:B------:R-:W3:Y:S04]  /*6f010*/  LDL.LU R6, [R1+0x378] ;  /* 0x0003780001067983 */ /* 0x000ee80000300800 */
[----:B------:R-:W3:Y:S01]  /*6f020*/  LDL.LU R7, [R1+0x37c] ;  /* 0x00037c0001077983 */ /* 0x000ee20000300800 */
[----:B------:R-:W-:Y:S03]  /*6f030*/  HMMA.16816.F32.BF16 R16, R8, R24, R16 ;  /* 0x000000180810723c */ /* 0x000fe60000041810 */
[----:B------:R-:W4:Y:S04]  /*6f040*/  LDL.LU R20, [R1+0x3f0] ;  /* 0x0003f00001147983 */ /* 0x000f280000300800 */
[----:B------:R-:W4:Y:S04]  /*6f050*/  LDL.LU R21, [R1+0x3f4] ;  /* 0x0003f40001157983 */ /* 0x000f280000300800 */
[----:B------:R-:W4:Y:S04]  /*6f060*/  LDL.LU R22, [R1+0x3f8] ;  /* 0x0003f80001167983 */ /* 0x000f280000300800 */
[----:B------:R-:W4:Y:S04]  /*6f070*/  LDL.LU R23, [R1+0x3fc] ;  /* 0x0003fc0001177983 */ /* 0x000f280000300800 */
[----:B---3--:R-:W-:Y:S04]  /*6f080*/  STL.64 [R1+0x57f0], R6 ;  /* 0x0057f00601007387 */ /* 0x008fe80000100a00 */
[----:B--2---:R-:W-:Y:S04]  /*6f090*/  STL.64 [R1+0x57e8], R4 ;  /* 0x0057e80401007387 */ /* 0x004fe80000100a00 */
[----:B------:R-:W-:Y:S04]  /*6f0a0*/  STL.64 [R1+0x5820], R26 ;  /* 0x0058201a01007387 */ /* 0x000fe80000100a00 */
[----:B------:R0:W-:Y:S04]  /*6f0b0*/  STL.64 [R1+0x5818], R24 ;  /* 0x0058181801007387 */ /* 0x0001e80000100a00 */
[----:B------:R1:W-:Y:S04]  /*6f0c0*/  STL.64 [R1+0x830], R16 ;  /* 0x0008301001007387 */ /* 0x0003e80000100a00 */
[----:B------:R2:W-:Y:S04]  /*6f0d0*/  STL.64 [R1+0x838], R18 ;  /* 0x0008381201007387 */ /* 0x0005e80000100a00 */
[----:B0-----:R-:W3:Y:S04]  /*6f0e0*/  LDL.LU R24, [R1+0x3a0] ;  /* 0x0003a00001187983 */ /* 0x001ee80000300800 */
[----:B------:R-:W3:Y:S04]  /*6f0f0*/  LDL.LU R25, [R1+0x3a4] ;  /* 0x0003a40001197983 */ /* 0x000ee80000300800 */
[----:B------:R-:W3:Y:S04]  /*6f100*/  LDL.LU R26, [R1+0x3a8] ;  /* 0x0003a800011a7983 */ /* 0x000ee80000300800 */
[----:B------:R-:W3:Y:S04]  /*6f110*/  LDL.LU R27, [R1+0x3ac] ;  /* 0x0003ac00011b7983 */ /* 0x000ee80000300800 */
[----:B-1----:R-:W3:Y:S04]  /*6f120*/  LDL.LU R16, [R1+0x3d0] ;  /* 0x0003d00001107983 */ /* 0x002ee80000300800 */
[----:B------:R-:W3:Y:S04]  /*6f130*/  LDL.LU R17, [R1+0x3d4] ;  /* 0x0003d40001117983 */ /* 0x000ee80000300800 */
[----:B--2---:R-:W2:Y:S04]  /*6f140*/  LDL.LU R18, [R1+0x3d8] ;  /* 0x0003d80001127983 */ /* 0x004ea80000300800 */
[----:B------:R-:W2:Y:S01]  /*6f150*/  LDL.LU R19, [R1+0x3dc] ;  /* 0x0003dc0001137983 */ /* 0x000ea20000300800 */
[----:B------:R-:W-:-:S02]  /*6f160*/  IMAD.MOV.U32 R4, RZ, RZ, R15 ;  /* 0x000000ffff047224 */ /* 0x000fc400078e000f */
[----:B------:R-:W-:-:S07]  /*6f170*/  IMAD.MOV.U32 R5, RZ, RZ, R14 ;  /* 0x000000ffff057224 */ /* 0x000fce00078e000e */
[----:B----4-:R-:W-:Y:S01]  /*6f180*/  HMMA.16816.F32.BF16 R20, R8, R4, R20 ;  /* 0x000000040814723c */ /* 0x010fe20000041814 */
[----:B--2---:R-:W-:Y:S04]  /*6f190*/  STL.64 [R1+0x5898], R18 ;  /* 0x0058981201007387 */ /* 0x004fe80000100a00 */
[----:B---3--:R0:W-:Y:S04]  /*6f1a0*/  STL.64 [R1+0x5890], R16 ;  /* 0x0058901001007387 */ /* 0x0081e80000100a00 */
[----:B0-----:R-:W2:Y:S04]  /*6f1b0*/  LDL.LU R16, [R1+0x3e0] ;  /* 0x0003e00001107983 */ /* 0x001ea80000300800 */
[----:B------:R-:W2:Y:S04]  /*6f1c0*/  LDL.LU R17, [R1+0x3e4] ;  /* 0x0003e40001117983 */ /* 0x000ea80000300800 */
[----:B------:R-:W2:Y:S04]  /*6f1d0*/  LDL.LU R18, [R1+0x3e8] ;  /* 0x0003e80001127983 */ /* 0x000ea80000300800 */
[----:B------:R-:W2:Y:S04]  /*6f1e0*/  LDL.LU R19, [R1+0x3ec] ;  /* 0x0003ec0001137983 */ /* 0x000ea80000300800 */
[----:B------:R-:W-:Y:S04]  /*6f1f0*/  STL.64 [R1+0x5830], R26 ;  /* 0x0058301a01007387 */ /* 0x000fe80000100a00 */
[----:B------:R0:W-:Y:S02]  /*6f200*/  STL.64 [R1+0x5828], R24 ;  /* 0x0058281801007387 */ /* 0x0001e40000100a00 */
[----:B0-----:R-:W-:-:S02]  /*6f210*/  IMAD.MOV.U32 R24, RZ, RZ, R13 ;  /* 0x000000ffff187224 */ /* 0x001fc400078e000d */
[----:B------:R-:W-:Y:S02]  /*6f220*/  IMAD.MOV.U32 R25, RZ, RZ, R12 ;  /* 0x000000ffff197224 */ /* 0x000fe400078e000c */
[----:B------:R-:W3:Y:S04]  /*6f230*/  LDL.LU R12, [R1+0x200] ;  /* 0x00020000010c7983 */ /* 0x000ee80000300800 */
[----:B------:R-:W3:Y:S04]  /*6f240*/  LDL.LU R13, [R1+0x204] ;  /* 0x00020400010d7983 */ /* 0x000ee80000300800 */
[----:B------:R-:W3:Y:S04]  /*6f250*/  LDL.LU R14, [R1+0x208] ;  /* 0x00020800010e7983 */ /* 0x000ee80000300800 */
[----:B------:R-:W3:Y:S04]  /*6f260*/  LDL.LU R15, [R1+0x20c] ;  /* 0x00020c00010f7983 */ /* 0x000ee80000300800 */
[----:B------:R-:W-:Y:S04]  /*6f270*/  STL.64 [R1+0x5848], R24 ;  /* 0x0058481801007387 */ /* 0x000fe80000100a00 */
        /* <DEDUP_REMOVED lines=11> */
[----:B------:R-:W2:Y:S04]  /*6f330*/  LDL.LU.64 R20, [R1+0x5880] ;  /* 0x0058800001147983 */ /* 0x000ea80000300a00 */
[----:B------:R-:W-:Y:S04]  /*6f340*/  STL.64 [R1+0x5810], R6 ;  /* 0x0058100601007387 */ /* 0x000fe80000100a00 */
        /* <DEDUP_REMOVED lines=23> */
[----:B------:R0:W-:Y:S04]  /*6f4c0*/  STL.64 [R1+0x57f8], R20 ;  /* 0x0057f81401007387 */ /* 0x0001e80000100a00 */
[----:B0-----:R-:W3:Y:S04]  /*6f4d0*/  LDL.LU R20, [R1+0x380] ;  /* 0x0003800001147983 */ /* 0x001ee80000300800 */
[----:B------:R-:W3:Y:S04]  /*6f4e0*/  LDL.LU R21, [R1+0x384] ;  /* 0x0003840001157983 */ /* 0x000ee80000300800 */
[----:B------:R-:W3:Y:S04]  /*6f4f0*/  LDL.LU R22, [R1+0x388] ;  /* 0x0003880001167983 */ /* 0x000ee80000300800 */
[----:B------:R-:W3:Y:S01]  /*6f500*/  LDL.LU R23, [R1+0x38c] ;  /* 0x00038c0001177983 */ /* 0x000ee20000300800 */
[----:B----4-:R-:W-:Y:S03]  /*6f510*/  HMMA.16816.F32.BF16 R8, R8, R16, R12 ;  /* 0x000000100808723c */ /* 0x010fe6000004180c */
[----:B------:R-:W2:Y:S04]  /*6f520*/  LDL.LU.64 R14, [R1+0x5868] ;  /* 0x00586800010e7983 */ /* 0x000ea80000300a00 */
[----:B------:R-:W2:Y:S01]  /*6f530*/  LDL.LU.64 R12, [R1+0x5860] ;  /* 0x00586000010c7983 */ /* 0x000ea20000300a00 */
[----:B------:R-:W-:-:S02]  /*6f540*/  IMAD.MOV.U32 R24, RZ, RZ, R29 ;  /* 0x000000ffff187224 */ /* 0x000fc400078e001d */
[----:B------:R-:W-:-:S13]  /*6f550*/  IMAD.MOV.U32 R25, RZ, RZ, R28 ;  /* 0x000000ffff197224 */ /* 0x000fda00078e001c */
        /* <DEDUP_REMOVED lines=10> */
[----:B------:R2:W-:Y:S04]  /*6f600*/  STL [R1+0x778], R26 ;  /* 0x0007781a01007387 */ /* 0x0005e80000100800 */
[----:B0-----:R-:W2:Y:S01]  /*6f610*/  LDL.LU.64 R24, [R1+0x5848] ;  /* 0x0058480001187983 */ /* 0x001ea20000300a00 */
[----:B------:R-:W-:Y:S02]  /*6f620*/  IMAD.MOV.U32 R9, RZ, RZ, R3 ;  /* 0x000000ffff097224 */ /* 0x000fe400078e0003 */
[----:B------:R-:W-:-:S05]  /*6f630*/  IMAD.MOV.U32 R3, RZ, RZ, R27 ;  /* 0x000000ffff037224 */ /* 0x000fca00078e001b */
[----:B------:R-:W-:Y:S01]  /*6f640*/  STL [R1+0x50b8], R3 ;  /* 0x0050b80301007387 */ /* 0x000fe20000100800 */
[----:B--2---:R-:W-:Y:S03]  /*6f650*/  HMMA.16816.F32.BF16 R24, R12, R24, R4 ;  /* 0x000000180c18723c */ /* 0x004fe60000041804 */
[----:B------:R-:W2:Y:S04]  /*6f660*/  LDL.LU.64 R6, [R1+0x5840] ;  /* 0x0058400001067983 */ /* 0x000ea80000300a00 */
[----:B------:R-:W2:-:S15]  /*6f670*/  LDL.LU.64 R4, [R1+0x5838] ;  /* 0x0058380001047983 */ /* 0x000e9e0000300a00 */
[----:B------:R-:W-:-:S01]  /*6f680*/  NOP ;  /* 0x0000000000007918 */ /* 0x000fc20000000000 */
[----:B------:R-:W-:Y:S04]  /*6f690*/  STL.64 [R1+0x750], R24 ;  /* 0x0007501801007387 */ /* 0x000fe80000100a00 */
[----:B------:R0:W-:Y:S04]  /*6f6a0*/  STL.64 [R1+0x758], R26 ;  /* 0x0007581a01007387 */ /* 0x0001e80000100a00 */
[----:B0-----:R-:W4:Y:S04]  /*6f6b0*/  LDL.LU.64 R26, [R1+0x5830] ;  /* 0x00583000011a7983 */ /* 0x001f280000300a00 */
[----:B------:R-:W4:Y:S01]  /*6f6c0*/  LDL.LU.64 R24, [R1+0x5828] ;  /* 0x0058280001187983 */ /* 0x000f220000300a00 */
[----:B---3--:R-:W-:-:S07]  /*6f6d0*/  IMAD.MOV.U32 R8, RZ, RZ, R18 ;  /* 0x000000ffff087224 */ /* 0x008fce00078e0012 */
[----:B----4-:R-:W-:-:S15]  /*6f6e0*/  HMMA.16816.F32.BF16 R24, R12, R8, R24 ;  /* 0x000000080c18723c */ /* 0x010fde0000041818 */
[----:B------:R-:W-:-:S08]  /*6f6f0*/  NOP ;  /* 0x0000000000007918 */ /* 0x000fd00000000000 */
[----:B------:R-:W-:Y:S04]  /*6f700*/  STL.64 [R1+0x740], R24 ;  /* 0x0007401801007387 */ /* 0x000fe80000100a00 */
[----:B------:R0:W-:Y:S01]  /*6f710*/  STL [R1+0x748], R26 ;  /* 0x0007481a01007387 */ /* 0x0001e20000100800 */
[----:B------:R-:W-:-:S03]  /*6f720*/  IMAD.MOV.U32 R3, RZ, RZ, R27 ;  /* 0x000000ffff037224 */ /* 0x000fc600078e001b */
[----:B0-----:R-:W3:Y:S04]  /*6f730*/  LDL.LU.64 R26, [R1+0x5820] ;  /* 0x00582000011a7983 */ /* 0x001ee80000300a00 */
[----:B------:R-:W2:Y:S04]  /*6f740*/  LDL.LU.64 R24, [R1+0x5818] ;  /* 0x0058180001187983 */ /* 0x000ea80000300a00 */
[----:B------:R0:W-:Y:S04]  /*6f750*/  STL.64 [R1+0x5790], R8 ;  /* 0x0057900801007387 */ /* 0x0001e80000100a00 */
[----:B0-----:R-:W4:Y:S04]  /*6f760*/  LDL.LU R8, [R1+0x360] ;  /* 0x0003600001087983 */ /* 0x001f280000300800 */
[----:B------:R-:W4:Y:S04]  /*6f770*/  LDL.LU R9, [R1+0x364] ;  /* 0x0003640001097983 */ /* 0x000f280000300800 */
[----:B------:R-:W4:Y:S04]  /*6f780*/  LDL.LU R10, [R1+0x368] ;  /* 0x00036800010a7983 */ /* 0x000f280000300800 */
[----:B------:R-:W4:Y:S04]  /*6f790*/  LDL.LU R11, [R1+0x36c] ;  /* 0x00036c00010b7983 */ /* 0x000f280000300800 */
[----:B------:R-:W-:Y:S01]  /*6f7a0*/  STL [R1+0x50bc], R3 ;  /* 0x0050bc0301007387 */ /* 0x000fe20000100800 */
[----:B--2---:R-:W-:-:S15]  /*6f7b0*/  HMMA.16816.F32.BF16 R4, R12, R24, R4 ;  /* 0x000000180c04723c */ /* 0x004fde0000041804 */
[----:B------:R-:W-:-:S08]  /*6f7c0*/  NOP ;  /* 0x0000000000007918 */ /* 0x000fd00000000000 */
[----:B------:R-:W-:Y:S04]  /*6f7d0*/  STL.64 [R1+0x730], R4 ;  /* 0x0007300401007387 */ /* 0x000fe80000100a00 */
[----:B------:R0:W-:Y:S04]  /*6f7e0*/  STL.64 [R1+0x738], R6 ;  /* 0x0007380601007387 */ /* 0x0001e80000100a00 */
[----:B0-----:R-:W2:Y:S04]  /*6f7f0*/  LDL.LU.64 R6, [R1+0x5810] ;  /* 0x0058100001067983 */ /* 0x001ea80000300a00 */
[----:B------:R-:W4:Y:S04]  /*6f800*/  LDL.LU.64 R4, [R1+0x5808] ;  /* 0x0058080001047983 */ /* 0x000f280000300a00 */
[----:B---3--:R-:W-:Y:S04]  /*6f810*/  STL.64 [R1+0x5788], R26 ;  /* 0x0057881a01007387 */ /* 0x008fe80000100a00 */
[----:B------:R2:W-:Y:S02]  /*6f820*/  STL.64 [R1+0x5780], R24 ;  /* 0x0057801801007387 */ /* 0x0005e40000100a00 */
[----:B--2---:R-:W-:-:S02]  /*6f830*/  IMAD.MOV.U32 R24, RZ, RZ, R7 ;  /* 0x000000ffff187224 */ /* 0x004fc400078e0007 */
[----:B------:R-:W-:Y:S02]  /*6f840*/  IMAD.MOV.U32 R25, RZ, RZ, R6 ;  /* 0x000000ffff197224 */ /* 0x000fe400078e0006 */
[----:B----4-:R-:W-:Y:S01]  /*6f850*/  HMMA.16816.F32.BF16 R4, R12, R4, R20 ;  /* 0x000000040c04723c */ /* 0x010fe20000041814 */
[----:B------:R-:W2:Y:S04]  /*6f860*/  LDL.LU.64 R22, [R1+0x5800] ;  /* 0x0058000001167983 */ /* 0x000ea80000300a00 */
[----:B------:R-:W3:-:S15]  /*6f870*/  LDL.LU.64 R20, [R1+0x57f8] ;  /* 0x0057f80001147983 */ /* 0x000ede0000300a00 */
[----:B------:R-:W-:-:S03]  /*6f880*/  NOP ;  /* 0x0000000000007918 */ /* 0x000fc60000000000 */
[----:B------:R-:W-:Y:S04]  /*6f890*/  STL.64 [R1+0x700], R4 ;  /* 0x0007000401007387 */ /* 0x000fe80000100a00 */
[----:B------:R0:W-:Y:S01]  /*6f8a0*/  STL [R1+0x708], R6 ;  /* 0x0007080601007387 */ /* 0x0001e20000100800 */
[----:B------:R-:W-:-:S03]  /*6f8b0*/  IMAD.MOV.U32 R3, RZ, RZ, R7 ;  /* 0x000000ffff037224 */ /* 0x000fc600078e0007 */
[----:B0-----:R-:W4:Y:S04]  /*6f8c0*/  LDL.LU.64 R6, [R1+0x57f0] ;  /* 0x0057f00001067983 */ /* 0x001f280000300a00 */
[----:B------:R-:W4:Y:S04]  /*6f8d0*/  LDL.LU.64 R4, [R1+0x57e8] ;  /* 0x0057e80001047983 */ /* 0x000f280000300a00 */
[----:B------:R0:W-:Y:S01]  /*6f8e0*/  STL [R1+0x5118], R3 ;  /* 0x0051180301007387 */ /* 0x0001e20000100800 */
[C---:B----4-:R-:W-:Y:S03]  /*6f8f0*/  HMMA.16816.F32.BF16 R24, R12.reuse, R24, R4 ;  /* 0x000000180c18723c */ /* 0x050fe60000041804 */
[----:B------:R-:W4:Y:S04]  /*6f900*/  LDL.LU.64 R6, [R1+0x57e0] ;  /* 0x0057e00001067983 */ /* 0x000f280000300a00 */
[----:B------:R-:W4:Y:S01]  /*6f910*/  LDL.LU.64 R4, [R1+0x57d8] ;  /* 0x0057d80001047983 */ /* 0x000f220000300a00 */
[----:B---3--:R-:W-:-:S15]  /*6f920*/  HMMA.16816.F32.BF16 R8, R12, R20, R8 ;  /* 0x000000140c08723c */ /* 0x008fde0000041808 */
[----:B------:R-:W-:-:S08]  /*6f930*/  NOP ;  /* 0x0000000000007918 */ /* 0x000fd00000000000 */
[----:B------:R-:W-:Y:S04]  /*6f940*/  STL.64 [R1+0x6d0], R8 ;  /* 0x0006d00801007387 */ /* 0x000fe80000100a00 */
[----:B------:R-:W-:Y:S01]  /*6f950*/  STL.64 [R1+0x6e0], R24 ;  /* 0x0006e01801007387 */ /* 0x000fe20000100a00 */
[----:B0-----:R-:W-:-:S03]  /*6f960*/  IMAD.MOV.U32 R3, RZ, RZ, R11 ;  /* 0x000000ffff037224 */ /* 0x001fc600078e000b */
[----:B------:R-:W-:Y:S04]  /*6f970*/  STL.64 [R1+0x6e8], R26 ;  /* 0x0006e81a01007387 */ /* 0x000fe80000100a00 */
[----:B------:R0:W-:Y:S04]  /*6f980*/  STL [R1+0x6d8], R10 ;  /* 0x0006d80a01007387 */ /* 0x0001e80000100800 */
[----:B--2---:R-:W-:Y:S04]  /*6f990*/  STL.64 [R1+0x5748], R22 ;  /* 0x0057481601007387 */ /* 0x004fe80000100a00 */
[----:B------:R-:W-:Y:S04]  /*6f9a0*/  STL.64 [R1+0x5740], R20 ;  /* 0x0057401401007387 */ /* 0x000fe80000100a00 */
[----:B------:R1:W-:Y:S01]  /*6f9b0*/  STL [R1+0x51f0], R3 ;  /* 0x0051f00301007387 */ /* 0x0003e20000100800 */
[----:B0-----:R-:W-:-:S02]  /*6f9c0*/  IMAD.MOV.U32 R10, RZ, RZ, R16 ;  /* 0x000000ffff0a7224 */ /* 0x001fc400078e0010 */
[----:B-1----:R-:W-:Y:S01]  /*6f9d0*/  IMAD.MOV.U32 R3, RZ, RZ, R17 ;  /* 0x000000ffff037224 */ /* 0x002fe200078e0011 */
[----:B----4-:R-:W-:Y:S01]  /*6f9e0*/  HMMA.16816.F32.BF16 R4, R12, R16, R4 ;  /* 0x000000100c04723c */ /* 0x010fe20000041804 */
[----:B------:R-:W0:-:S15]  /*6f9f0*/  LDSM.16.MT88.4 R12, [R2+UR5+0x14080] ;  /* 0x01408005020c783b */ /* 0x000e1e0008004200 */
[----:B------:R-:W-:-:S07]  /*6fa00*/  NOP ;  /* 0x0000000000007918 */ /* 0x000fce0000000000 */
[----:B------:R-:W-:Y:S04]  /*6fa10*/  STL.64 [R1+0x630], R4 ;  /* 0x0006300401007387 */ /* 0x000fe80000100a00 */
[----:B------:R-:W-:Y:S04]  /*6fa20*/  STL.64 [R1+0x638], R6 ;  /* 0x0006380601007387 */ /* 0x000fe80000100a00 */
[----:B------:R-:W2:Y:S04]  /*6fa30*/  LDL.LU.64 R18, [R1+0x57d0] ;  /* 0x0057d00001127983 */ /* 0x000ea80000300a00 */
[----:B------:R-:W2:Y:S04]  /*6fa40*/  LDL.LU.64 R16, [R1+0x57c8] ;  /* 0x0057c80001107983 */ /* 0x000ea80000300a00 */
[----:B------:R-:W3:Y:S04]  /*6fa50*/  LDL.LU.64 R20, [R1+0xf0] ;  /* 0x0000f00001147983 */ /* 0x000ee80000300a00 */
[----:B---3--:R1:W-:Y:S04]  /*6fa60*/  STL.64 [R1+0x5760], R20 ;  /* 0x0057601401007387 */ /* 0x0083e80000100a00 */
[----:B-1----:R-:W3:Y:S04]  /*6fa70*/  LDL.LU.64 R20, [R1+0x100] ;  /* 0x0001000001147983 */ /* 0x002ee80000300a00 */
[----:B---3--:R1:W-:Y:S04]  /*6fa80*/  STL.64 [R1+0x5778], R20 ;  /* 0x0057781401007387 */ /* 0x0083e80000100a00 */
[----:B-1----:R-:W3:Y:S04]  /*6fa90*/  LDL.LU R20, [R1+0x5c0] ;  /* 0x0005c00001147983 */ /* 0x002ee80000300800 */
[----:B------:R-:W3:Y:S04]  /*6faa0*/  LDL.LU R21, [R1+0x5c4] ;  /* 0x0005c40001157983 */ /* 0x000ee80000300800 */
[----:B------:R-:W4:Y:S04]  /*6fab0*/  LDL.LU R22, [R1+0x5c8] ;  /* 0x0005c80001167983 */ /* 0x000f280000300800 */
[----:B------:R-:W4:Y:S04]  /*6fac0*/  LDL.LU R23, [R1+0x5cc] ;  /* 0x0005cc0001177983 */ /* 0x000f280000300800 */
[----:B----4-:R-:W-:Y:S04]  /*6fad0*/  STL.64 [R1+0x57a8], R22 ;  /* 0x0057a81601007387 */ /* 0x010fe80000100a00 */
[----:B---3--:R-:W-:Y:S04]  /*6fae0*/  STL.64 [R1+0x57a0], R20 ;  /* 0x0057a01401007387 */ /* 0x008fe80000100a00 */
[----:B------:R-:W3:Y:S04]  /*6faf0*/  LDL.LU R4, [R1+0x340] ;  /* 0x0003400001047983 */ /* 0x000ee80000300800 */
        /* <DEDUP_REMOVED lines=9> */
[----:B------:R-:W2:Y:S04]  /*6fb90*/  LDL.LU.64 R20, [R1] ;  /* 0x0000000001147983 */ /* 0x000ea80000300a00 */
[----:B------:R-:W3:Y:S04]  /*6fba0*/  LDL.LU.64 R8, [R1+0x130] ;  /* 0x0001300001087983 */ /* 0x000ee80000300a00 */
[----:B------:R-:W4:Y:S04]  /*6fbb0*/  LDL.LU R24, [R1+0x330] ;  /* 0x0003300001187983 */ /* 0x000f280000300800 */
[----:B------:R-:W4:Y:S04]  /*6fbc0*/  LDL.LU R25, [R1+0x334] ;  /* 0x0003340001197983 */ /* 0x000f280000300800 */
[----:B------:R-:W4:Y:S04]  /*6fbd0*/  LDL.LU R26, [R1+0x338] ;  /* 0x00033800011a7983 */ /* 0x000f280000300800 */
[----:B------:R-:W4:Y:S04]  /*6fbe0*/  LDL.LU R27, [R1+0x33c] ;  /* 0x00033c00011b7983 */ /* 0x000f280000300800 */
[----:B0-----:R0:W-:Y:S04]  /*6fbf0*/  STL.64 [R1+0x5630], R14 ;  /* 0x0056300e01007387 */ /* 0x0011e80000100a00 */
[----:B------:R1:W-:Y:S04]  /*6fc00*/  STL.64 [R1+0x5628], R12 ;  /* 0x0056280c01007387 */ /* 0x0003e80000100a00 */
[----:B0-----:R-:W2:Y:S04]  /*6fc10*/  LDL R14, [R1+0x28] ;  /* 0x00002800010e7983 */ /* 0x001ea80000100800 */
[----:B------:R-:W2:Y:S01]  /*6fc20*/  LDL R15, [R1+0x2c] ;  /* 0x00002c00010f7983 */ /* 0x000ea20000100800 */
[----:B-1----:R-:W-:-:S02]  /*6fc30*/  IMAD.MOV.U32 R12, RZ, RZ, R10 ;  /* 0x000000ffff0c7224 */ /* 0x002fc400078e000a */
[----:B------:R-:W-:Y:S01]  /*6fc40*/  IMAD.MOV.U32 R13, RZ, RZ, R3 ;  /* 0x000000ffff0d7224 */ /* 0x000fe200078e0003 */
[----:B--2---:R-:W-:Y:S04]  /*6fc50*/  STL.64 [R1+0x5738], R14 ;  /* 0x0057380e01007387 */ /* 0x004fe80000100a00 */
[----:B------:R0:W-:Y:S04]  /*6fc60*/  STL.64 [R1+0x5730], R12 ;  /* 0x0057300c01007387 */ /* 0x0001e80000100a00 */
[----:B0-----:R-:W2:Y:S04]  /*6fc70*/  LDL.LU R12, [R1+0x590] ;  /* 0x00059000010c7983 */ /* 0x001ea80000300800 */
[----:B------:R-:W2:Y:S04]  /*6fc80*/  LDL.LU R13, [R1+0x594] ;  /* 0x00059400010d7983 */ /* 0x000ea80000300800 */
[----:B------:R-:W3:Y:S01]  /*6fc90*/  LDL.LU R14, [R1+0x598] ;  /* 0x00059800010e7983 */ /* 0x000ee20000300800 */
[----:B------:R-:W-:-:S03]  /*6fca0*/  IMAD.MOV.U32 R15, RZ, RZ, R0 ;  /* 0x000000ffff0f7224 */ /* 0x000fc600078e0000 */
[----:B------:R-:W4:Y:S01]  /*6fcb0*/  LDL.LU R0, [R1+0x57c0] ;  /* 0x0057c00001007983 */ /* 0x000f220000300800 */
        /* <DEDUP_REMOVED lines=14> */
[----:B0-----:R-:W3:Y:S04]  /*6fda0*/  LDL.LU.64 R6, [R1+0x57b8] ;  /* 0x0057b80001067983 */ /* 0x001ee80000300a00 */
[----:B------:R-:W3:Y:S01]  /*6fdb0*/  LDL.LU.64 R4, [R1+0x57b0] ;  /* 0x0057b00001047983 */ /* 0x000ee20000300a00 */
[----:B----4-:R-:W-:-:S02]  /*6fdc0*/  IMAD.MOV.U32 R15, RZ, RZ, R0 ;  /* 0x000000ffff0f7224 */ /* 0x010fc400078e0000 */
[----:B------:R-:W-:Y:S02]  /*6fdd0*/  IMAD.MOV.U32 R28, RZ, RZ, R20 ;  /* 0x000000ffff1c7224 */ /* 0x000fe400078e0014 */
[----:B------:R-:W-:Y:S01]  /*6fde0*/  IMAD.MOV.U32 R0, RZ, RZ, R21 ;  /* 0x000000ffff007224 */ /* 0x000fe200078e0015 */
[----:B------:R-:W4:Y:S04]  /*6fdf0*/  LDL.LU.64 R22, [R1+0x57a8] ;  /* 0x0057a80001167983 */ /* 0x000f280000300a00 */
[----:B------:R-:W4:Y:S01]  /*6fe00*/  LDL.LU.64 R20, [R1+0x57a0] ;  /* 0x0057a00001147983 */ /* 0x000f220000300a00 */
[----:B---3--:R-:W-:-:S15]  /*6fe10*/  HMMA.16816.F32.BF16 R4, R16, R8, R4 ;  /* 0x000000081004723c */ /* 0x008fde0000041804 */
[----:B------:R-:W-:-:S08]  /*6fe20*/  NOP ;  /* 0x0000000000007918 */ /* 0x000fd00000000000 */
[----:B------:R0:W-:Y:S04]  /*6fe30*/  STL.64 [R1+0xbc0], R4 ;  /* 0x000bc00401007387 */ /* 0x0001e80000100a00 */
[----:B------:R1:W-:Y:S04]  /*6fe40*/  STL.64 [R1+0xbc8], R6 ;  /* 0x000bc80601007387 */ /* 0x0003e80000100a00 */
[----:B0-----:R-:W3:Y:S01]  /*6fe50*/  LDL.LU.64 R4, [R1+0x5798] ;  /* 0x0057980001047983 */ /* 0x001ee20000300a00 */
[----:B-1----:R-:W-:Y:S02]  /*6fe60*/  IMAD.MOV.U32 R6, RZ, RZ, R8 ;  /* 0x000000ffff067224 */ /* 0x002fe400078e0008 */
[----:B------:R-:W-:-:S02]  /*6fe70*/  IMAD.MOV.U32 R7, RZ, RZ, R9 ;  /* 0x000000ffff077224 */ /* 0x000fc400078e0009 */
[----:B------:R-:W2:Y:S02]  /*6fe80*/  LDL.LU.64 R8, [R1+0x5790] ;  /* 0x0057900001087983 */ /* 0x000ea40000300a00 */
[----:B--2---:R-:W-:-:S15]  /*6fe90*/  HMMA.16816.F32.BF16 R24, R16, R8, R24 ;  /* 0x000000081018723c */ /* 0x004fde0000041818 */
[----:B------:R-:W-:-:S08]  /*6fea0*/  NOP ;  /* 0x0000000000007918 */ /* 0x000fd00000000000 */
[----:B------:R-:W-:Y:S04]  /*6feb0*/  STL.64 [R1+0xbb0], R24 ;  /* 0x000bb01801007387 */ /* 0x000fe80000100a00 */
[----:B------:R0:W-:Y:S04]  /*6fec0*/  STL.64 [R1+0xbb8], R26 ;  /* 0x000bb81a01007387 */ /* 0x0001e80000100a00 */
[----:B0-----:R-:W2:Y:S04]  /*6fed0*/  LDL.LU.64 R26, [R1+0x5788] ;  /* 0x00578800011a7983 */ /* 0x001ea80000300a00 */
[----:B------:R-:W4:Y:S02]  /*6fee0*/  LDL.LU.64 R24, [R1+0x5780] ;  /* 0x0057800001187983 */ /* 0x000f240000300a00 */
[----:B----4-:R-:W-:-:S15]  /*6fef0*/  HMMA.16816.F32.BF16 R20, R16, R24, R20 ;  /* 0x000000181014723c */ /* 0x010fde0000041814 */
[----:B------:R-:W-:-:S08]  /*6ff00*/  NOP ;  /* 0x0000000000007918 */ /* 0x000fd00000000000 */
[----:B------:R0:W-:Y:S04]  /*6ff10*/  STL.64 [R1+0xbd0], R20 ;  /* 0x000bd01401007387 */ /* 0x0001e80000100a00 */
[----:B------:R-:W-:Y:S04]  /*6ff20*/  STL.64 [R1+0xbd8], R22 ;  /* 0x000bd81601007387 */ /* 0x000fe80000100a00 */
[----:B0-----:R-:W4:Y:S04]  /*6ff30*/  LDL.LU.64 R20, [R1+0x5778] ;  /* 0x0057780001147983 */ /* 0x001f280000300a00 */
[----:B--2---:R-:W-:Y:S04]  /*6ff40*/  STL.64 [R1+0x5700], R26 ;  /* 0x0057001a01007387 */ /* 0x004fe80000100a00 */
[----:B------:R0:W-:Y:S04]  /*6ff50*/  STL.64 [R1+0x56f8], R24 ;  /* 0x0056f81801007387 */ /* 0x0001e80000100a00 */
[----:B0-----:R-:W2:Y:S04]  /*6ff60*/  LDL.LU R24, [R1+0x1e0] ;  /* 0x0001e00001187983 */ /* 0x001ea80000300800 */
[----:B------:R-:W2:Y:S04]  /*6ff70*/  LDL.LU R25, [R1+0x1e4] ;  /* 0x0001e40001197983 */ /* 0x000ea80000300800 */
[----:B------:R-:W2:Y:S04]  /*6ff80*/  LDL.LU R26, [R1+0x1e8] ;  /* 0x0001e800011a7983 */ /* 0x000ea80000300800 */
[----:B------:R-:W2:Y:S01]  /*6ff90*/  LDL.LU R27, [R1+0x1ec] ;  /* 0x0001ec00011b7983 */ /* 0x000ea20000300800 */
        /* <DEDUP_REMOVED lines=15> */
[----:B------:R-:W3:Y:S04]  /*70090*/  LDL.LU.64 R22, [R1+0x5748] ;  /* 0x0057480001167983 */ /* 0x000ee80000300a00 */
[----:B------:R-:W4:Y:S04]  /*700a0*/  LDL.LU.64 R20, [R1+0x5740] ;  /* 0x0057400001147983 */ /* 0x000f280000300a00 */
[----:B------:R-:W-:Y:S04]  /*700b0*/  STL.64 [R1+0x5718], R10 ;  /* 0x0057180a01007387 */ /* 0x000fe80000100a00 */
        /* <DEDUP_REMOVED lines=12> */
[----:B------:R0:W-:Y:S02]  /*70180*/  STL.64 [R1+0x56c8], R20 ;  /* 0x0056c81401007387 */ /* 0x0001e40000100a00 */
[----:B0-----:R-:W-:-:S02]  /*70190*/  IMAD.MOV.U32 R20, RZ, RZ, R6 ;  /* 0x000000ffff147224 */ /* 0x001fc400078e0006 */
[----:B------:R-:W-:Y:S01]  /*701a0*/  IMAD.MOV.U32 R21, RZ, RZ, R7 ;  /* 0x000000ffff157224 */ /* 0x000fe200078e0007 */
[----:B------:R-:W3:Y:S04]  /*701b0*/  LDL.LU R6, [R1+0x5728] ;  /* 0x0057280001067983 */ /* 0x000ee80000300800 */
[----:B------:R-:W3:Y:S01]  /*701c0*/  LDL.LU R7, [R1+0x5724] ;  /* 0x0057240001077983 */ /* 0x000ee20000300800 */
[----:B--2---:R-:W-:Y:S03]  /*701d0*/  HMMA.16816.F32.BF16 R24, R16, R12, R24 ;  /* 0x0000000c1018723c */ /* 0x004fe60000041818 */
[----:B------:R-:W2:-:S15]  /*701e0*/  LDL.LU R16, [R1+0x1c0] ;  /* 0x0001c00001107983 */ /* 0x000e9e0000300800 */
[----:B------:R-:W-:-:S05]  /*701f0*/  NOP ;  /* 0x0000000000007918 */ /* 0x000fca0000000000 */
[----:B------:R0:W-:Y:S04]  /*70200*/  STL.64 [R1+0xba0], R24 ;  /* 0x000ba01801007387 */ /* 0x0001e80000100a00 */
[----:B------:R1:W-:Y:S04]  /*70210*/  STL.64 [R1+0xba8], R26 ;  /* 0x000ba81a01007387 */ /* 0x0003e80000100a00 */
[----:B------:R-:W2:Y:S04]  /*70220*/  LDL.LU R17, [R1+0x1c4] ;  /* 0x0001c40001117983 */ /* 0x000ea80000300800 */
[----:B------:R-:W2:Y:S04]  /*70230*/  LDL.LU R18, [R1+0x1c8] ;  /* 0x0001c80001127983 */ /* 0x000ea80000300800 */
[----:B------:R-:W2:Y:S04]  /*70240*/  LDL.LU R19, [R1+0x1cc] ;  /* 0x0001cc0001137983 */ /* 0x000ea80000300800 */
[----:B0-----:R-:W2:Y:S04]  /*70250*/  LDL.LU R24, [R1+0x1b0] ;  /* 0x0001b00001187983 */ /* 0x001ea80000300800 */
[----:B------:R-:W2:Y:S04]  /*70260*/  LDL.LU R25, [R1+0x1b4] ;  /* 0x0001b40001197983 */ /* 0x000ea80000300800 */
[----:B-1----:R-:W2:Y:S04]  /*70270*/  LDL.LU R26, [R1+0x1b8] ;  /* 0x0001b800011a7983 */ /* 0x002ea80000300800 */
[----:B------:R-:W2:Y:S04]  /*70280*/  LDL.LU R27, [R1+0x1bc] ;  /* 0x0001bc00011b7983 */ /* 0x000ea80000300800 */
[----:B----4-:R-:W-:Y:S04]  /*70290*/  STL.64 [R1+0x56c0], R14 ;  /* 0x0056c00e01007387 */ /* 0x010fe80000100a00 */
[----:B------:R0:W-:Y:S02]  /*702a0*/  STL.64 [R1+0x56b8], R12 ;  /* 0x0056b80c01007387 */ /* 0x0001e40000100a00 */
[----:B0-----:R-:W-:-:S02]  /*702b0*/  IMAD.MOV.U32 R12, RZ, RZ, R28 ;  /* 0x000000ffff0c7224 */ /* 0x001fc400078e001c */
[----:B------:R-:W-:Y:S01]  /*702c0*/  IMAD.MOV.U32 R13, RZ, RZ, R0 ;  /* 0x000000ffff0d7224 */ /* 0x000fe200078e0000 */
[----:B------:R-:W4:Y:S06]  /*702d0*/  LDL.LU R28, [R1+0x5720] ;  /* 0x00572000011c7983 */ /* 0x000f2c0000300800 */
[----:B---3--:R-:W-:Y:S01]  /*702e0*/  HMMA.16816.F32.BF16 R12, R4, R12, R8 ;  /* 0x0000000c040c723c */ /* 0x008fe20000041808 */
[----:B------:R-:W3:Y:S04]  /*702f0*/  LDL.LU.64 R10, [R1+0x5718] ;  /* 0x00571800010a7983 */ /* 0x000ee80000300a00 */
[----:B------:R-:W4:-:S15]  /*70300*/  LDL.LU.64 R8, [R1+0x5710] ;  /* 0x0057100001087983 */ /* 0x000f1e0000300a00 */
[----:B------:R-:W-:-:S03]  /*70310*/  NOP ;  /* 0x0000000000007918 */ /* 0x000fc60000000000 */
[----:B------:R-:W-:Y:S04]  /*70320*/  STL.64 [R1+0xb90], R12 ;  /* 0x000b900c01007387 */ /* 0x000fe80000100a00 */
[----:B------:R2:W-:Y:S02]  /*70330*/  STL.64 [R1+0xb98], R14 ;  /* 0x000b980e01007387 */ /* 0x0005e40000100a00 */
[----:B--2---:R-:W-:Y:S07]  /*70340*/  HMMA.16816.F32.BF16 R12, R4, R20, R16 ;  /* 0x00000014040c723c */ /* 0x004fee0000041810 */
[----:B------:R-:W-:-:S02]  /*70350*/  IMAD.MOV.U32 R16, RZ, RZ, R29 ;  /* 0x000000ffff107224 */ /* 0x000fc400078e001d */
[----:B------:R-:W-:-:S14]  /*70360*/  IMAD.MOV.U32 R21, RZ, RZ, R3 ;  /* 0x000000ffff157224 */ /* 0x000fdc00078e0003 */
[----:B------:R-:W-:Y:S04]  /*70370*/  STL.64 [R1+0xb80], R12 ;  /* 0x000b800c01007387 */ /* 0x000fe80000100a00 */
[----:B------:R-:W-:Y:S04]  /*70380*/  STL [R1+0xb88], R14 ;  /* 0x000b880e01007387 */ /* 0x000fe80000100800 */
[----:B------:R-:W2:Y:S01]  /*70390*/  LDL.LU R29, [R1+0x5708] ;  /* 0x00570800011d7983 */ /* 0x000ea20000300800 */
[----:B---3--:R-:W-:Y:S02]  /*703a0*/  IMAD.MOV.U32 R17, RZ, RZ, R11 ;  /* 0x000000ffff117224 */ /* 0x008fe400078e000b */
[----:B------:R-:W-:-:S03]  /*703b0*/  IMAD.MOV.U32 R20, RZ, RZ, R10 ;  /* 0x000000ffff147224 */ /* 0x000fc600078e000a */
[----:B------:R0:W-:Y:S01]  /*703c0*/  STL.64 [R1+0x56f0], R16 ;  /* 0x0056f01001007387 */ /* 0x0001e20000100a00 */
[----:B------:R-:W-:-:S03]  /*703d0*/  IMAD.MOV.U32 R0, RZ, RZ, R15 ;  /* 0x000000ffff007224 */ /* 0x000fc600078e000f */
[----:B0-----:R-:W3:Y:S04]  /*703e0*/  LDL.LU R16, [R1+0x1a0] ;  /* 0x0001a00001107983 */ /* 0x001ee80000300800 */
[----:B------:R-:W3:Y:S04]  /*703f0*/  LDL.LU R17, [R1+0x1a4] ;  /* 0x0001a40001117983 */ /* 0x000ee80000300800 */
[----:B------:R-:W3:Y:S04]  /*70400*/  LDL.LU R18, [R1+0x1a8] ;  /* 0x0001a80001127983 */ /* 0x000ee80000300800 */
[----:B------:R-:W3:Y:S04]  /*70410*/  LDL.LU R19, [R1+0x1ac] ;  /* 0x0001ac0001137983 */ /* 0x000ee80000300800 */
[----:B------:R0:W-:Y:S04]  /*70420*/  STL.64 [R1+0x56e8], R20 ;  /* 0x0056e81401007387 */ /* 0x0001e80000100a00 */
[----:B0-----:R-:W2:Y:S04]  /*70430*/  LDL.LU R20, [R1+0x190] ;  /* 0x0001900001147983 */ /* 0x001ea80000300800 */
[----:B------:R-:W2:Y:S04]  /*70440*/  LDL.LU R21, [R1+0x194] ;  /* 0x0001940001157983 */ /* 0x000ea80000300800 */
[----:B------:R-:W2:Y:S04]  /*70450*/  LDL.LU R22, [R1+0x198] ;  /* 0x0001980001167983 */ /* 0x000ea80000300800 */
[----:B------:R-:W2:Y:S04]  /*70460*/  LDL.LU R23, [R1+0x19c] ;  /* 0x00019c0001177983 */ /* 0x000ea80000300800 */
[----:B------:R-:W3:Y:S04]  /*70470*/  LDL.LU R12, [R1+0x170] ;  /* 0x00017000010c7983 */ /* 0x000ee80000300800 */
[----:B------:R-:W3:Y:S04]  /*70480*/  LDL.LU R13, [R1+0x174] ;  /* 0x00017400010d7983 */ /* 0x000ee80000300800 */
[----:B------:R-:W2:Y:S04]  /*70490*/  LDL.LU R14, [R1+0x178] ;  /* 0x00017800010e7983 */ /* 0x000ea80000300800 */
[----:B------:R-:W2:Y:S01]  /*704a0*/  LDL.LU R15, [R1+0x17c] ;  /* 0x00017c00010f7983 */ /* 0x000ea20000300800 */
[C---:B----4-:R-:W-:Y:S03]  /*704b0*/  HMMA.16816.F32.BF16 R8, R4.reuse, R8, R24 ;  /* 0x000000080408723c */ /* 0x050fe60000041818 */
[----:B--2---:R-:W-:Y:S04]  /*704c0*/  STL.64 [R1+0x56e0], R14 ;  /* 0x0056e00e01007387 */ /* 0x004fe80000100a00 */
[----:B---3--:R0:W-:Y:S04]  /*704d0*/  STL.64 [R1+0x56d8], R12 ;  /* 0x0056d80c01007387 */ /* 0x0081e80000100a00 */
[----:B0-----:R-:W2:Y:S04]  /*704e0*/  LDL.LU R12, [R1+0x180] ;  /* 0x00018000010c7983 */ /* 0x001ea80000300800 */
[----:B------:R-:W2:Y:S04]  /*704f0*/  LDL.LU R13, [R1+0x184] ;  /* 0x00018400010d7983 */ /* 0x000ea80000300800 */
[----:B------:R-:W2:Y:S04]  /*70500*/  LDL.LU R14, [R1+0x188] ;  /* 0x00018800010e7983 */ /* 0x000ea80000300800 */
[----:B------:R-:W2:Y:S04]  /*70510*/  LDL.LU R15, [R1+0x18c] ;  /* 0x00018c00010f7983 */ /* 0x000ea80000300800 */
[----:B------:R-:W-:Y:S04]  /*70520*/  STL [R1+0x4f78], R0 ;  /* 0x004f780001007387 */ /* 0x000fe80000100800 */
[----:B------:R-:W3:Y:S04]  /*70530*/  LDL.LU.64 R26, [R1+0x5700] ;  /* 0x00570000011a7983 */ /* 0x000ee80000300a00 */
[----:B------:R-:W4:Y:S04]  /*70540*/  LDL.LU.64 R24, [R1+0x56f8] ;  /* 0x0056f80001187983 */ /* 0x000f280000300a00 */
[----:B------:R0:W-:Y:S04]  /*70550*/  STL.64 [R1+0xb70], R8 ;  /* 0x000b700801007387 */ /* 0x0001e80000100a00 */
[----:B------:R1:W-:Y:S04]  /*70560*/  STL.64 [R1+0xb78], R10 ;  /* 0x000b780a01007387 */ /* 0x0003e80000100a00 */
[----:B0-----:R-:W2:Y:S04]  /*70570*/  LDL.LU R8, [R1+0xb0] ;  /* 0x0000b00001087983 */ /* 0x001ea80000300800 */
[----:B------:R-:W2:Y:S04]  /*70580*/  LDL.LU R9, [R1+0xb4] ;  /* 0x0000b40001097983 */ /* 0x000ea80000300800 */
[----:B-1----:R-:W2:Y:S04]  /*70590*/  LDL.LU R10, [R1+0xb8] ;  /* 0x0000b800010a7983 */ /* 0x002ea80000300800 */
[----:B------:R-:W2:Y:S01]  /*705a0*/  LDL.LU R11, [R1+0xbc] ;  /* 0x0000bc00010b7983 */ /* 0x000ea20000300800 */
[----:B----4-:R-:W-:-:S15]  /*705b0*/  HMMA.16816.F32.BF16 R16, R4, R24, R16 ;  /* 0x000000180410723c */ /* 0x010fde0000041810 */
[----:B------:R-:W-:-:S08]  /*705c0*/  NOP ;  /* 0x0000000000007918 */ /* 0x000fd00000000000 */
[----:B------:R0:W-:Y:S04]  /*705d0*/  STL.64 [R1+0xb60], R16 ;  /* 0x000b601001007387 */ /* 0x0001e80000100a00 */
[----:B------:R-:W-:Y:S04]  /*705e0*/  STL [R1+0xb68], R18 ;  /* 0x000b681201007387 */ /* 0x000fe80000100800 */
[----:B0-----:R-:W4:Y:S04]  /*705f0*/  LDL.LU.64 R16, [R1+0x56f0] ;  /* 0x0056f00001107983 */ /* 0x001f280000300a00 */
[----:B---3--:R0:W-:Y:S04]  /*70600*/  STL.64 [R1+0x5688], R26 ;  /* 0x0056881a01007387 */ /* 0x0081e80000100a00 */
[----:B------:R-:W3:Y:S04]  /*70610*/  LDL.LU R24, [R1+0x90] ;  /* 0x0000900001187983 */ /* 0x000ee80000300800 */
[----:B------:R-:W3:Y:S04]  /*70620*/  LDL.LU R25, [R1+0x94] ;  /* 0x0000940001197983 */ /* 0x000ee80000300800 */
[----:B0-----:R-:W2:Y:S04]  /*70630*/  LDL.LU R26, [R1+0x98] ;  /* 0x00009800011a7983 */ /* 0x001ea80000300800 */
[----:B------:R-:W2:Y:S01]  /*70640*/  LDL.LU R27, [R1+0x9c] ;  /* 0x00009c00011b7983 */ /* 0x000ea20000300800 */
[----:B------:R-:W-:-:S02]  /*70650*/  IMAD.MOV.U32 R0, RZ, RZ, R19 ;  /* 0x000000ffff007224 */ /* 0x000fc400078e0013 */
[C---:B----4-:R-:W-:Y:S01]  /*70660*/  HMMA.16816.F32.BF16 R16, R4.reuse, R16, R20 ;  /* 0x000000100410723c */ /* 0x050fe20000041814 */
[----:B--2---:R0:W-:Y:S04]  /*70670*/  STL.64 [R1+0x5698], R26 ;  /* 0x0056981a01007387 */ /* 0x0041e80000100a00 */
[----:B---3--:R-:W-:Y:S04]  /*70680*/  STL.64 [R1+0x5690], R24 ;  /* 0x0056901801007387 */ /* 0x008fe80000100a00 */
[----:B0-----:R-:W2:Y:S04]  /*70690*/  LDL R26, [R1+0x8] ;  /* 0x00000800011a7983 */ /* 0x001ea80000100800 */
[----:B------:R-:W2:Y:S04]  /*706a0*/  LDL R27, [R1+0xc] ;  /* 0x00000c00011b7983 */ /* 0x000ea80000100800 */
[----:B------:R-:W-:Y:S04]  /*706b0*/  STL [R1+0x4f7c], R0 ;  /* 0x004f7c0001007387 */ /* 0x000fe80000100800 */
[----:B------:R-:W3:Y:S04]  /*706c0*/  LDL.LU.64 R20, [R1+0x56e8] ;  /* 0x0056e80001147983 */ /* 0x000ee80000300a00 */
[----:B------:R-:W-:Y:S04]  /*706d0*/  STL.64 [R1+0xb50], R16 ;  /* 0x000b501001007387 */ /* 0x000fe80000100a00 */
[----:B------:R-:W-:Y:S04]  /*706e0*/  STL.64 [R1+0xb58], R18 ;  /* 0x000b581201007387 */ /* 0x000fe80000100a00 */
[----:B------:R-:W0:Y:S04]  /*706f0*/  LDSM.16.MT88.4 R16, [R2+UR5+0x14100] ;  /* 0x014100050210783b */ /* 0x000e280008004200 */
[----:B0-----:R0:W-:Y:S04]  /*70700*/  STL.64 [R1+0x55c8], R18 ;  /* 0x0055c81201007387 */ /* 0x0011e80000100a00 */
[----:B------:R1:W-:Y:S04]  /*70710*/  STL.64 [R1+0x55c0], R16 ;  /* 0x0055c01001007387 */ /* 0x0003e80000100a00 */
[----:B0-----:R-:W4:Y:S01]  /*70720*/  LDL.64 R18, [R1+0x128] ;  /* 0x0001280001127983 */ /* 0x001f220000100a00 */
[----:B---3--:R-:W-:-:S15]  /*70730*/  HMMA.16816.F32.BF16 R20, R4, R20, R12 ;  /* 0x000000140414723c */ /* 0x008fde000004180c */
[----:B------:R-:W-:-:S09]  /*70740*/  NOP ;  /* 0x0000000000007918 */ /* 0x000fd20000000000 */
[----:B------:R-:W-:Y:S01]  /*70750*/  IMAD.MOV.U32 R0, RZ, RZ, R23 ;  /* 0x000000ffff007224 */ /* 0x000fe200078e0017 */
[----:B----4-:R0:W-:Y:S04]  /*70760*/  STL.64 [R1+0x56a0], R18 ;  /* 0x0056a01201007387 */ /* 0x0101e80000100a00 */
[----:B-1----:R-:W2:Y:S04]  /*70770*/  LDL.LU R16, [R1+0xa0] ;  /* 0x0000a00001107983 */ /* 0x002ea80000300800 */
[----:B------:R-:W2:Y:S04]  /*70780*/  LDL.LU R17, [R1+0xa4] ;  /* 0x0000a40001117983 */ /* 0x000ea80000300800 */
[----:B0-----:R-:W2:Y:S04]  /*70790*/  LDL.LU R18, [R1+0xa8] ;  /* 0x0000a80001127983 */ /* 0x001ea80000300800 */
[----:B------:R-:W2:Y:S04]  /*707a0*/  LDL.LU R19, [R1+0xac] ;  /* 0x0000ac0001137983 */ /* 0x000ea80000300800 */
[----:B------:R-:W3:Y:S04]  /*707b0*/  LDL.LU.64 R14, [R1+0x56e0] ;  /* 0x0056e000010e7983 */ /* 0x000ee80000300a00 */
[----:B------:R-:W3:Y:S04]  /*707c0*/  LDL.LU.64 R12, [R1+0x56d8] ;  /* 0x0056d800010c7983 */ /* 0x000ee80000300a00 */
[----:B------:R-:W-:Y:S04]  /*707d0*/  STL.64 [R1+0xb40], R20 ;  /* 0x000b401401007387 */ /* 0x000fe80000100a00 */
[----:B------:R0:W-:Y:S04]  /*707e0*/  STL [R1+0xb48], R22 ;  /* 0x000b481601007387 */ /* 0x0001e80000100800 */
[----:B0-----:R-:W4:Y:S04]  /*707f0*/  LDL.LU.64 R22, [R1+0x56d0] ;  /* 0x0056d00001167983 */ /* 0x001f280000300a00 */
[----:B------:R-:W3:Y:S04]  /*70800*/  LDL.LU.64 R20, [R1+0x56c8] ;  /* 0x0056c80001147983 */ /* 0x000ee80000300a00 */
[----:B------:R-:W-:Y:S01]  /*70810*/  STL [R1+0x4ff0], R0 ;  /* 0x004ff00001007387 */ /* 0x000fe20000100800 */
        /* <DEDUP_REMOVED lines=16> */
[----:B------:R1:W-:Y:S01]  /*70920*/  STL [R1+0x5d8], R6 ;  /* 0x0005d80601007387 */ /* 0x0003e20000100800 */
[----:B------:R-:W-:-:S03]  /*70930*/  IMAD.MOV.U32 R0, RZ, RZ, R7 ;  /* 0x000000ffff007224 */ /* 0x000fc600078e0007 */
[----:B0-----:R-:W4:Y:S04]  /*70940*/  LDL.LU R4, [R1+0x80] ;  /* 0x0000800001047983 */ /* 0x001f280000300800 */
[----:B------:R-:W4:Y:S04]  /*70950*/  LDL.LU R5, [R1+0x84] ;  /* 0x0000840001057983 */ /* 0x000f280000300800 */
[----:B-1----:R-:W4:Y:S04]  /*70960*/  LDL.LU R6, [R1+0x88] ;  /* 0x0000880001067983 */ /* 0x002f280000300800 */
[----:B------:R-:W4:Y:S04]  /*70970*/  LDL.LU R7, [R1+0x8c] ;  /* 0x00008c0001077983 */ /* 0x000f280000300800 */
[----:B---3--:R0:W-:Y:S04]  /*70980*/  STL.64 [R1+0x5648], R14 ;  /* 0x0056480e01007387 */ /* 0x0081e80000100a00 */
[----:B0-----:R-:W3:Y:S04]  /*70990*/  LDL.64 R14, [R1+0x138] ;  /* 0x00013800010e7983 */ /* 0x001ee80000100a00 */
[----:B------:R-:W-:Y:S01]  /*709a0*/  STL [R1+0x4ff4], R0 ;  /* 0x004ff40001007387 */ /* 0x000fe20000100800 */
[----:B--2---:R-:W-:Y:S03]  /*709b0*/  HMMA.16816.F32.BF16 R24, R8, R26, R16 ;  /* 0x0000001a0818723c */ /* 0x004fe60000041810 */
[----:B------:R-:W4:-:S15]  /*709c0*/  LDL.LU.64 R18, [R1+0x56a0] ;  /* 0x0056a00001127983 */ /* 0x000f1e0000300a00 */
[----:B------:R-:W-:-:S05]  /*709d0*/  NOP ;  /* 0x0000000000007918 */ /* 0x000fca0000000000 */
        /* <DEDUP_REMOVED lines=8> */
[----:B0-----:R-:W2:Y:S01]  /*70a60*/  LDL.LU.64 R26, [R1+0x5688] ;  /* 0x00568800011a7983 */ /* 0x001ea20000300a00 */
[----:B----4-:R-:W-:Y:S06]  /*70a70*/  HMMA.16816.F32.BF16 R4, R8, R18, R4 ;  /* 0x000000120804723c */ /* 0x010fec0000041804 */
[----:B------:R0:W-:Y:S01]  /*70a80*/  STL.64 [R1+0x55f8], R18 ;  /* 0x0055f81201007387 */ /* 0x0001e20000100a00 */
[----:B------:R-:W-:-:S02]  /*70a90*/  IMAD.MOV.U32 R3, RZ, RZ, R14 ;  /* 0x000000ffff037224 */ /* 0x000fc400078e000e */
[----:B------:R-:W-:-:S14]  /*70aa0*/  IMAD.MOV.U32 R0, RZ, RZ, R15 ;  /* 0x000000ffff007224 */ /* 0x000fdc00078e000f */
[----:B------:R-:W-:Y:S04]  /*70ab0*/  STL.64 [R1+0x590], R4 ;  /* 0x0005900401007387 */ /* 0x000fe80000100a00 */
[----:B------:R2:W-:Y:S01]  /*70ac0*/  STL.64 [R1+0x598], R6 ;  /* 0x0005980601007387 */ /* 0x0005e20000100a00 */
[----:B0-----:R-:W-:Y:S02]  /*70ad0*/  IMAD.MOV.U32 R18, RZ, RZ, R3 ;  /* 0x000000ffff127224 */ /* 0x001fe400078e0003 */
[----:B------:R-:W-:-:S05]  /*70ae0*/  IMAD.MOV.U32 R19, RZ, RZ, R0 ;  /* 0x000000ffff137224 */ /* 0x000fca00078e0000 */
[----:B------:R-:W-:Y:S04]  /*70af0*/  STL.64 [R1+0x5610], R18 ;  /* 0x0056101201007387 */ /* 0x000fe80000100a00 */
[----:B------:R-:W3:Y:S01]  /*70b00*/  LDL.LU R12, [R1+0x140] ;  /* 0x00014000010c7983 */ /* 0x000ee20000300800 */
[----:B--2---:R-:W-:-:S15]  /*70b10*/  HMMA.16816.F32.BF16 R4, R8, R26, R20 ;  /* 0x0000001a0804723c */ /* 0x004fde0000041814 */
[----:B------:R-:W-:-:S08]  /*70b20*/  NOP ;  /* 0x0000000000007918 */ /* 0x000fd00000000000 */
[----:B------:R-:W-:Y:S04]  /*70b30*/  STL.64 [R1+0x580], R4 ;  /* 0x0005800401007387 */ /* 0x000fe80000100a00 */
[----:B------:R-:W-:Y:S04]  /*70b40*/  STL.64 [R1+0x588], R6 ;  /* 0x0005880601007387 */ /* 0x000fe80000100a00 */
[----:B------:R-:W3:Y:S04]  /*70b50*/  LDL.LU R13, [R1+0x144] ;  /* 0x00014400010d7983 */ /* 0x000ee80000300800 */
[----:B------:R-:W2:Y:S04]  /*70b60*/  LDL.LU R14, [R1+0x148] ;  /* 0x00014800010e7983 */ /* 0x000ea80000300800 */
[----:B------:R-:W2:Y:S01]  /*70b70*/  LDL.LU R15, [R1+0x14c] ;  /* 0x00014c00010f7983 */ /* 0x000ea20000300800 */
[----:B------:R-:W-:-:S03]  /*70b80*/  IMAD.MOV.U32 R26, RZ, RZ, R28 ;  /* 0x000000ffff1a7224 */ /* 0x000fc600078e001c */
[----:B------:R-:W0:Y:S04]  /*70b90*/  LDSM.16.MT88.4 R4, [R2+UR5+0x14180] ;  /* 0x014180050204783b */ /* 0x000e280008004200 */
[----:B--2---:R-:W-:Y:S04]  /*70ba0*/  STL.64 [R1+0x5660], R14 ;  /* 0x0056600e01007387 */ /* 0x004fe80000100a00 */
[----:B---3--:R1:W-:Y:S04]  /*70bb0*/  STL.64 [R1+0x5658], R12 ;  /* 0x0056580c01007387 */ /* 0x0083e80000100a00 */
[----:B------:R-:W2:Y:S04]  /*70bc0*/  LDL R22, [R1+0xf8] ;  /* 0x0000f80001167983 */ /* 0x000ea80000100800 */
[----:B------:R-:W2:Y:S04]  /*70bd0*/  LDL R23, [R1+0xfc] ;  /* 0x0000fc0001177983 */ /* 0x000ea80000100800 */
[----:B--2---:R2:W-:Y:S04]  /*70be0*/  STL.64 [R1+0x5668], R22 ;  /* 0x0056681601007387 */ /* 0x0045e80000100a00 */
[----:B-1----:R-:W3:Y:S04]  /*70bf0*/  LDL.LU R12, [R1+0x150] ;  /* 0x00015000010c7983 */ /* 0x002ee80000300800 */
[----:B------:R-:W3:Y:S04]  /*70c00*/  LDL.LU R13, [R1+0x154] ;  /* 0x00015400010d7983 */ /* 0x000ee80000300800 */
[----:B------:R-:W4:Y:S04]  /*70c10*/  LDL.LU R14, [R1+0x158] ;  /* 0x00015800010e7983 */ /* 0x000f280000300800 */
[----:B------:R-:W4:Y:S04]  /*70c20*/  LDL.LU R15, [R1+0x15c] ;  /* 0x00015c00010f7983 */ /* 0x000f280000300800 */
[----:B------:R-:W3:Y:S04]  /*70c30*/  LDL.LU R20, [R1+0x160] ;  /* 0x0001600001147983 */ /* 0x000ee80000300800 */
[----:B------:R-:W3:Y:S04]  /*70c40*/  LDL.LU R21, [R1+0x164] ;  /* 0x0001640001157983 */ /* 0x000ee80000300800 */
[----:B--2---:R-:W2:Y:S04]  /*70c50*/  LDL.LU R22, [R1+0x168] ;  /* 0x0001680001167983 */ /* 0x004ea80000300800 */
[----:B------:R-:W2:Y:S04]  /*70c60*/  LDL.LU R23, [R1+0x16c] ;  /* 0x00016c0001177983 */ /* 0x000ea80000300800 */
[----:B----4-:R1:W-:Y:S04]  /*70c70*/  STL.64 [R1+0x5678], R14 ;  /* 0x0056780e01007387 */ /* 0x0103e80000100a00 */
[----:B---3--:R-:W-:Y:S04]  /*70c80*/  STL.64 [R1+0x5670], R12 ;  /* 0x0056700c01007387 */ /* 0x008fe80000100a00 */
[----:B-1----:R-:W2:Y:S04]  /*70c90*/  LDL.64 R14, [R1+0x108] ;  /* 0x00010800010e7983 */ /* 0x002ea80000100a00 */
        /* <DEDUP_REMOVED lines=10> */
[----:B------:R-:W4:Y:S04]  /*70d40*/  LDL.LU R24, [R1+0x10] ;  /* 0x0000100001187983 */ /* 0x000f280000300800 */
[----:B------:R-:W4:Y:S04]  /*70d50*/  LDL.LU R25, [R1+0x14] ;  /* 0x0000140001197983 */ /* 0x000f280000300800 */
[----:B------:R-:W3:Y:S04]  /*70d60*/  LDL.LU R28, [R1+0x5680] ;  /* 0x00568000011c7983 */ /* 0x000ee80000300800 */
[----:B------:R-:W4:Y:S01]  /*70d70*/  LDL.LU R27, [R1+0x1c] ;  /* 0x00001c00011b7983 */ /* 0x000f220000300800 */
[----:B--2---:R-:W-:Y:S03]  /*70d80*/  HMMA.16816.F32.BF16 R20, R8, R14, R20 ;  /* 0x0000000e0814723c */ /* 0x004fe60000041814 */
[----:B----4-:R-:W-:Y:S04]  /*70d90*/  STL.64 [R1+0x5608], R26 ;  /* 0x0056081a01007387 */ /* 0x010fe80000100a00 */
[----:B------:R1:W-:Y:S04]  /*70da0*/  STL.64 [R1+0x5600], R24 ;  /* 0x0056001801007387 */ /* 0x0003e80000100a00 */
[----:B-1----:R-:W2:Y:S04]  /*70db0*/  LDL.LU R24, [R1+0x40] ;  /* 0x0000400001187983 */ /* 0x002ea80000300800 */
[----:B------:R-:W2:Y:S04]  /*70dc0*/  LDL.LU R25, [R1+0x44] ;  /* 0x0000440001197983 */ /* 0x000ea80000300800 */
[----:B------:R-:W4:Y:S01]  /*70dd0*/  LDL.LU R26, [R1+0x48] ;  /* 0x00004800011a7983 */ /* 0x000f220000300800 */
[----:B---3--:R-:W-:-:S04]  /*70de0*/  IMAD.MOV.U32 R27, RZ, RZ, R28 ;  /* 0x000000ffff1b7224 */ /* 0x008fc800078e001c */
[----:B------:R-:W-:Y:S01]  /*70df0*/  IMAD.MOV.U32 R28, RZ, RZ, R23 ;  /* 0x000000ffff1c7224 */ /* 0x000fe200078e0017 */
[----:B----4-:R1:W-:Y:S04]  /*70e00*/  STL.64 [R1+0x5620], R26 ;  /* 0x0056201a01007387 */ /* 0x0103e80000100a00 */
[----:B--2---:R-:W-:Y:S04]  /*70e10*/  STL.64 [R1+0x5618], R24 ;  /* 0x0056181801007387 */ /* 0x004fe80000100a00 */
[----:B-1----:R-:W2:Y:S04]  /*70e20*/  LDL.64 R26, [R1+0x8] ;  /* 0x00000800011a7983 */ /* 0x002ea80000100a00 */
[----:B0-----:R0:W-:Y:S04]  /*70e30*/  STL.64 [R1+0x5568], R6 ;  /* 0x0055680601007387 */ /* 0x0011e80000100a00 */
[----:B------:R1:W-:Y:S04]  /*70e40*/  STL.64 [R1+0x5560], R4 ;  /* 0x0055600401007387 */ /* 0x0003e80000100a00 */
[----:B0-----:R-:W3:Y:S01]  /*70e50*/  LDL.64 R6, [R1+0x118] ;  /* 0x0001180001067983 */ /* 0x001ee20000100a00 */
[----:B-1----:R-:W-:-:S02]  /*70e60*/  IMAD.MOV.U32 R5, RZ, RZ, R14 ;  /* 0x000000ffff057224 */ /* 0x002fc400078e000e */
[----:B------:R-:W-:Y:S02]  /*70e70*/  IMAD.MOV.U32 R4, RZ, RZ, R15 ;  /* 0x000000ffff047224 */ /* 0x000fe400078e000f */
[----:B------:R-:W4:Y:S04]  /*70e80*/  LDL.LU.64 R14, [R1+0x5678] ;  /* 0x00567800010e7983 */ /* 0x000f280000300a00 */
[----:B------:R-:W4:Y:S04]  /*70e90*/  LDL.LU.64 R12, [R1+0x5670] ;  /* 0x00567000010c7983 */ /* 0x000f280000300a00 */
[----:B------:R-:W-:Y:S04]  /*70ea0*/  STL.64 [R1+0x560], R20 ;  /* 0x0005601401007387 */ /* 0x000fe80000100a00 */
[----:B------:R0:W-:Y:S04]  /*70eb0*/  STL [R1+0x568], R22 ;  /* 0x0005681601007387 */ /* 0x0001e80000100800 */
[----:B0-----:R-:W4:Y:S04]  /*70ec0*/  LDL.LU.64 R22, [R1+0x5668] ;  /* 0x0056680001167983 */ /* 0x001f280000300a00 */
        /* <DEDUP_REMOVED lines=13> */
[----:B0-----:R-:W4:Y:S04]  /*70fa0*/  LDL.LU.64 R14, [R1+0x5648] ;  /* 0x00564800010e7983 */ /* 0x001f280000300a00 */
[----:B------:R0:W-:Y:S04]  /*70fb0*/  STL.64 [R1+0x55d0], R22 ;  /* 0x0055d01601007387 */ /* 0x0001e80000100a00 */
[----:B------:R-:W3:Y:S04]  /*70fc0*/  LDL.LU R20, [R1+0x30] ;  /* 0x0000300001147983 */ /* 0x000ee80000300800 */
[----:B------:R-:W3:Y:S04]  /*70fd0*/  LDL.LU R21, [R1+0x34] ;  /* 0x0000340001157983 */ /* 0x000ee80000300800 */
[----:B0-----:R-:W3:Y:S04]  /*70fe0*/  LDL.LU R22, [R1+0x38] ;  /* 0x0000380001167983 */ /* 0x001ee80000300800 */
[----:B------:R-:W-:Y:S01]  /*70ff0*/  STL [R1+0x4ebc], R28 ;  /* 0x004ebc1c01007387 */ /* 0x000fe20000100800 */
[----:B----4-:R-:W-:Y:S03]  /*71000*/  HMMA.16816.F32.BF16 R8, R8, R14, R16 ;  /* 0x0000000e0808723c */ /* 0x010fe60000041810 */
[----:B------:R-:W4:Y:S04]  /*71010*/  LDL.LU.64 R18, [R1+0x5640] ;  /* 0x0056400001127983 */ /* 0x000f280000300a00 */
[----:B------:R-:W4:Y:S04]  /*71020*/  LDL.LU.64 R16, [R1+0x5638] ;  /* 0x0056380001107983 */ /* 0x000f280000300a00 */
[----:B------:R-:W4:Y:S04]  /*71030*/  LDL.LU.64 R14, [R1+0x5630] ;  /* 0x00563000010e7983 */ /* 0x000f280000300a00 */
[----:B------:R-:W4:Y:S01]  /*71040*/  LDL.LU.64 R12, [R1+0x5628] ;  /* 0x00562800010c7983 */ /* 0x000f220000300a00 */
[----:B------:R-:W-:-:S07]  /*71050*/  IMAD.MOV.U32 R23, RZ, RZ, R29 ;  /* 0x000000ffff177224 */ /* 0x000fce00078e001d */
[----:B------:R2:W-:Y:S04]  /*71060*/  STL.64 [R1+0x490], R8 ;  /* 0x0004900801007387 */ /* 0x0005e80000100a00 */
[----:B------:R-:W-:Y:S01]  /*71070*/  STL.64 [R1+0x498], R10 ;  /* 0x0004980a01007387 */ /* 0x000fe20000100a00 */
[----:B--2---:R-:W-:Y:S02]  /*71080*/  IMAD.MOV.U32 R9, RZ, RZ, R26 ;  /* 0x000000ffff097224 */ /* 0x004fe400078e001a */
[----:B------:R-:W-:Y:S01]  /*71090*/  IMAD.MOV.U32 R8, RZ, RZ, R27 ;  /* 0x000000ffff087224 */ /* 0x000fe200078e001b */
[----:B----4-:R-:W-:Y:S01]  /*710a0*/  HMMA.16816.F32.BF16 R16, R12, R26, R16 ;  /* 0x0000001a0c10723c */ /* 0x010fe20000041810 */
[----:B------:R-:W2:Y:S04]  /*710b0*/  LDL.LU.64 R26, [R1+0x5620] ;  /* 0x00562000011a7983 */ /* 0x000ea80000300a00 */
[----:B------:R-:W2:-:S15]  /*710c0*/  LDL.LU.64 R24, [R1+0x5618] ;  /* 0x0056180001187983 */ /* 0x000e9e0000300a00 */
[----:B------:R-:W-:-:S03]  /*710d0*/  NOP ;  /* 0x0000000000007918 */ /* 0x000fc60000000000 */
        /* <DEDUP_REMOVED lines=11> */
[----:B0-----:R-:W3:Y:S02]  /*71190*/  LDL.LU.64 R18, [R1+0x55f8] ;  /* 0x0055f80001127983 */ /* 0x001ee40000300a00 */
[----:B---3--:R-:W-:Y:S06]  /*711a0*/  HMMA.16816.F32.BF16 R20, R12, R18, R20 ;  /* 0x000000120c14723c */ /* 0x008fec0000041814 */
[----:B------:R-:W-:-:S02]  /*711b0*/  IMAD.MOV.U32 R3, RZ, RZ, R18 ;  /* 0x000000ffff037224 */ /* 0x000fc400078e0012 */
[----:B------:R-:W-:-:S15]  /*711c0*/  IMAD.MOV.U32 R0, RZ, RZ, R19 ;  /* 0x000000ffff007224 */ /* 0x000fde00078e0013 */
[----:B------:R-:W-:Y:S04]  /*711d0*/  STL.64 [R1+0x460], R20 ;  /* 0x0004601401007387 */ /* 0x000fe80000100a00 */
[----:B------:R0:W-:Y:S04]  /*711e0*/  STL.64 [R1+0x468], R22 ;  /* 0x0004681601007387 */ /* 0x0001e80000100a00 */
[----:B0-----:R-:W3:Y:S04]  /*711f0*/  LDL.64 R22, [R1+0xf8] ;  /* 0x0000f80001167983 */ /* 0x001ee80000100a00 */
[----:B------:R-:W4:Y:S04]  /*71200*/  LDL.LU R16, [R1+0xc0] ;  /* 0x0000c00001107983 */ /* 0x000f280000300800 */
        /* <DEDUP_REMOVED lines=14> */
[----:B------:R0:W-:Y:S02]  /*712f0*/  STL.64 [R1+0x5580], R6 ;  /* 0x0055800601007387 */ /* 0x0001e40000100a00 */
[----:B0-----:R-:W-:-:S02]  /*71300*/  IMAD.MOV.U32 R6, RZ, RZ, R5 ;  /* 0x000000ffff067224 */ /* 0x001fc400078e0005 */
[----:B------:R-:W-:Y:S02]  /*71310*/  IMAD.MOV.U32 R7, RZ, RZ, R4 ;  /* 0x000000ffff077224 */ /* 0x000fe400078e0004 */
[----:B------:R-:W4:Y:S05]  /*71320*/  LDL.LU R4, [R1+0x4e0] ;  /* 0x0004e00001047983 */ /* 0x000f2a0000300800 */
[----:B---3--:R-:W-:-:S15]  /*71330*/  HMMA.16816.F32.BF16 R24, R12, R6, R24 ;  /* 0x000000060c18723c */ /* 0x008fde0000041818 */
[----:B------:R-:W-:-:S08]  /*71340*/  NOP ;  /* 0x0000000000007918 */ /* 0x000fd00000000000 */
[----:B------:R-:W-:Y:S04]  /*71350*/  STL.64 [R1+0x440], R24 ;  /* 0x0004401801007387 */ /* 0x000fe80000100a00 */
[----:B------:R-:W-:Y:S04]  /*71360*/  STL.64 [R1+0x448], R26 ;  /* 0x0004481a01007387 */ /* 0x000fe80000100a00 */
[----:B------:R-:W4:Y:S04]  /*71370*/  LDL.LU R5, [R1+0x4e4] ;  /* 0x0004e40001057983 */ /* 0x000f280000300800 */
[----:B------:R-:W3:Y:S04]  /*71380*/  LDL.LU R6, [R1+0x4e8] ;  /* 0x0004e80001067983 */ /* 0x000ee80000300800 */
[----:B------:R-:W3:Y:S04]  /*71390*/  LDL.LU R7, [R1+0x4ec] ;  /* 0x0004ec0001077983 */ /* 0x000ee80000300800 */
[----:B---3--:R0:W-:Y:S04]  /*713a0*/  STL.64 [R1+0x5590], R6 ;  /* 0x0055900601007387 */ /* 0x0081e80000100a00 */
[----:B----4-:R-:W-:Y:S04]  /*713b0*/  STL.64 [R1+0x5588], R4 ;  /* 0x0055880401007387 */ /* 0x010fe80000100a00 */
[----:B0-----:R-:W3:Y:S04]  /*713c0*/  LDL.64 R6, [R1+0x138] ;  /* 0x0001380001067983 */ /* 0x001ee80000100a00 */
[----:B---3--:R0:W-:Y:S04]  /*713d0*/  STL.64 [R1+0x5598], R6 ;  /* 0x0055980601007387 */ /* 0x0081e80000100a00 */
[----:B------:R-:W3:Y:S01]  /*713e0*/  LDL.64 R26, [R1+0x28] ;  /* 0x00002800011a7983 */ /* 0x000ee20000100a00 */
[----:B0-----:R-:W-:-:S02]  /*713f0*/  IMAD.MOV.U32 R6, RZ, RZ, R9 ;  /* 0x000000ffff067224 */ /* 0x001fc400078e0009 */
[----:B------:R-:W-:Y:S02]  /*71400*/  IMAD.MOV.U32 R7, RZ, RZ, R8 ;  /* 0x000000ffff077224 */ /* 0x000fe400078e0008 */
[----:B------:R-:W0:Y:S04]  /*71410*/  LDSM.16.MT88.4 R8, [R2+UR5+0x14200] ;  /* 0x014200050208783b */ /* 0x000e280008004200 */
[----:B0-----:R-:W-:Y:S04]  /*71420*/  STL.64 [R1+0x54d8], R10 ;  /* 0x0054d80a01007387 */ /* 0x001fe80000100a00 */
[----:B------:R0:W-:Y:S04]  /*71430*/  STL.64 [R1+0x54d0], R8 ;  /* 0x0054d00801007387 */ /* 0x0001e80000100a00 */
[----:B0-----:R-:W4:Y:S04]  /*71440*/  LDL.LU R8, [R1+0x4d0] ;  /* 0x0004d00001087983 */ /* 0x001f280000300800 */
[----:B------:R-:W4:Y:S04]  /*71450*/  LDL.LU R9, [R1+0x4d4] ;  /* 0x0004d40001097983 */ /* 0x000f280000300800 */
[----:B------:R-:W3:Y:S04]  /*71460*/  LDL.LU R10, [R1+0x4d8] ;  /* 0x0004d800010a7983 */ /* 0x000ee80000300800 */
[----:B------:R-:W3:Y:S01]  /*71470*/  LDL.LU R11, [R1+0x4dc] ;  /* 0x0004dc00010b7983 */ /* 0x000ee20000300800 */
[----:B--2---:R-:W-:Y:S06]  /*71480*/  HMMA.16816.F32.BF16 R16, R12, R22, R16 ;  /* 0x000000160c10723c */ /* 0x004fec0000041810 */
[----:B------:R-:W-:-:S02]  /*71490*/  IMAD.MOV.U32 R5, RZ, RZ, R22 ;  /* 0x000000ffff057224 */ /* 0x000fc400078e0016 */
[----:B------:R-:W-:Y:S01]  /*714a0*/  IMAD.MOV.U32 R4, RZ, RZ, R23 ;  /* 0x000000ffff047224 */ /* 0x000fe200078e0017 */
        /* <DEDUP_REMOVED lines=16> */
[----:B0-----:R-:W2:Y:S04]  /*715b0*/  LDL.LU.64 R18, [R1+0x55c8] ;  /* 0x0055c80001127983 */ /* 0x001ea80000300a00 */
[----:B------:R-:W2:Y:S04]  /*715c0*/  LDL.LU.64 R16, [R1+0x55c0] ;  /* 0x0055c00001107983 */ /* 0x000ea80000300a00 */
[----:B------:R-:W3:Y:S04]  /*715d0*/  LDL.LU.64 R22, [R1+0x55b8] ;  /* 0x0055b80001167983 */ /* 0x000ee80000300a00 */
[----:B------:R-:W3:Y:S04]  /*715e0*/  LDL.LU.64 R20, [R1+0x55b0] ;  /* 0x0055b00001147983 */ /* 0x000ee80000300a00 */
[----:B------:R0:W-:Y:S04]  /*715f0*/  STL.64 [R1+0x5570], R26 ;  /* 0x0055701a01007387 */ /* 0x0001e80000100a00 */
[----:B------:R-:W4:Y:S01]  /*71600*/  LDL.LU R24, [R1+0x4f0] ;  /* 0x0004f00001187983 */ /* 0x000f220000300800 */
[----:B---3--:R-:W-:-:S15]  /*71610*/  HMMA.16816.F32.BF16 R12, R12, R26, R20 ;  /* 0x0000001a0c0c723c */ /* 0x008fde0000041814 */
[----:B------:R-:W-:-:S08]  /*71620*/  NOP ;  /* 0x0000000000007918 */ /* 0x000fd00000000000 */
[----:B------:R-:W-:Y:S04]  /*71630*/  STL.64 [R1+0x210], R12 ;  /* 0x0002100c01007387 */ /* 0x000fe80000100a00 */
[----:B------:R-:W-:Y:S04]  /*71640*/  STL.64 [R1+0x218], R14 ;  /* 0x0002180e01007387 */ /* 0x000fe80000100a00 */
[----:B------:R-:W1:Y:S01]  /*71650*/  LDSM.16.MT88.4 R12, [R2+UR5+0x14280] ;  /* 0x01428005020c783b */ /* 0x000e620008004200 */
[----:B------:R-:W-:Y:S02]  /*71660*/  IMAD.MOV.U32 R22, RZ, RZ, R5 ;  /* 0x000000ffff167224 */ /* 0x000fe400078e0005 */
[----:B------:R-:W-:Y:S01]  /*71670*/  IMAD.MOV.U32 R23, RZ, RZ, R4 ;  /* 0x000000ffff177224 */ /* 0x000fe200078e0004 */
[----:B------:R-:W4:Y:S01]  /*71680*/  LDL.LU R25, [R1+0x4f4] ;  /* 0x0004f40001197983 */ /* 0x000f220000300800 */
[C---:B--2---:R-:W-:Y:S03]  /*71690*/  HMMA.16816.F32.BF16 R4, R16.reuse, R6, R8 ;  /* 0x000000061004723c */ /* 0x044fe60000041808 */
[----:B0-----:R-:W4:Y:S04]  /*716a0*/  LDL.LU R26, [R1+0x4f8] ;  /* 0x0004f800011a7983 */ /* 0x001f280000300800 */
[----:B------:R-:W4:Y:S04]  /*716b0*/  LDL.LU R27, [R1+0x4fc] ;  /* 0x0004fc00011b7983 */ /* 0x000f280000300800 */
[----:B------:R0:W-:Y:S04]  /*716c0*/  STL.64 [R1+0x5578], R22 ;  /* 0x0055781601007387 */ /* 0x0001e80000100a00 */
[----:B------:R-:W2:Y:S04]  /*716d0*/  LDL.LU R20, [R1+0x500] ;  /* 0x0005000001147983 */ /* 0x000ea80000300800 */
[----:B------:R-:W2:Y:S04]  /*716e0*/  LDL.LU R21, [R1+0x504] ;  /* 0x0005040001157983 */ /* 0x000ea80000300800 */
[----:B0-----:R-:W2:Y:S04]  /*716f0*/  LDL.LU R22, [R1+0x508] ;  /* 0x0005080001167983 */ /* 0x001ea80000300800 */
[----:B------:R-:W2:Y:S04]  /*71700*/  LDL.LU R23, [R1+0x50c] ;  /* 0x00050c0001177983 */ /* 0x000ea80000300800 */
[----:B-1----:R-:W-:Y:S04]  /*71710*/  STL.64 [R1+0x5468], R14 ;  /* 0x0054680e01007387 */ /* 0x002fe80000100a00 */
[----:B------:R-:W-:Y:S04]  /*71720*/  STL.64 [R1+0x5460], R12 ;  /* 0x0054600c01007387 */ /* 0x000fe80000100a00 */
[----:B------:R-:W3:Y:S04]  /*71730*/  LDL.LU.64 R10, [R1+0x55a8] ;  /* 0x0055a800010a7983 */ /* 0x000ee80000300a00 */
[----:B------:R-:W3:Y:S04]  /*71740*/  LDL.LU.64 R8, [R1+0x55a0] ;  /* 0x0055a00001087983 */ /* 0x000ee80000300a00 */
        /* <DEDUP_REMOVED lines=11> */
[----:B------:R-:W-:-:S02]  /*71800*/  IMAD.MOV.U32 R14, RZ, RZ, R3 ;  /* 0x000000ffff0e7224 */ /* 0x000fc400078e0003 */
[----:B------:R-:W-:-:S07]  /*71810*/  IMAD.MOV.U32 R15, RZ, RZ, R0 ;  /* 0x000000ffff0f7224 */ /* 0x000fce00078e0000 */
[----:B---3--:R-:W-:Y:S01]  /*71820*/  HMMA.16816.F32.BF16 R12, R16, R14, R4 ;  /* 0x0000000e100c723c */ /* 0x008fe20000041804 */
[----:B------:R-:W4:-:S15]  /*71830*/  LDL.LU.64 R6, [R1+0x5580] ;  /* 0x0055800001067983 */ /* 0x000f1e0000300a00 */
[----:B------:R-:W-:-:S07]  /*71840*/  NOP ;  /* 0x0000000000007918 */ /* 0x000fce0000000000 */
[----:B------:R-:W-:Y:S04]  /*71850*/  STL.64 [R1+0x1e0], R12 ;  /* 0x0001e00c01007387 */ /* 0x000fe80000100a00 */
[----:B------:R4:W-:Y:S02]  /*71860*/  STL.64 [R1+0x1e8], R14 ;  /* 0x0001e80e01007387 */ /* 0x0009e40000100a00 */
[----:B----4-:R-:W-:Y:S06]  /*71870*/  HMMA.16816.F32.BF16 R12, R16, R6, R24 ;  /* 0x00000006100c723c */ /* 0x010fec0000041818 */
[----:B------:R-:W-:-:S02]  /*71880*/  IMAD.MOV.U32 R3, RZ, RZ, R6 ;  /* 0x000000ffff037224 */ /* 0x000fc400078e0006 */
[----:B------:R-:W-:-:S15]  /*71890*/  IMAD.MOV.U32 R0, RZ, RZ, R7 ;  /* 0x000000ffff007224 */ /* 0x000fde00078e0007 */
[----:B------:R0:W-:Y:S04]  /*718a0*/  STL.64 [R1+0x1d0], R12 ;  /* 0x0001d00c01007387 */ /* 0x0001e80000100a00 */
[----:B------:R1:W-:Y:S04]  /*718b0*/  STL.64 [R1+0x1d8], R14 ;  /* 0x0001d80e01007387 */ /* 0x0003e80000100a00 */
[----:B------:R-:W3:Y:S04]  /*718c0*/  LDL.LU R4, [R1+0x530] ;  /* 0x0005300001047983 */ /* 0x000ee80000300800 */
[----:B------:R-:W3:Y:S04]  /*718d0*/  LDL.LU R5, [R1+0x534] ;  /* 0x0005340001057983 */ /* 0x000ee80000300800 */
[----:B------:R-:W3:Y:S04]  /*718e0*/  LDL.LU R6, [R1+0x538] ;  /* 0x0005380001067983 */ /* 0x000ee80000300800 */
[----:B------:R-:W3:Y:S04]  /*718f0*/  LDL.LU R7, [R1+0x53c] ;  /* 0x00053c0001077983 */ /* 0x000ee80000300800 */
[----:B------:R-:W4:Y:S04]  /*71900*/  LDL.LU R24, [R1+0x510] ;  /* 0x0005100001187983 */ /* 0x000f280000300800 */
[----:B------:R-:W4:Y:S04]  /*71910*/  LDL.LU R25, [R1+0x514] ;  /* 0x0005140001197983 */ /* 0x000f280000300800 */
[----:B------:R-:W4:Y:S04]  /*71920*/  LDL.LU R26, [R1+0x518] ;  /* 0x00051800011a7983 */ /* 0x000f280000300800 */
[----:B------:R-:W4:Y:S04]  /*71930*/  LDL.LU R27, [R1+0x51c] ;  /* 0x00051c00011b7983 */ /* 0x000f280000300800 */
[----:B0-----:R-:W2:Y:S04]  /*71940*/  LDL.LU R12, [R1+0x660] ;  /* 0x00066000010c7983 */ /* 0x001ea80000300800 */
[----:B------:R-:W2:Y:S04]  /*71950*/  LDL.LU R13, [R1+0x664] ;  /* 0x00066400010d7983 */ /* 0x000ea80000300800 */
[----:B-1----:R-:W3:Y:S04]  /*71960*/  LDL.LU R14, [R1+0x668] ;  /* 0x00066800010e7983 */ /* 0x002ee80000300800 */
[----:B------:R-:W3:Y:S04]  /*71970*/  LDL.LU R15, [R1+0x66c] ;  /* 0x00066c00010f7983 */ /* 0x000ee80000300800 */
[----:B---3--:R0:W-:Y:S04]  /*71980*/  STL.64 [R1+0x54a8], R14 ;  /* 0x0054a80e01007387 */ /* 0x0081e80000100a00 */
[----:B--2---:R-:W-:Y:S04]  /*71990*/  STL.64 [R1+0x54a0], R12 ;  /* 0x0054a00c01007387 */ /* 0x004fe80000100a00 */
[----:B0-----:R-:W2:Y:S02]  /*719a0*/  LDL.64 R14, [R1+0x108] ;  /* 0x00010800010e7983 */ /* 0x001ea40000100a00 */
[----:B--2---:R-:W-:-:S15]  /*719b0*/  HMMA.16816.F32.BF16 R20, R16, R14, R20 ;  /* 0x0000000e1014723c */ /* 0x004fde0000041814 */
[----:B------:R-:W-:-:S08]  /*719c0*/  NOP ;  /* 0x0000000000007918 */ /* 0x000fd00000000000 */
[----:B------:R-:W-:Y:S04]  /*719d0*/  STL.64 [R1+0x400], R20 ;  /* 0x0004001401007387 */ /* 0x000fe80000100a00 */
[----:B------:R0:W-:Y:S04]  /*719e0*/  STL.64 [R1+0x408], R22 ;  /* 0x0004081601007387 */ /* 0x0001e80000100a00 */
[----:B0-----:R-:W4:Y:S04]  /*719f0*/  LDL.LU.64 R22, [R1+0x5578] ;  /* 0x0055780001167983 */ /* 0x001f280000300a00 */
[----:B------:R-:W2:Y:S01]  /*71a00*/  LDL.LU R12, [R1+0x650] ;  /* 0x00065000010c7983 */ /* 0x000ea20000300800 */
[----:B------:R-:W-:-:S03]  /*71a10*/  IMAD.MOV.U32 R21, RZ, RZ, R14 ;  /* 0x000000ffff157224 */ /* 0x000fc600078e000e */
[----:B------:R-:W2:Y:S01]  /*71a20*/  LDL.LU R13, [R1+0x654] ;  /* 0x00065400010d7983 */ /* 0x000ea20000300800 */
[----:B------:R-:W-:-:S03]  /*71a30*/  IMAD.MOV.U32 R20, RZ, RZ, R15 ;  /* 0x000000ffff147224 */ /* 0x000fc600078e000f */
        /* <DEDUP_REMOVED lines=13> */
[----:B------:R-:W2:Y:S04]  /*71b10*/  LDL.LU R10, [R1+0x608] ;  /* 0x00060800010a7983 */ /* 0x000ea80000300800 */
[----:B------:R-:W2:Y:S01]  /*71b20*/  LDL.LU R11, [R1+0x60c] ;  /* 0x00060c00010b7983 */ /* 0x000ea20000300800 */
[----:B----4-:R-:W-:Y:S03]  /*71b30*/  HMMA.16816.F32.BF16 R24, R16, R22, R24 ;  /* 0x000000161018723c */ /* 0x010fe60000041818 */
[----:B--2---:R-:W-:Y:S04]  /*71b40*/  STL.64 [R1+0x54e8], R10 ;  /* 0x0054e80a01007387 */ /* 0x004fe80000100a00 */
[----:B---3--:R-:W-:-:S15]  /*71b50*/  STL.64 [R1+0x54e0], R8 ;  /* 0x0054e00801007387 */ /* 0x008fde0000100a00 */
[----:B------:R-:W-:-:S01]  /*71b60*/  NOP ;  /* 0x0000000000007918 */ /* 0x000fc20000000000 */
[----:B------:R-:W-:Y:S04]  /*71b70*/  STL.64 [R1+0x3f0], R24 ;  /* 0x0003f01801007387 */ /* 0x000fe80000100a00 */
[----:B------:R0:W-:Y:S04]  /*71b80*/  STL.64 [R1+0x3f8], R26 ;  /* 0x0003f81a01007387 */ /* 0x0001e80000100a00 */
[----:B0-----:R-:W2:Y:S01]  /*71b90*/  LDL.LU.64 R26, [R1+0x5570] ;  /* 0x00557000011a7983 */ /* 0x001ea20000300a00 */
[----:B------:R-:W-:Y:S02]  /*71ba0*/  IMAD.MOV.U32 R10, RZ, RZ, R29 ;  /* 0x000000ffff0a7224 */ /* 0x000fe400078e001d */
[----:B------:R-:W-:-:S07]  /*71bb0*/  IMAD.MOV.U32 R11, RZ, RZ, R28 ;  /* 0x000000ffff0b7224 */ /* 0x000fce00078e001c */
[----:B------:R-:W-:Y:S01]  /*71bc0*/  HMMA.16816.F32.BF16 R4, R16, R10, R4 ;  /* 0x0000000a1004723c */ /* 0x000fe20000041804 */
[----:B------:R-:W-:-:S15]  /*71bd0*/  STL.64 [R1+0x5508], R22 ;  /* 0x0055081601007387 */ /* 0x000fde0000100a00 */
[----:B------:R-:W-:-:S07]  /*71be0*/  NOP ;  /* 0x0000000000007918 */ /* 0x000fce0000000000 */
[----:B------:R-:W-:Y:S04]  /*71bf0*/  STL.64 [R1+0x3e0], R4 ;  /* 0x0003e00401007387 */ /* 0x000fe80000100a00 */
[----:B------:R0:W-:Y:S04]  /*71c00*/  STL.64 [R1+0x3e8], R6 ;  /* 0x0003e80601007387 */ /* 0x0001e80000100a00 */
[----:B0-----:R-:W3:Y:S04]  /*71c10*/  LDL.LU.64 R6, [R1+0x5568] ;  /* 0x0055680001067983 */ /* 0x001ee80000300a00 */
[----:B------:R-:W3:Y:S04]  /*71c20*/  LDL.LU.64 R4, [R1+0x5560] ;  /* 0x0055600001047983 */ /* 0x000ee80000300a00 */
[----:B------:R2:W-:Y:S01]  /*71c30*/  STL.64 [R1+0x5558], R10 ;  /* 0x0055580a01007387 */ /* 0x0005e20000100a00 */
[----:B------:R-:W-:-:S02]  /*71c40*/  IMAD.MOV.U32 R22, RZ, RZ, R21 ;  /* 0x000000ffff167224 */ /* 0x000fc400078e0015 */
[----:B------:R-:W-:Y:S01]  /*71c50*/  IMAD.MOV.U32 R23, RZ, RZ, R20 ;  /* 0x000000ffff177224 */ /* 0x000fe200078e0014 */
[----:B--2---:R-:W-:Y:S01]  /*71c60*/  HMMA.16816.F32.BF16 R8, R16, R26, R12 ;  /* 0x0000001a1008723c */ /* 0x004fe2000004180c */
[----:B------:R-:W0:-:S15]  /*71c70*/  LDSM.16.MT88.4 R16, [R2+UR5+0x14300] ;  /* 0x014300050210783b */ /* 0x000e1e0008004200 */
[----:B------:R-:W-:-:S07]  /*71c80*/  NOP ;  /* 0x0000000000007918 */ /* 0x000fce0000000000 */
[----:B------:R-:W-:Y:S04]  /*71c90*/  STL.64 [R1+0x1c0], R8 ;  /* 0x0001c00801007387 */ /* 0x000fe80000100a00 */
[----:B------:R-:W-:Y:S04]  /*71ca0*/  STL.64 [R1+0x1c8], R10 ;  /* 0x0001c80a01007387 */ /* 0x000fe80000100a00 */
[----:B------:R1:W-:Y:S04]  /*71cb0*/  STL.64 [R1+0x5520], R22 ;  /* 0x0055201601007387 */ /* 0x0003e80000100a00 */
[----:B------:R-:W2:Y:S04]  /*71cc0*/  LDL.LU R20, [R1+0x5b0] ;  /* 0x0005b00001147983 */ /* 0x000ea80000300800 */
[----:B------:R-:W2:Y:S04]  /*71cd0*/  LDL.LU R21, [R1+0x5b4] ;  /* 0x0005b40001157983 */ /* 0x000ea80000300800 */
[----:B-1----:R-:W4:Y:S04]  /*71ce0*/  LDL.LU R22, [R1+0x5b8] ;  /* 0x0005b80001167983 */ /* 0x002f280000300800 */
[----:B------:R-:W4:Y:S04]  /*71cf0*/  LDL.LU R23, [R1+0x5bc] ;  /* 0x0005bc0001177983 */ /* 0x000f280000300800 */
[----:B------:R-:W3:Y:S04]  /*71d00*/  LDL.LU R8, [R1+0x540] ;  /* 0x0005400001087983 */ /* 0x000ee80000300800 */
[----:B------:R-:W3:Y:S04]  /*71d10*/  LDL.LU R9, [R1+0x544] ;  /* 0x0005440001097983 */ /* 0x000ee80000300800 */
[----:B------:R-:W3:Y:S04]  /*71d20*/  LDL.LU R10, [R1+0x548] ;  /* 0x00054800010a7983 */ /* 0x000ee80000300800 */
[----:B------:R-:W3:Y:S04]  /*71d30*/  LDL.LU R11, [R1+0x54c] ;  /* 0x00054c00010b7983 */ /* 0x000ee80000300800 */
[----:B------:R-:W3:Y:S04]  /*71d40*/  LDL.64 R14, [R1+0x8] ;  /* 0x00000800010e7983 */ /* 0x000ee80000100a00 */
[----:B----4-:R1:W-:Y:S04]  /*71d50*/  STL.64 [R1+0x5530], R22 ;  /* 0x0055301601007387 */ /* 0x0103e80000100a00 */
[----:B--2---:R2:W-:Y:S04]  /*71d60*/  STL.64 [R1+0x5528], R20 ;  /* 0x0055281401007387 */ /* 0x0045e80000100a00 */
[----:B-1----:R-:W4:Y:S04]  /*71d70*/  LDL.64 R22, [R1+0x128] ;  /* 0x0001280001167983 */ /* 0x002f280000100a00 */
[----:B----4-:R1:W-:Y:S04]  /*71d80*/  STL.64 [R1+0x5548], R22 ;  /* 0x0055481601007387 */ /* 0x0103e80000100a00 */
[----:B--2---:R-:W2:Y:S04]  /*71d90*/  LDL.LU R20, [R1+0x550] ;  /* 0x0005500001147983 */ /* 0x004ea80000300800 */
[----:B------:R-:W2:Y:S04]  /*71da0*/  LDL.LU R21, [R1+0x554] ;  /* 0x0005540001157983 */ /* 0x000ea80000300800 */
[----:B-1----:R-:W2:Y:S04]  /*71db0*/  LDL.LU R22, [R1+0x558] ;  /* 0x0005580001167983 */ /* 0x002ea80000300800 */
[----:B------:R-:W2:Y:S04]  /*71dc0*/  LDL.LU R23, [R1+0x55c] ;  /* 0x00055c0001177983 */ /* 0x000ea80000300800 */
[----:B------:R1:W-:Y:S04]  /*71dd0*/  STL.64 [R1+0x54f0], R26 ;  /* 0x0054f01a01007387 */ /* 0x0003e80000100a00 */
[----:B------:R-:W4:Y:S04]  /*71de0*/  LDL.LU R24, [R1+0x610] ;  /* 0x0006100001187983 */ /* 0x000f280000300800 */
[----:B------:R-:W4:Y:S04]  /*71df0*/  LDL.LU R25, [R1+0x614] ;  /* 0x0006140001197983 */ /* 0x000f280000300800 */
[----:B-1----:R-:W3:Y:S04]  /*71e00*/  LDL.LU R26, [R1+0x618] ;  /* 0x00061800011a7983 */ /* 0x002ee80000300800 */
        /* <DEDUP_REMOVED lines=23> */
[----:B------:R1:W-:Y:S01]  /*71f80*/  STL.64 [R1+0x1b8], R10 ;  /* 0x0001b80a01007387 */ /* 0x0003e20000100a00 */
[----:B0-----:R-:W-:-:S03]  /*71f90*/  IMAD.MOV.U32 R9, RZ, RZ, R14 ;  /* 0x000000ffff097224 */ /* 0x001fc600078e000e */
[----:B-1----:R-:W4:Y:S01]  /*71fa0*/  LDL.LU.64 R10, [R1+0x5558] ;  /* 0x00555800010a7983 */ /* 0x002f220000300a00 */
[----:B------:R-:W-:-:S03]  /*71fb0*/  IMAD.MOV.U32 R8, RZ, RZ, R15 ;  /* 0x000000ffff087224 */ /* 0x000fc600078e000f */
[----:B------:R-:W2:Y:S02]  /*71fc0*/  LDL.LU.64 R14, [R1+0x5550] ;  /* 0x00555000010e7983 */ /* 0x000ea40000300a00 */
[----:B--2---:R-:W-:-:S15]  /*71fd0*/  HMMA.16816.F32.BF16 R20, R4, R14, R20 ;  /* 0x0000000e0414723c */ /* 0x004fde0000041814 */
[----:B------:R-:W-:-:S08]  /*71fe0*/  NOP ;  /* 0x0000000000007918 */ /* 0x000fd00000000000 */
[----:B------:R-:W-:Y:S04]  /*71ff0*/  STL.64 [R1+0x1a0], R20 ;  /* 0x0001a01401007387 */ /* 0x000fe80000100a00 */
[----:B------:R0:W-:Y:S04]  /*72000*/  STL.64 [R1+0x1a8], R22 ;  /* 0x0001a81601007387 */ /* 0x0001e80000100a00 */
[----:B0-----:R-:W3:Y:S04]  /*72010*/  LDL.LU.64 R22, [R1+0x5548] ;  /* 0x0055480001167983 */ /* 0x001ee80000300a00 */
[----:B------:R0:W-:Y:S04]  /*72020*/  STL.64 [R1+0x54c8], R14 ;  /* 0x0054c80e01007387 */ /* 0x0001e80000100a00 */
[----:B------:R-:W2:Y:S04]  /*72030*/  LDL.LU R12, [R1+0x620] ;  /* 0x00062000010c7983 */ /* 0x000ea80000300800 */
[----:B------:R-:W2:Y:S01]  /*72040*/  LDL.LU R13, [R1+0x624] ;  /* 0x00062400010d7983 */ /* 0x000ea20000300800 */
[----:B------:R-:W-:-:S02]  /*72050*/  IMAD.MOV.U32 R18, RZ, RZ, R3 ;  /* 0x000000ffff127224 */ /* 0x000fc400078e0003 */
[----:B------:R-:W-:Y:S01]  /*72060*/  IMAD.MOV.U32 R19, RZ, RZ, R0 ;  /* 0x000000ffff137224 */ /* 0x000fe200078e0000 */
[----:B0-----:R-:W2:Y:S04]  /*72070*/  LDL.LU R14, [R1+0x628] ;  /* 0x00062800010e7983 */ /* 0x001ea80000300800 */
[----:B------:R-:W2:Y:S01]  /*72080*/  LDL.LU R15, [R1+0x62c] ;  /* 0x00062c00010f7983 */ /* 0x000ea20000300800 */
        /* <DEDUP_REMOVED lines=8> */
[----:B------:R-:W4:Y:S02]  /*72110*/  LDL.LU.64 R20, [R1+0x5528] ;  /* 0x0055280001147983 */ /* 0x000f240000300a00 */
[----:B----4-:R-:W-:-:S15]  /*72120*/  HMMA.16816.F32.BF16 R20, R4, R18, R20 ;  /* 0x000000120414723c */ /* 0x010fde0000041814 */
        /* <DEDUP_REMOVED lines=24> */
[----:B------:R-:W-:Y:S02]  /*722b0*/  IMAD.MOV.U32 R23, RZ, RZ, R8 ;  /* 0x000000ffff177224 */ /* 0x000fe400078e0008 */
[----:B---3--:R-:W-:Y:S01]  /*722c0*/  HMMA.16816.F32.BF16 R8, R4, R10, R24 ;  /* 0x0000000a0408723c */ /* 0x008fe20000041818 */
[----:B------:R-:W3:-:S15]  /*722d0*/  LDL.LU.64 R26, [R1+0x54f0] ;  /* 0x0054f000011a7983 */ /* 0x000ede0000300a00 */
[----:B------:R-:W-:-:S07]  /*722e0*/  NOP ;  /* 0x0000000000007918 */ /* 0x000fce0000000000 */
[----:B------:R-:W-:Y:S04]  /*722f0*/  STL.64 [R1+0x3c0], R8 ;  /* 0x0003c00801007387 */ /* 0x000fe80000100a00 */
[----:B------:R0:W-:Y:S04]  /*72300*/  STL.64 [R1+0x3c8], R10 ;  /* 0x0003c80a01007387 */ /* 0x0001e80000100a00 */
[----:B0-----:R-:W3:Y:S04]  /*72310*/  LDL.LU.64 R10, [R1+0x54e8] ;  /* 0x0054e800010a7983 */ /* 0x001ee80000300a00 */
[----:B------:R-:W3:Y:S02]  /*72320*/  LDL.LU.64 R8, [R1+0x54e0] ;  /* 0x0054e00001087983 */ /* 0x000ee40000300a00 */
[----:B---3--:R-:W-:Y:S02]  /*72330*/  HMMA.16816.F32.BF16 R4, R4, R26, R8 ;  /* 0x0000001a0404723c */ /* 0x008fe40000041808 */
[----:B------:R-:W2:Y:S04]  /*72340*/  LDL.LU.64 R10, [R1+0x54d8] ;  /* 0x0054d800010a7983 */ /* 0x000ea80000300a00 */
[----:B------:R-:W2:Y:S04]  /*72350*/  LDL.LU.64 R8, [R1+0x54d0] ;  /* 0x0054d00001087983 */ /* 0x000ea80000300a00 */
[----:B------:R-:W-:-:S13]  /*72360*/  STL.64 [R1+0x5480], R26 ;  /* 0x0054801a01007387 */ /* 0x000fda0000100a00 */
[----:B------:R-:W-:Y:S04]  /*72370*/  STL.64 [R1+0x160], R4 ;  /* 0x0001600401007387 */ /* 0x000fe80000100a00 */
[----:B------:R-:W-:Y:S04]  /*72380*/  STL.64 [R1+0x168], R6 ;  /* 0x0001680601007387 */ /* 0x000fe80000100a00 */
[----:B------:R-:W0:Y:S04]  /*72390*/  LDSM.16.MT88.4 R4, [R2+UR5+0x14380] ;  /* 0x014380050204783b */ /* 0x000e280008004200 */
[----:B0-----:R0:W-:Y:S04]  /*723a0*/  STL.64 [R1+0x5390], R6 ;  /* 0x0053900601007387 */ /* 0x0011e80000100a00 */
[----:B------:R-:W-:Y:S04]  /*723b0*/  STL.64 [R1+0x5388], R4 ;  /* 0x0053880401007387 */ /* 0x000fe80000100a00 */
[----:B0-----:R-:W3:Y:S01]  /*723c0*/  LDL.64 R6, [R1+0x108] ;  /* 0x0001080001067983 */ /* 0x001ee20000100a00 */
[----:B--2---:R-:W-:Y:S03]  /*723d0*/  HMMA.16816.F32.BF16 R20, R8, R22, R12 ;  /* 0x000000160814723c */ /* 0x004fe6000004180c */
[----:B------:R-:W4:-:S15]  /*723e0*/  LDL.LU.64 R14, [R1+0x54c8] ;  /* 0x0054c800010e7983 */ /* 0x000f1e0000300a00 */
[----:B------:R-:W-:-:S05]  /*723f0*/  NOP ;  /* 0x0000000000007918 */ /* 0x000fca0000000000 */
[----:B------:R0:W-:Y:S04]  /*72400*/  STL.64 [R1+0x3b0], R20 ;  /* 0x0003b01401007387 */ /* 0x0001e80000100a00 */
[----:B------:R1:W-:Y:S04]  /*72410*/  STL.64 [R1+0x3b8], R22 ;  /* 0x0003b81601007387 */ /* 0x0003e80000100a00 */
[----:B0-----:R-:W3:Y:S04]  /*72420*/  LDL.LU R20, [R1+0x670] ;  /* 0x0006700001147983 */ /* 0x001ee80000300800 */
[----:B------:R-:W3:Y:S04]  /*72430*/  LDL.LU R21, [R1+0x674] ;  /* 0x0006740001157983 */ /* 0x000ee80000300800 */
[----:B-1----:R-:W3:Y:S04]  /*72440*/  LDL.LU R22, [R1+0x678] ;  /* 0x0006780001167983 */ /* 0x002ee80000300800 */
[----:B------:R-:W3:Y:S01]  /*72450*/  LDL.LU R23, [R1+0x67c] ;  /* 0x00067c0001177983 */ /* 0x000ee20000300800 */
[----:B----4-:R-:W-:Y:S03]  /*72460*/  HMMA.16816.F32.BF16 R12, R8, R14, R16 ;  /* 0x0000000e080c723c */ /* 0x010fe60000041810 */
[----:B------:R-:W2:-:S15]  /*72470*/  LDL.LU.64 R18, [R1+0x54c0] ;  /* 0x0054c00001127983 */ /* 0x000e9e0000300a00 */
[----:B------:R-:W-:-:S05]  /*72480*/  NOP ;  /* 0x0000000000007918 */ /* 0x000fca0000000000 */
[----:B------:R-:W-:Y:S04]  /*72490*/  STL.64 [R1+0x3a0], R12 ;  /* 0x0003a00c01007387 */ /* 0x000fe80000100a00 */
[----:B------:R0:W-:Y:S04]  /*724a0*/  STL.64 [R1+0x3a8], R14 ;  /* 0x0003a80e01007387 */ /* 0x0001e80000100a00 */
[----:B0-----:R-:W4:Y:S04]  /*724b0*/  LDL.LU.64 R14, [R1+0x54b8] ;  /* 0x0054b800010e7983 */ /* 0x001f280000300a00 */
[----:B------:R-:W4:Y:S01]  /*724c0*/  LDL.LU.64 R12, [R1+0x54b0] ;  /* 0x0054b000010c7983 */ /* 0x000f220000300a00 */
[----:B------:R-:W-:-:S02]  /*724d0*/  IMAD.MOV.U32 R26, RZ, RZ, R3 ;  /* 0x000000ffff1a7224 */ /* 0x000fc400078e0003 */
[----:B------:R-:W-:-:S07]  /*724e0*/  IMAD.MOV.U32 R27, RZ, RZ, R0 ;  /* 0x000000ffff1b7224 */ /* 0x000fce00078e0000 */
[----:B----4-:R-:W-:Y:S01]  /*724f0*/  HMMA.16816.F32.BF16 R24, R8, R26, R12 ;  /* 0x0000001a0818723c */ /* 0x010fe2000004180c */
[----:B------:R-:W2:Y:S04]  /*72500*/  LDL.LU.64 R14, [R1+0x54a8] ;  /* 0x0054a800010e7983 */ /* 0x000ea80000300a00 */
[----:B------:R-:W2:-:S15]  /*72510*/  LDL.LU.64 R12, [R1+0x54a0] ;  /* 0x0054a000010c7983 */ /* 0x000e9e0000300a00 */
[----:B------:R-:W-:-:S03]  /*72520*/  NOP ;  /* 0x0000000000007918 */ /* 0x000fc60000000000 */
[----:B------:R-:W-:Y:S04]  /*72530*/  STL.64 [R1+0x390], R24 ;  /* 0x0003901801007387 */ /* 0x000fe80000100a00 */
[----:B------:R2:W-:Y:S02]  /*72540*/  STL.64 [R1+0x398], R26 ;  /* 0x0003981a01007387 */ /* 0x0005e40000100a00 */
[----:B--2---:R-:W-:Y:S02]  /*72550*/  HMMA.16816.F32.BF16 R24, R8, R18, R12 ;  /* 0x000000120818723c */ /* 0x004fe4000004180c */
[----:B------:R-:W2:-:S15]  /*72560*/  LDL.LU R12, [R1+0x690] ;  /* 0x00069000010c7983 */ /* 0x000e9e0000300800 */
[----:B------:R-:W-:-:S06]  /*72570*/  NOP ;  /* 0x0000000000007918 */ /* 0x000fcc0000000000 */
[----:B------:R0:W-:Y:S04]  /*72580*/  STL.64 [R1+0x380], R24 ;  /* 0x0003801801007387 */ /* 0x0001e80000100a00 */
[----:B------:R1:W-:Y:S04]  /*72590*/  STL.64 [R1+0x388], R26 ;  /* 0x0003881a01007387 */ /* 0x0003e80000100a00 */
[----:B------:R-:W2:Y:S04]  /*725a0*/  LDL.LU R13, [R1+0x694] ;  /* 0x00069400010d7983 */ /* 0x000ea80000300800 */
[----:B------:R-:W4:Y:S04]  /*725b0*/  LDL.LU R14, [R1+0x698] ;  /* 0x00069800010e7983 */ /* 0x000f280000300800 */
[----:B------:R-:W4:Y:S04]  /*725c0*/  LDL.LU R15, [R1+0x69c] ;  /* 0x00069c00010f7983 */ /* 0x000f280000300800 */
[----:B0-----:R-:W3:Y:S04]  /*725d0*/  LDL.LU R24, [R1+0x6a0] ;  /* 0x0006a00001187983 */ /* 0x001ee80000300800 */
[----:B------:R-:W3:Y:S04]  /*725e0*/  LDL.LU R25, [R1+0x6a4] ;  /* 0x0006a40001197983 */ /* 0x000ee80000300800 */
[----:B-1----:R-:W2:Y:S04]  /*725f0*/  LDL.LU R26, [R1+0x6a8] ;  /* 0x0006a800011a7983 */ /* 0x002ea80000300800 */
[----:B------:R-:W2:Y:S04]  /*72600*/  LDL.LU R27, [R1+0x6ac] ;  /* 0x0006ac00011b7983 */ /* 0x000ea80000300800 */
[----:B--2---:R-:W-:Y:S04]  /*72610*/  STL.64 [R1+0x5490], R26 ;  /* 0x0054901a01007387 */ /* 0x004fe80000100a00 */
[----:B---3--:R0:W-:Y:S04]  /*72620*/  STL.64 [R1+0x5488], R24 ;  /* 0x0054881801007387 */ /* 0x0081e80000100a00 */
[----:B0-----:R-:W2:Y:S04]  /*72630*/  LDL.LU R24, [R1+0x680] ;  /* 0x0006800001187983 */ /* 0x001ea80000300800 */
[----:B------:R-:W2:Y:S04]  /*72640*/  LDL.LU R25, [R1+0x684] ;  /* 0x0006840001197983 */ /* 0x000ea80000300800 */
[----:B------:R-:W2:Y:S04]  /*72650*/  LDL.LU R26, [R1+0x688] ;  /* 0x00068800011a7983 */ /* 0x000ea80000300800 */
[----:B------:R-:W2:Y:S04]  /*72660*/  LDL.LU R27, [R1+0x68c] ;  /* 0x00068c00011b7983 */ /* 0x000ea80000300800 */
[----:B----4-:R0:W-:Y:S04]  /*72670*/  STL.64 [R1+0x5478], R14 ;  /* 0x0054780e01007387 */ /* 0x0101e80000100a00 */
[----:B------:R-:W-:Y:S04]  /*72680*/  STL.64 [R1+0x5470], R12 ;  /* 0x0054700c01007387 */ /* 0x000fe80000100a00 */
[----:B0-----:R-:W3:Y:S04]  /*72690*/  LDL.64 R14, [R1+0xe8] ;  /* 0x0000e800010e7983 */ /* 0x001ee80000100a00 */
[----:B------:R0:W-:Y:S04]  /*726a0*/  STL.64 [R1+0x5428], R18 ;  /* 0x0054281201007387 */ /* 0x0001e80000100a00 */
[----:B------:R-:W4:Y:S04]  /*726b0*/  LDL.LU R16, [R1+0x6f0] ;  /* 0x0006f00001107983 */ /* 0x000f280000300800 */
[----:B------:R-:W4:Y:S04]  /*726c0*/  LDL.LU R17, [R1+0x6f4] ;  /* 0x0006f40001117983 */ /* 0x000f280000300800 */
[----:B0-----:R-:W2:Y:S04]  /*726d0*/  LDL.LU R18, [R1+0x6f8] ;  /* 0x0006f80001127983 */ /* 0x001ea80000300800 */
[----:B------:R-:W2:Y:S01]  /*726e0*/  LDL.LU R19, [R1+0x6fc] ;  /* 0x0006fc0001137983 */ /* 0x000ea20000300800 */
[C---:B------:R-:W-:Y:S03]  /*726f0*/  HMMA.16816.F32.BF16 R20, R8.reuse, R6, R20 ;  /* 0x000000060814723c */ /* 0x040fe60000041814 */
[----:B--2---:R0:W-:Y:S04]  /*72700*/  STL.64 [R1+0x5438], R18 ;  /* 0x0054381201007387 */ /* 0x0041e80000100a00 */
[----:B----4-:R-:W-:Y:S04]  /*72710*/  STL.64 [R1+0x5430], R16 ;  /* 0x0054301001007387 */ /* 0x010fe80000100a00 */
[----:B0-----:R-:W2:Y:S04]  /*72720*/  LDL.64 R18, [R1+0x138] ;  /* 0x0001380001127983 */ /* 0x001ea80000100a00 */
[----:B--2---:R0:W-:Y:S04]  /*72730*/  STL.64 [R1+0x5450], R18 ;  /* 0x0054501201007387 */ /* 0x0041e80000100a00 */
[----:B0-----:R-:W2:Y:S04]  /*72740*/  LDL.64 R18, [R1+0x8] ;  /* 0x0000080001127983 */ /* 0x001ea80000100a00 */
[----:B------:R-:W-:Y:S04]  /*72750*/  STL.64 [R1+0x370], R20 ;  /* 0x0003701401007387 */ /* 0x000fe80000100a00 */
[----:B------:R0:W-:Y:S04]  /*72760*/  STL.64 [R1+0x378], R22 ;  /* 0x0003781601007387 */ /* 0x0001e80000100a00 */
[----:B0-----:R-:W4:Y:S04]  /*72770*/  LDL.LU.64 R22, [R1+0x5498] ;  /* 0x0054980001167983 */ /* 0x001f280000300a00 */
[----:B------:R0:W-:Y:S04]  /*72780*/  STL.64 [R1+0x5458], R6 ;  /* 0x0054580601007387 */ /* 0x0001e80000100a00 */
[----:B------:R-:W2:Y:S04]  /*72790*/  LDL.LU R4, [R1+0x6b0] ;  /* 0x0006b00001047983 */ /* 0x000ea80000300800 */
[----:B------:R-:W2:Y:S04]  /*727a0*/  LDL.LU R5, [R1+0x6b4] ;  /* 0x0006b40001057983 */ /* 0x000ea80000300800 */
[----:B0-----:R-:W2:Y:S04]  /*727b0*/  LDL.LU R6, [R1+0x6b8] ;  /* 0x0006b80001067983 */ /* 0x001ea80000300800 */
[----:B------:R-:W2:Y:S01]  /*727c0*/  LDL.LU R7, [R1+0x6bc] ;  /* 0x0006bc0001077983 */ /* 0x000ea20000300800 */
[----:B----4-:R-:W-:-:S15]  /*727d0*/  HMMA.16816.F32.BF16 R24, R8, R22, R24 ;  /* 0x000000160818723c */ /* 0x010fde0000041818 */
[----:B------:R-:W-:-:S08]  /*727e0*/  NOP ;  /* 0x0000000000007918 */ /* 0x000fd00000000000 */
[----:B------:R-:W-:Y:S04]  /*727f0*/  STL.64 [R1+0x360], R24 ;  /* 0x0003601801007387 */ /* 0x000fe80000100a00 */
[----:B------:R0:W-:Y:S04]  /*72800*/  STL.64 [R1+0x368], R26 ;  /* 0x0003681a01007387 */ /* 0x0001e80000100a00 */
[----:B0-----:R-:W3:Y:S04]  /*72810*/  LDL.LU.64 R26, [R1+0x5490] ;  /* 0x00549000011a7983 */ /* 0x001ee80000300a00 */
[----:B------:R-:W3:Y:S04]  /*72820*/  LDL.LU.64 R24, [R1+0x5488] ;  /* 0x0054880001187983 */ /* 0x000ee80000300a00 */
[----:B------:R0:W-:Y:S04]  /*72830*/  STL.64 [R1+0x5420], R22 ;  /* 0x0054201601007387 */ /* 0x0001e80000100a00 */
[----:B------:R-:W4:Y:S04]  /*72840*/  LDL.LU R20, [R1+0x710] ;  /* 0x0007100001147983 */ /* 0x000f280000300800 */
[----:B------:R-:W4:Y:S04]  /*72850*/  LDL.LU R21, [R1+0x714] ;  /* 0x0007140001157983 */ /* 0x000f280000300800 */
[----:B0-----:R-:W2:Y:S04]  /*72860*/  LDL.LU R22, [R1+0x718] ;  /* 0x0007180001167983 */ /* 0x001ea80000300800 */
[----:B------:R-:W2:Y:S01]  /*72870*/  LDL.LU R23, [R1+0x71c] ;  /* 0x00071c0001177983 */ /* 0x000ea20000300800 */
[----:B---3--:R-:W-:Y:S03]  /*72880*/  HMMA.16816.F32.BF16 R24, R8, R14, R24 ;  /* 0x0000000e0818723c */ /* 0x008fe60000041818 */
[----:B--2---:R-:W-:Y:S04]  /*72890*/  STL.64 [R1+0x5448], R22 ;  /* 0x0054481601007387 */ /* 0x004fe80000100a00 */
[----:B----4-:R0:W-:Y:S04]  /*728a0*/  STL.64 [R1+0x5440], R20 ;  /* 0x0054401401007387 */ /* 0x0101e80000100a00 */
[----:B0-----:R-:W2:Y:S04]  /*728b0*/  LDL.LU R20, [R1+0x6c0] ;  /* 0x0006c00001147983 */ /* 0x001ea80000300800 */
[----:B------:R-:W2:Y:S04]  /*728c0*/  LDL.LU R21, [R1+0x6c4] ;  /* 0x0006c40001157983 */ /* 0x000ea80000300800 */
[----:B------:R-:W2:Y:S04]  /*728d0*/  LDL.LU R22, [R1+0x6c8] ;  /* 0x0006c80001167983 */ /* 0x000ea80000300800 */
[----:B------:R-:W2:Y:S04]  /*728e0*/  LDL.LU R23, [R1+0x6cc] ;  /* 0x0006cc0001177983 */ /* 0x000ea80000300800 */
[----:B------:R0:W-:Y:S04]  /*728f0*/  STL.64 [R1+0x350], R24 ;  /* 0x0003501801007387 */ /* 0x0001e80000100a00 */
[----:B------:R1:W-:Y:S01]  /*72900*/  STL.64 [R1+0x358], R26 ;  /* 0x0003581a01007387 */ /* 0x0003e20000100a00 */
[----:B0-----:R-:W-:-:S03]  /*72910*/  IMAD.MOV.U32 R25, RZ, RZ, R14 ;  /* 0x000000ffff197224 */ /* 0x001fc600078e000e */
[----:B-1----:R-:W3:Y:S01]  /*72920*/  LDL.LU.64 R26, [R1+0x5480] ;  /* 0x00548000011a7983 */ /* 0x002ee20000300a00 */
[----:B------:R-:W-:-:S03]  /*72930*/  IMAD.MOV.U32 R24, RZ, RZ, R15 ;  /* 0x000000ffff187224 */ /* 0x000fc600078e000f */
[----:B------:R-:W3:Y:S04]  /*72940*/  LDL.LU.64 R14, [R1+0x5478] ;  /* 0x00547800010e7983 */ /* 0x000ee80000300a00 */
[----:B------:R-:W3:Y:S02]  /*72950*/  LDL.LU.64 R12, [R1+0x5470] ;  /* 0x00547000010c7983 */ /* 0x000ee40000300a00 */
[----:B---3--:R-:W-:Y:S02]  /*72960*/  HMMA.16816.F32.BF16 R8, R8, R26, R12 ;  /* 0x0000001a0808723c */ /* 0x008fe4000004180c */
[----:B------:R-:W3:Y:S04]  /*72970*/  LDL.LU.64 R14, [R1+0x5468] ;  /* 0x00546800010e7983 */ /* 0x000ee80000300a00 */
[----:B------:R-:W3:Y:S01]  /*72980*/  LDL.LU.64 R12, [R1+0x5460] ;  /* 0x00546000010c7983 */ /* 0x000ee20000300a00 */
[----:B------:R-:W-:-:S15]  /*72990*/  IMAD.MOV.U32 R3, RZ, RZ, R19 ;  /* 0x000000ffff037224 */ /* 0x000fde00078e0013 */
[----:B------:R-:W-:-:S01]  /*729a0*/  NOP ;  /* 0x0000000000007918 */ /* 0x000fc20000000000 */
[----:B------:R-:W-:Y:S04]  /*729b0*/  STL.64 [R1+0x150], R8 ;  /* 0x0001500801007387 */ /* 0x000fe80000100a00 */
[----:B------:R0:W-:Y:S04]  /*729c0*/  STL.64 [R1+0x158], R10 ;  /* 0x0001580a01007387 */ /* 0x0001e80000100a00 */
[----:B0-----:R-:W4:Y:S04]  /*729d0*/  LDL.64 R10, [R1+0x128] ;  /* 0x00012800010a7983 */ /* 0x001f280000100a00 */
[----:B------:R-:W-:Y:S01]  /*729e0*/  STL.64 [R1+0x5400], R26 ;  /* 0x0054001a01007387 */ /* 0x000fe20000100a00 */
[----:B---3--:R-:W-:-:S15]  /*729f0*/  HMMA.16816.F32.BF16 R4, R12, R18, R4 ;  /* 0x000000120c04723c */ /* 0x008fde0000041804 */
[----:B------:R-:W-:-:S08]  /*72a00*/  NOP ;  /* 0x0000000000007918 */ /* 0x000fd00000000000 */
[----:B------:R0:W-:Y:S04]  /*72a10*/  STL.64 [R1+0x340], R4 ;  /* 0x0003400401007387 */ /* 0x0001e80000100a00 */
[----:B------:R1:W-:Y:S01]  /*72a20*/  STL.64 [R1+0x348], R6 ;  /* 0x0003480601007387 */ /* 0x0003e20000100a00 */
[----:B0-----:R-:W-:-:S03]  /*72a30*/  IMAD.MOV.U32 R4, RZ, RZ, R18 ;  /* 0x000000ffff047224 */ /* 0x001fc600078e0012 */
[----:B-1----:R-:W3:Y:S04]  /*72a40*/  LDL.LU.64 R6, [R1+0x5458] ;  /* 0x0054580001067983 */ /* 0x002ee80000300a00 */
[----:B------:R-:W2:Y:S04]  /*72a50*/  LDL.LU.64 R18, [R1+0x5450] ;  /* 0x0054500001127983 */ /* 0x000ea80000300a00 */
        /* <DEDUP_REMOVED lines=14> */
[----:B0-----:R-:W2:Y:S01]  /*72b40*/  LDL.LU.64 R18, [R1+0x5428] ;  /* 0x0054280001127983 */ /* 0x001ea20000300a00 */
[----:B------:R-:W-:Y:S01]  /*72b50*/  LOP3.LUT R28, R2, 0x40, RZ, 0x3c, !PT ;  /* 0x00000040021c7812 */ /* 0x000fe200078e3cff */
[----:B------:R-:W-:-:S02]  /*72b60*/  IMAD.MOV.U32 R2, RZ, RZ, R10 ;  /* 0x000000ffff027224 */ /* 0x000fc400078e000a */
[----:B------:R-:W-:Y:S02]  /*72b70*/  IMAD.MOV.U32 R0, RZ, RZ, R11 ;  /* 0x000000ffff007224 */ /* 0x000fe400078e000b */
[----:B------:R-:W0:Y:S04]  /*72b80*/  LDSM.16.MT88.4 R8, [R28+UR5+0x14000] ;  /* 0x014000051c08783b */ /* 0x000e280008004200 */
[----:B0-----:R-:W-:Y:S01]  /*72b90*/  STL.64 [R1+0x5320], R10 ;  /* 0x0053200a01007387 */ /* 0x001fe20000100a00 */
[----:B--2---:R-:W-:-:S15]  /*72ba0*/  HMMA.16816.F32.BF16 R16, R12, R18, R20 ;  /* 0x000000120c10723c */ /* 0x004fde0000041814 */
[----:B------:R-:W-:-:S08]  /*72bb0*/  NOP ;  /* 0x0000000000007918 */ /* 0x000fd00000000000 */
[----:B------:R-:W-:Y:S04]  /*72bc0*/  STL.64 [R1+0x310], R16 ;  /* 0x0003101001007387 */ /* 0x000fe80000100a00 */
[----:B------:R-:W-:Y:S04]  /*72bd0*/  STL.64 [R1+0x318], R18 ;  /* 0x0003181201007387 */ /* 0x000fe80000100a00 */
[----:B------:R0:W-:Y:S04]  /*72be0*/  STL.64 [R1+0x5318], R8 ;  /* 0x0053180801007387 */ /* 0x0001e80000100a00 */
[----:B0-----:R-:W2:Y:S04]  /*72bf0*/  LDL.LU R8, [R1+0x7e0] ;  /* 0x0007e00001087983 */ /* 0x001ea80000300800 */
[----:B------:R-:W2:Y:S04]  /*72c00*/  LDL.LU R9, [R1+0x7e4] ;  /* 0x0007e40001097983 */ /* 0x000ea80000300800 */
[----:B------:R-:W4:Y:S04]  /*72c10*/  LDL.LU R10, [R1+0x7e8] ;  /* 0x0007e800010a7983 */ /* 0x000f280000300800 */
[----:B------:R-:W4:Y:S04]  /*72c20*/  LDL.LU R11, [R1+0x7ec] ;  /* 0x0007ec00010b7983 */ /* 0x000f280000300800 */
[----:B------:R-:W3:Y:S04]  /*72c30*/  LDL.LU R20, [R1+0x720] ;  /* 0x0007200001147983 */ /* 0x000ee80000300800 */
[----:B------:R-:W3:Y:S04]  /*72c40*/  LDL.LU R21, [R1+0x724] ;  /* 0x0007240001157983 */ /* 0x000ee80000300800 */
[----:B------:R-:W3:Y:S04]  /*72c50*/  LDL.LU R22, [R1+0x728] ;  /* 0x0007280001167983 */ /* 0x000ee80000300800 */
[----:B------:R-:W3:Y:S04]  /*72c60*/  LDL.LU R23, [R1+0x72c] ;  /* 0x00072c0001177983 */ /* 0x000ee80000300800 */
[----:B------:R-:W2:Y:S04]  /*72c70*/  LDL.LU R16, [R1+0x780] ;  /* 0x0007800001107983 */ /* 0x000ea80000300800 */
[----:B------:R-:W2:Y:S04]  /*72c80*/  LDL.LU R17, [R1+0x784] ;  /* 0x0007840001117983 */ /* 0x000ea80000300800 */
[----:B------:R-:W4:Y:S04]  /*72c90*/  LDL.LU R18, [R1+0x788] ;  /* 0x0007880001127983 */ /* 0x000f280000300800 */
[----:B------:R-:W4:Y:S01]  /*72ca0*/  LDL.LU R19, [R1+0x78c] ;  /* 0x00078c0001137983 */ /* 0x000f220000300800 */
[----:B------:R-:W-:-:S02]  /*72cb0*/  IMAD.MOV.U32 R26, RZ, RZ, R25 ;  /* 0x000000ffff1a7224 */ /* 0x000fc400078e0019 */
[----:B------:R-:W-:Y:S01]  /*72cc0*/  IMAD.MOV.U32 R27, RZ, RZ, R24 ;  /* 0x000000ffff1b7224 */ /* 0x000fe200078e0018 */
[----:B----4-:R-:W-:Y:S04]  /*72cd0*/  STL.64 [R1+0x5410], R18 ;  /* 0x0054101201007387 */ /* 0x010fe80000100a00 */
[----:B--2---:R-:W-:Y:S04]  /*72ce0*/  STL.64 [R1+0x5408], R16 ;  /* 0x0054081001007387 */ /* 0x004fe80000100a00 */
[----:B------:R0:W-:Y:S04]  /*72cf0*/  STL.64 [R1+0x5418], R26 ;  /* 0x0054181a01007387 */ /* 0x0001e80000100a00 */
[----:B------:R-:W2:Y:S04]  /*72d00*/  LDL.LU R24, [R1+0x760] ;  /* 0x0007600001187983 */ /* 0x000ea80000300800 */
[----:B------:R-:W2:Y:S04]  /*72d10*/  LDL.LU R25, [R1+0x764] ;  /* 0x0007640001197983 */ /* 0x000ea80000300800 */
[----:B0-----:R-:W2:Y:S04]  /*72d20*/  LDL.LU R26, [R1+0x768] ;  /* 0x00076800011a7983 */ /* 0x001ea80000300800 */
[----:B------:R-:W2:Y:S04]  /*72d30*/  LDL.LU R27, [R1+0x76c] ;  /* 0x00076c00011b7983 */ /* 0x000ea80000300800 */
[----:B------:R-:W4:Y:S04]  /*72d40*/  LDL.LU R16, [R1+0x790] ;  /* 0x0007900001107983 */ /* 0x000f280000300800 */
[----:B------:R-:W4:Y:S04]  /*72d50*/  LDL.LU R17, [R1+0x794] ;  /* 0x0007940001117983 */ /* 0x000f280000300800 */
[----:B------:R-:W4:Y:S04]  /*72d60*/  LDL.LU R18, [R1+0x798] ;  /* 0x0007980001127983 */ /* 0x000f280000300800 */
[----:B------:R-:W4:Y:S04]  /*72d70*/  LDL.LU R19, [R1+0x79c] ;  /* 0x00079c0001137983 */ /* 0x000f280000300800 */
[----:B------:R-:W-:Y:S04]  /*72d80*/  STL.64 [R1+0x53b8], R10 ;  /* 0x0053b80a01007387 */ /* 0x000fe80000100a00 */
[----:B------:R0:W-:Y:S04]  /*72d90*/  STL.64 [R1+0x53b0], R8 ;  /* 0x0053b00801007387 */ /* 0x0001e80000100a00 */
[----:B0-----:R-:W2:Y:S04]  /*72da0*/  LDL.LU R8, [R1+0x7d0] ;  /* 0x0007d00001087983 */ /* 0x001ea80000300800 */
[----:B------:R-:W2:Y:S04]  /*72db0*/  LDL.LU R9, [R1+0x7d4] ;  /* 0x0007d40001097983 */ /* 0x000ea80000300800 */
[----:B------:R-:W4:Y:S04]  /*72dc0*/  LDL.LU R10, [R1+0x7d8] ;  /* 0x0007d800010a7983 */ /* 0x000f280000300800 */
[----:B------:R-:W4:Y:S01]  /*72dd0*/  LDL.LU R11, [R1+0x7dc] ;  /* 0x0007dc00010b7983 */ /* 0x000f220000300800 */
[----:B---3--:R-:W-:Y:S03]  /*72de0*/  HMMA.16816.F32.BF16 R20, R12, R6, R20 ;  /* 0x000000060c14723c */ /* 0x008fe60000041814 */
[----:B----4-:R0:W-:Y:S04]  /*72df0*/  STL.64 [R1+0x53c8], R10 ;  /* 0x0053c80a01007387 */ /* 0x0101e80000100a00 */
[----:B--2---:R-:W-:Y:S01]  /*72e00*/  STL.64 [R1+0x53c0], R8 ;  /* 0x0053c00801007387 */ /* 0x004fe20000100a00 */
[----:B0-----:R-:W-:-:S02]  /*72e10*/  IMAD.MOV.U32 R10, RZ, RZ, R29 ;  /* 0x000000ffff0a7224 */ /* 0x001fc400078e001d */
[----:B------:R-:W-:-:S05]  /*72e20*/  IMAD.MOV.U32 R11, RZ, RZ, R5 ;  /* 0x000000ffff0b7224 */ /* 0x000fca00078e0005 */
[----:B------:R-:W-:Y:S08]  /*72e30*/  STL.64 [R1+0x53d8], R10 ;  /* 0x0053d80a01007387 */ /* 0x000ff00000100a00 */
[----:B------:R-:W-:Y:S04]  /*72e40*/  STL.64 [R1+0x300], R20 ;  /* 0x0003001401007387 */ /* 0x000fe80000100a00 */
[----:B------:R0:W-:Y:S04]  /*72e50*/  STL.64 [R1+0x308], R22 ;  /* 0x0003081601007387 */ /* 0x0001e80000100a00 */
[----:B0-----:R-:W2:Y:S01]  /*72e60*/  LDL.LU.64 R22, [R1+0x5420] ;  /* 0x0054200001167983 */ /* 0x001ea20000300a00 */
[----:B------:R-:W-:-:S03]  /*72e70*/  IMAD.MOV.U32 R10, RZ, RZ, R4 ;  /* 0x000000ffff0a7224 */ /* 0x000fc600078e0004 */
        /* <DEDUP_REMOVED lines=26> */
[----:B0-----:R-:W3:Y:S01]  /*73020*/  LDL.LU.64 R26, [R1+0x5400] ;  /* 0x00540000011a7983 */ /* 0x001ee20000300a00 */
[----:B------:R-:W-:Y:S01]  /*73030*/  IMAD.MOV.U32 R11, RZ, RZ, R3 ;  /* 0x000000ffff0b7224 */ /* 0x000fe200078e0003 */
[----:B---3--:R-:W-:Y:S02]  /*73040*/  HMMA.16816.F32.BF16 R12, R12, R26, R16 ;  /* 0x0000001a0c0c723c */ /* 0x008fe40000041810 */
[----:B------:R-:W2:Y:S04]  /*73050*/  LDL.LU.64 R18, [R1+0x53f8] ;  /* 0x0053f80001127983 */ /* 0x000ea80000300a00 */
[----:B------:R-:W2:-:S15]  /*73060*/  LDL.LU.64 R16, [R1+0x53f0] ;  /* 0x0053f00001107983 */ /* 0x000e9e0000300a00 */
[----:B------:R-:W-:-:S02]  /*73070*/  NOP ;  /* 0x0000000000007918 */ /* 0x000fc40000000000 */
[----:B------:R-:W-:Y:S04]  /*73080*/  STL.64 [R1+0x140], R12 ;  /* 0x0001400c01007387 */ /* 0x000fe80000100a00 */
[----:B------:R0:W-:Y:S04]  /*73090*/  STL.64 [R1+0x148], R14 ;  /* 0x0001480e01007387 */ /* 0x0001e80000100a00 */
[----:B0-----:R-:W3:Y:S04]  /*730a0*/  LDL.64 R14, [R1+0x118] ;  /* 0x00011800010e7983 */ /* 0x001ee80000100a00 */
        /* <DEDUP_REMOVED lines=9> */
[----:B------:R-:W4:-:S15]  /*73140*/  LDL.LU.64 R6, [R1+0x53d0] ;  /* 0x0053d00001067983 */ /* 0x000f1e0000300a00 */
[----:B------:R-:W-:-:S06]  /*73150*/  NOP ;  /* 0x0000000000007918 */ /* 0x000fcc0000000000 */
[----:B------:R-:W-:Y:S04]  /*73160*/  STL.64 [R1+0x2c0], R8 ;  /* 0x0002c00801007387 */ /* 0x000fe80000100a00 */
[----:B------:R0:W-:Y:S04]  /*73170*/  STL.64 [R1+0x2c8], R10 ;  /* 0x0002c80a01007387 */ /* 0x0001e80000100a00 */
[----:B0-----:R-:W2:Y:S04]  /*73180*/  LDL.LU.64 R10, [R1+0x53c8] ;  /* 0x0053c800010a7983 */ /* 0x001ea80000300a00 */
[----:B------:R-:W2:Y:S01]  /*73190*/  LDL.LU.64 R8, [R1+0x53c0] ;  /* 0x0053c00001087983 */ /* 0x000ea20000300a00 */
[----:B------:R-:W-:-:S02]  /*731a0*/  IMAD.MOV.U32 R26, RZ, RZ, R2 ;  /* 0x000000ffff1a7224 */ /* 0x000fc400078e0002 */
[----:B------:R-:W-:-:S07]  /*731b0*/  IMAD.MOV.U32 R27, RZ, RZ, R0 ;  /* 0x000000ffff1b7224 */ /* 0x000fce00078e0000 */
[----:B--2---:R-:W-:Y:S01]  /*731c0*/  HMMA.16816.F32.BF16 R24, R16, R26, R8 ;  /* 0x0000001a1018723c */ /* 0x004fe20000041808 */
[----:B------:R-:W3:Y:S04]  /*731d0*/  LDL.LU.64 R10, [R1+0x53b8] ;  /* 0x0053b800010a7983 */ /* 0x000ee80000300a00 */
[----:B------:R-:W3:-:S15]  /*731e0*/  LDL.LU.64 R8, [R1+0x53b0] ;  /* 0x0053b00001087983 */ /* 0x000ede0000300a00 */
[----:B------:R-:W-:-:S03]  /*731f0*/  NOP ;  /* 0x0000000000007918 */ /* 0x000fc60000000000 */
[----:B------:R-:W-:Y:S04]  /*73200*/  STL.64 [R1+0x2b0], R24 ;  /* 0x0002b01801007387 */ /* 0x000fe80000100a00 */
[----:B------:R3:W-:Y:S01]  /*73210*/  STL.64 [R1+0x2b8], R26 ;  /* 0x0002b81a01007387 */ /* 0x0007e20000100a00 */
[C---:B----4-:R-:W-:Y:S06]  /*73220*/  HMMA.16816.F32.BF16 R20, R16.reuse, R6, R20 ;  /* 0x000000061014723c */ /* 0x050fec0000041814 */
[----:B---3--:R-:W-:Y:S07]  /*73230*/  HMMA.16816.F32.BF16 R24, R16, R14, R8 ;  /* 0x0000000e1018723c */ /* 0x008fee0000041808 */
[----:B------:R-:W-:-:S02]  /*73240*/  IMAD.MOV.U32 R10, RZ, RZ, R14 ;  /* 0x000000ffff0a7224 */ /* 0x000fc400078e000e */
[----:B------:R-:W-:Y:S02]  /*73250*/  IMAD.MOV.U32 R9, RZ, RZ, R15 ;  /* 0x000000ffff097224 */ /* 0x000fe400078e000f */
[----:B------:R-:W0:-:S12]  /*73260*/  LDSM.16.MT88.4 R12, [R28+UR5+0x14080] ;  /* 0x014080051c0c783b */ /* 0x000e180008004200 */
[----:B------:R-:W-:Y:S04]  /*73270*/  STL.64 [R1+0x2a0], R24 ;  /* 0x0002a01801007387 */ /* 0x000fe80000100a00 */
[----:B------:R-:W-:Y:S04]  /*73280*/  STL.64 [R1+0x2a8], R26 ;  /* 0x0002a81a01007387 */ /* 0x000fe80000100a00 */
[----:B------:R-:W-:Y:S04]  /*73290*/  STL [R1+0x53a4], R10 ;  /* 0x0053a40a01007387 */ /* 0x000fe80000100800 */
[----:B------:R1:W-:Y:S04]  /*732a0*/  STL [R1+0x53a0], R9 ;  /* 0x0053a00901007387 */ /* 0x0003e80000100800 */
[----:B------:R-:W2:Y:S04]  /*732b0*/  LDL.LU R8, [R1+0x890] ;  /* 0x0008900001087983 */ /* 0x000ea80000300800 */
[----:B-1----:R-:W2:Y:S04]  /*732c0*/  LDL.LU R9, [R1+0x894] ;  /* 0x0008940001097983 */ /* 0x002ea80000300800 */
[----:B------:R-:W2:Y:S04]  /*732d0*/  LDL.LU R10, [R1+0x898] ;  /* 0x00089800010a7983 */ /* 0x000ea80000300800 */
[----:B------:R-:W2:Y:S04]  /*732e0*/  LDL.LU R11, [R1+0x89c] ;  /* 0x00089c00010b7983 */ /* 0x000ea80000300800 */
[----:B------:R-:W2:Y:S04]  /*732f0*/  LDL.64 R26, [R1+0xe8] ;  /* 0x0000e800011a7983 */ /* 0x000ea80000100a00 */
[----:B0-----:R-:W-:Y:S04]  /*73300*/  STL.64 [R1+0x52b8], R14 ;  /* 0x0052b80e01007387 */ /* 0x001fe80000100a00 */
[----:B------:R0:W-:Y:S04]  /*73310*/  STL.64 [R1+0x52b0], R12 ;  /* 0x0052b00c01007387 */ /* 0x0001e80000100a00 */
[----:B0-----:R-:W3:Y:S04]  /*73320*/  LDL.LU R12, [R1+0x860] ;  /* 0x00086000010c7983 */ /* 0x001ee80000300800 */
[----:B------:R-:W3:Y:S04]  /*73330*/  LDL.LU R13, [R1+0x864] ;  /* 0x00086400010d7983 */ /* 0x000ee80000300800 */
[----:B------:R-:W3:Y:S04]  /*73340*/  LDL.LU R14, [R1+0x868] ;  /* 0x00086800010e7983 */ /* 0x000ee80000300800 */
[----:B------:R-:W3:Y:S04]  /*73350*/  LDL.LU R15, [R1+0x86c] ;  /* 0x00086c00010f7983 */ /* 0x000ee80000300800 */
[----:B------:R-:W-:Y:S04]  /*73360*/  STL.64 [R1+0x290], R20 ;  /* 0x0002901401007387 */ /* 0x000fe80000100a00 */
[----:B------:R0:W-:Y:S04]  /*73370*/  STL.64 [R1+0x298], R22 ;  /* 0x0002981601007387 */ /* 0x0001e80000100a00 */
[----:B0-----:R-:W3:Y:S04]  /*73380*/  LDL.LU.64 R22, [R1+0x53a8] ;  /* 0x0053a80001167983 */ /* 0x001ee80000300a00 */
[----:B------:R-:W4:Y:S01]  /*73390*/  LDL.LU R4, [R1+0x850] ;  /* 0x0008500001047983 */ /* 0x000f220000300800 */
[----:B------:R-:W-:-:S03]  /*733a0*/  IMAD.MOV.U32 R2, RZ, RZ, R6 ;  /* 0x000000ffff027224 */ /* 0x000fc600078e0006 */
[----:B------:R-:W4:Y:S01]  /*733b0*/  LDL.LU R5, [R1+0x854] ;  /* 0x0008540001057983 */ /* 0x000f220000300800 */
[----:B------:R-:W-:-:S03]  /*733c0*/  IMAD.MOV.U32 R0, RZ, RZ, R7 ;  /* 0x000000ffff007224 */ /* 0x000fc600078e0007 */
[----:B------:R-:W4:Y:S04]  /*733d0*/  LDL.LU R6, [R1+0x858] ;  /* 0x0008580001067983 */ /* 0x000f280000300800 */
[----:B------:R-:W4:Y:S01]  /*733e0*/  LDL.LU R7, [R1+0x85c] ;  /* 0x00085c0001077983 */ /* 0x000f220000300800 */
[----:B---3--:R-:W-:-:S15]  /*733f0*/  HMMA.16816.F32.BF16 R12, R16, R22, R12 ;  /* 0x00000016100c723c */ /* 0x008fde000004180c */
[----:B------:R-:W-:-:S08]  /*73400*/  NOP ;  /* 0x0000000000007918 */ /* 0x000fd00000000000 */
[----:B------:R-:W-:Y:S04]  /*73410*/  STL.64 [R1+0x280], R12 ;  /* 0x0002800c01007387 */ /* 0x000fe80000100a00 */
[----:B------:R0:W-:Y:S04]  /*73420*/  STL.64 [R1+0x288], R14 ;  /* 0x0002880e01007387 */ /* 0x0001e80000100a00 */
[----:B0-----:R-:W3:Y:S04]  /*73430*/  LDL.64 R14, [R1+0x8] ;  /* 0x00000800010e7983 */ /* 0x001ee80000100a00 */
[----:B------:R0:W-:Y:S04]  /*73440*/  STL.64 [R1+0x5348], R22 ;  /* 0x0053481601007387 */ /* 0x0001e80000100a00 */
[----:B------:R-:W2:Y:S04]  /*73450*/  LDL.LU R20, [R1+0x8e0] ;  /* 0x0008e00001147983 */ /* 0x000ea80000300800 */
[----:B------:R-:W2:Y:S04]  /*73460*/  LDL.LU R21, [R1+0x8e4] ;  /* 0x0008e40001157983 */ /* 0x000ea80000300800 */
[----:B0-----:R-:W4:Y:S04]  /*73470*/  LDL.LU R22, [R1+0x8e8] ;  /* 0x0008e80001167983 */ /* 0x001f280000300800 */
[----:B------:R-:W4:Y:S04]  /*73480*/  LDL.LU R23, [R1+0x8ec] ;  /* 0x0008ec0001177983 */ /* 0x000f280000300800 */
[----:B----4-:R-:W-:Y:S04]  /*73490*/  STL.64 [R1+0x5358], R22 ;  /* 0x0053581601007387 */ /* 0x010fe80000100a00 */
[----:B--2---:R0:W-:Y:S04]  /*734a0*/  STL.64 [R1+0x5350], R20 ;  /* 0x0053501401007387 */ /* 0x0041e80000100a00 */
[----:B0-----:R-:W2:Y:S04]  /*734b0*/  LDL.LU R20, [R1+0x8d0] ;  /* 0x0008d00001147983 */ /* 0x001ea80000300800 */
[----:B------:R-:W2:Y:S04]  /*734c0*/  LDL.LU R21, [R1+0x8d4] ;  /* 0x0008d40001157983 */ /* 0x000ea80000300800 */
[----:B------:R-:W4:Y:S04]  /*734d0*/  LDL.LU R22, [R1+0x8d8] ;  /* 0x0008d80001167983 */ /* 0x000f280000300800 */
[----:B------:R-:W4:Y:S01]  /*734e0*/  LDL.LU R23, [R1+0x8dc] ;  /* 0x0008dc0001177983 */ /* 0x000f220000300800 */
[----:B------:R-:W-:Y:S03]  /*734f0*/  HMMA.16816.F32.BF16 R8, R16, R26, R8 ;  /* 0x0000001a1008723c */ /* 0x000fe60000041808 */
[----:B----4-:R0:W-:Y:S04]  /*73500*/  STL.64 [R1+0x5368], R22 ;  /* 0x0053681601007387 */ /* 0x0101e80000100a00 */
[----:B--2---:R1:W-:Y:S04]  /*73510*/  STL.64 [R1+0x5360], R20 ;  /* 0x0053601401007387 */ /* 0x0043e80000100a00 */
[----:B0-----:R-:W2:Y:S01]  /*73520*/  LDL.64 R22, [R1+0x138] ;  /* 0x0001380001167983 */ /* 0x001ea20000100a00 */
[----:B------:R-:W-:-:S03]  /*73530*/  IMAD.MOV.U32 R3, RZ, RZ, R27 ;  /* 0x000000ffff037224 */ /* 0x000fc600078e001b */
[----:B--2---:R0:W-:Y:S04]  /*73540*/  STL.64 [R1+0x5380], R22 ;  /* 0x0053801601007387 */ /* 0x0041e80000100a00 */
[----:B-1----:R-:W2:Y:S04]  /*73550*/  LDL.LU R20, [R1+0x880] ;  /* 0x0008800001147983 */ /* 0x002ea80000300800 */
[----:B------:R-:W2:Y:S04]  /*73560*/  LDL.LU R21, [R1+0x884] ;  /* 0x0008840001157983 */ /* 0x000ea80000300800 */
[----:B0-----:R-:W2:Y:S04]  /*73570*/  LDL.LU R22, [R1+0x888] ;  /* 0x0008880001167983 */ /* 0x001ea80000300800 */
[----:B------:R-:W2:Y:S04]  /*73580*/  LDL.LU R23, [R1+0x88c] ;  /* 0x00088c0001177983 */ /* 0x000ea80000300800 */
[----:B------:R-:W-:Y:S04]  /*73590*/  STL.64 [R1+0x270], R8 ;  /* 0x0002700801007387 */ /* 0x000fe80000100a00 */
[----:B------:R0:W-:Y:S04]  /*735a0*/  STL.64 [R1+0x278], R10 ;  /* 0x0002780a01007387 */ /* 0x0001e80000100a00 */
[----:B0-----:R-:W4:Y:S04]  /*735b0*/  LDL.LU R10, [R1+0x53a4] ;  /* 0x0053a400010a7983 */ /* 0x001f280000300800 */
[----:B------:R-:W3:Y:S01]  /*735c0*/  LDL.LU R9, [R1+0x53a0] ;  /* 0x0053a00001097983 */ /* 0x000ee20000300800 */
[----:B------:R-:W-:-:S03]  /*735d0*/  IMAD.MOV.U32 R8, RZ, RZ, R26 ;  /* 0x000000ffff087224 */ /* 0x000fc600078e001a */
[----:B------:R-:W2:Y:S04]  /*735e0*/  LDL.LU.64 R26, [R1+0x5398] ;  /* 0x00539800011a7983 */ /* 0x000ea80000300a00 */
[----:B----4-:R-:W-:Y:S04]  /*735f0*/  STL [R1+0x5378], R10 ;  /* 0x0053780a01007387 */ /* 0x010fe80000100800 */
[----:B---3--:R0:W-:Y:S01]  /*73600*/  STL.64 [R1+0x5370], R8 ;  /* 0x0053700801007387 */ /* 0x0081e20000100a00 */
[----:B--2---:R-:W-:Y:S03]  /*73610*/  HMMA.16816.F32.BF16 R16, R16, R26, R4 ;  /* 0x0000001a1010723c */ /* 0x004fe60000041804 */
[----:B0-----:R-:W2:Y:S04]  /*73620*/  LDL.LU R8, [R1+0x8b0] ;  /* 0x0008b00001087983 */ /* 0x001ea80000300800 */
[----:B------:R-:W2:Y:S04]  /*73630*/  LDL.LU R9, [R1+0x8b4] ;  /* 0x0008b40001097983 */ /* 0x000ea80000300800 */
[----:B------:R-:W2:Y:S04]  /*73640*/  LDL.LU R10, [R1+0x8b8] ;  /* 0x0008b800010a7983 */ /* 0x000ea80000300800 */
[----:B------:R-:W2:Y:S04]  /*73650*/  LDL.LU R11, [R1+0x8bc] ;  /* 0x0008bc00010b7983 */ /* 0x000ea80000300800 */
[----:B------:R-:W3:Y:S04]  /*73660*/  LDL.LU.64 R6, [R1+0x5390] ;  /* 0x0053900001067983 */ /* 0x000ee80000300a00 */
[----:B------:R-:W3:Y:S04]  /*73670*/  LDL.LU.64 R4, [R1+0x5388] ;  /* 0x0053880001047983 */ /* 0x000ee80000300a00 */
[----:B------:R-:W-:Y:S04]  /*73680*/  STL.64 [R1+0xd0], R16 ;  /* 0x0000d01001007387 */ /* 0x000fe80000100a00 */
[----:B------:R-:W-:Y:S04]  /*73690*/  STL.64 [R1+0xd8], R18 ;  /* 0x0000d81201007387 */ /* 0x000fe80000100a00 */
[----:B------:R0:W-:Y:S04]  /*736a0*/  STL.64 [R1+0x5328], R26 ;  /* 0x0053281a01007387 */ /* 0x0001e80000100a00 */
[----:B------:R-:W4:Y:S04]  /*736b0*/  LDL.LU R24, [R1+0x900] ;  /* 0x0009000001187983 */ /* 0x000f280000300800 */
[----:B------:R-:W4:Y:S04]  /*736c0*/  LDL.LU R25, [R1+0x904] ;  /* 0x0009040001197983 */ /* 0x000f280000300800 */
[----:B0-----:R-:W4:Y:S04]  /*736d0*/  LDL.LU R26, [R1+0x908] ;  /* 0x00090800011a7983 */ /* 0x001f280000300800 */
[----:B------:R-:W4:Y:S01]  /*736e0*/  LDL.LU R27, [R1+0x90c] ;  /* 0x00090c00011b7983 */ /* 0x000f220000300800 */
[----:B------:R-:W-:-:S02]  /*736f0*/  IMAD.MOV.U32 R18, RZ, RZ, R2 ;  /* 0x000000ffff127224 */ /* 0x000fc400078e0002 */
[----:B------:R-:W-:Y:S02]  /*73700*/  IMAD.MOV.U32 R19, RZ, RZ, R0 ;  /* 0x000000ffff137224 */ /* 0x000fe400078e0000 */
[----:B------:R-:W-:Y:S02]  /*73710*/  IMAD.MOV.U32 R2, RZ, RZ, R14 ;  /* 0x000000ffff027224 */ /* 0x000fe400078e000e */
[----:B------:R-:W-:Y:S01]  /*73720*/  IMAD.MOV.U32 R0, RZ, RZ, R15 ;  /* 0x000000ffff007224 */ /* 0x000fe200078e000f */
[----:B---3--:R-:W-:-:S15]  /*73730*/  HMMA.16816.F32.BF16 R20, R4, R14, R20 ;  /* 0x0000000e0414723c */ /* 0x008fde0000041814 */
[----:B------:R-:W-:-:S08]  /*73740*/  NOP ;  /* 0x0000000000007918 */ /* 0x000fd00000000000 */
[----:B------:R-:W-:Y:S04]  /*73750*/  STL.64 [R1+0xc0], R20 ;  /* 0x0000c01401007387 */ /* 0x000fe80000100a00 */
[----:B------:R0:W-:Y:S04]  /*73760*/  STL.64 [R1+0xc8], R22 ;  /* 0x0000c81601007387 */ /* 0x0001e80000100a00 */
[----:B0-----:R-:W2:Y:S04]  /*73770*/  LDL.LU.64 R22, [R1+0x5380] ;  /* 0x0053800001167983 */ /* 0x001ea80000300a00 */
[----:B------:R-:W3:Y:S04]  /*73780*/  LDL.LU R12, [R1+0xa00] ;  /* 0x000a0000010c7983 */ /* 0x000ee80000300800 */
[----:B------:R-:W3:Y:S04]  /*73790*/  LDL.LU R13, [R1+0xa04] ;  /* 0x000a0400010d7983 */ /* 0x000ee80000300800 */
[----:B------:R-:W4:Y:S04]  /*737a0*/  LDL.LU R14, [R1+0xa08] ;  /* 0x000a0800010e7983 */ /* 0x000f280000300800 */
[----:B------:R-:W4:Y:S01]  /*737b0*/  LDL.LU R15, [R1+0xa0c] ;  /* 0x000a0c00010f7983 */ /* 0x000f220000300800 */
[----:B--2---:R-:W-:Y:S03]  /*737c0*/  HMMA.16816.F32.BF16 R8, R4, R22, R8 ;  /* 0x000000160408723c */ /* 0x004fe60000041808 */
[----:B----4-:R0:W-:Y:S04]  /*737d0*/  STL.64 [R1+0x52d8], R14 ;  /* 0x0052d80e01007387 */ /* 0x0101e80000100a00 */
[----:B---3--:R1:W-:Y:S04]  /*737e0*/  STL.64 [R1+0x52d0], R12 ;  /* 0x0052d00c01007387 */ /* 0x0083e80000100a00 */
[----:B0-----:R-:W2:Y:S01]  /*737f0*/  LDL.64 R14, [R1+0x128] ;  /* 0x00012800010e7983 */ /* 0x001ea20000100a00 */
[----:B-1----:R-:W-:-:S11]  /*73800*/  IMAD.MOV.U32 R12, RZ, RZ, R22 ;  /* 0x000000ffff0c7224 */ /* 0x002fd600078e0016 */
[----:B------:R-:W-:Y:S04]  /*73810*/  STL.64 [R1+0xb0], R8 ;  /* 0x0000b00801007387 */ /* 0x000fe80000100a00 */
[----:B------:R0:W-:Y:S04]  /*73820*/  STL.64 [R1+0xb8], R10 ;  /* 0x0000b80a01007387 */ /* 0x0001e80000100a00 */
[----:B0-----:R-:W3:Y:S04]  /*73830*/  LDL.LU R10, [R1+0x5378] ;  /* 0x00537800010a7983 */ /* 0x001ee80000300800 */
[----:B------:R-:W4:Y:S01]  /*73840*/  LDL.LU.64 R8, [R1+0x5370] ;  /* 0x0053700001087983 */ /* 0x000f220000300a00 */
[----:B------:R-:W-:-:S03]  /*73850*/  IMAD.MOV.U32 R11, RZ, RZ, R23 ;  /* 0x000000ffff0b7224 */ /* 0x000fc600078e0017 */
        /* <DEDUP_REMOVED lines=12> */
[----:B---3--:R-:W-:Y:S02]  /*73920*/  IMAD.MOV.U32 R14, RZ, RZ, R10 ;  /* 0x000000ffff0e7224 */ /* 0x008fe400078e000a */
[----:B----4-:R-:W-:-:S07]  /*73930*/  IMAD.MOV.U32 R15, RZ, RZ, R9 ;  /* 0x000000ffff0f7224 */ /* 0x010fce00078e0009 */
[----:B--2---:R-:W-:Y:S01]  /*73940*/  HMMA.16816.F32.BF16 R12, R4, R14, R20 ;  /* 0x0000000e040c723c */ /* 0x004fe20000041814 */
[----:B------:R-:W2:-:S15]  /*73950*/  LDL.LU.64 R22, [R1+0x5348] ;  /* 0x0053480001167983 */ /* 0x000e9e0000300a00 */
[----:B------:R-:W-:-:S07]  /*73960*/  NOP ;  /* 0x0000000000007918 */ /* 0x000fce0000000000 */
[----:B------:R-:W-:Y:S04]  /*73970*/  STL.64 [R1+0x90], R12 ;  /* 0x0000900c01007387 */ /* 0x000fe80000100a00 */
[----:B------:R0:W-:Y:S02]  /*73980*/  STL.64 [R1+0x98], R14 ;  /* 0x0000980e01007387 */ /* 0x0001e40000100a00 */
[----:B0-----:R-:W-:Y:S02]  /*73990*/  HMMA.16816.F32.BF16 R12, R4, R18, R24 ;  /* 0x00000012040c723c */ /* 0x001fe40000041818 */
[----:B------:R-:W0:Y:S05]  /*739a0*/  LDSM.16.MT88.4 R16, [R28+UR5+0x14100] ;  /* 0x014100051c10783b */ /* 0x000e2a0008004200 */
[----:B------:R-:W-:-:S02]  /*739b0*/  IMAD.MOV.U32 R26, RZ, RZ, R8 ;  /* 0x000000ffff1a7224 */ /* 0x000fc400078e0008 */
[----:B------:R-:W-:-:S14]  /*739c0*/  IMAD.MOV.U32 R27, RZ, RZ, R3 ;  /* 0x000000ffff1b7224 */ /* 0x000fdc00078e0003 */
[----:B------:R-:W-:Y:S04]  /*739d0*/  STL.64 [R1+0x260], R12 ;  /* 0x0002600c01007387 */ /* 0x000fe80000100a00 */
[----:B------:R-:W-:Y:S04]  /*739e0*/  STL.64 [R1+0x268], R14 ;  /* 0x0002680e01007387 */ /* 0x000fe80000100a00 */
[----:B------:R1:W-:Y:S04]  /*739f0*/  STL.64 [R1+0x5340], R26 ;  /* 0x0053401a01007387 */ /* 0x0003e80000100a00 */
[----:B------:R-:W2:Y:S04]  /*73a00*/  LDL.LU R24, [R1+0x940] ;  /* 0x0009400001187983 */ /* 0x000ea80000300800 */
[----:B------:R-:W2:Y:S04]  /*73a10*/  LDL.LU R25, [R1+0x944] ;  /* 0x0009440001197983 */ /* 0x000ea80000300800 */
[----:B-1----:R-:W2:Y:S04]  /*73a20*/  LDL.LU R26, [R1+0x948] ;  /* 0x00094800011a7983 */ /* 0x002ea80000300800 */
        /* <DEDUP_REMOVED lines=11> */
[----:B0-----:R0:W-:Y:S04]  /*73ae0*/  STL.64 [R1+0x5210], R18 ;  /* 0x0052101201007387 */ /* 0x0011e80000100a00 */
[----:B------:R1:W-:Y:S04]  /*73af0*/  STL.64 [R1+0x5208], R16 ;  /* 0x0052081001007387 */ /* 0x0003e80000100a00 */
[----:B0-----:R-:W4:Y:S04]  /*73b00*/  LDL.64 R18, [R1+0x118] ;  /* 0x0001180001127983 */ /* 0x001f280000100a00 */
[----:B----4-:R0:W-:Y:S04]  /*73b10*/  STL.64 [R1+0x52e0], R18 ;  /* 0x0052e01201007387 */ /* 0x0101e80000100a00 */
[----:B-1----:R-:W4:Y:S04]  /*73b20*/  LDL.LU R16, [R1+0x9e0] ;  /* 0x0009e00001107983 */ /* 0x002f280000300800 */
[----:B------:R-:W4:Y:S04]  /*73b30*/  LDL.LU R17, [R1+0x9e4] ;  /* 0x0009e40001117983 */ /* 0x000f280000300800 */
[----:B0-----:R-:W3:Y:S04]  /*73b40*/  LDL.LU R18, [R1+0x9e8] ;  /* 0x0009e80001127983 */ /* 0x001ee80000300800 */
[----:B------:R-:W3:Y:S01]  /*73b50*/  LDL.LU R19, [R1+0x9ec] ;  /* 0x0009ec0001137983 */ /* 0x000ee20000300800 */
[C---:B--2---:R-:W-:Y:S03]  /*73b60*/  HMMA.16816.F32.BF16 R24, R4.reuse, R22, R24 ;  /* 0x000000160418723c */ /* 0x044fe60000041818 */
[----:B---3--:R-:W-:Y:S04]  /*73b70*/  STL.64 [R1+0x52f8], R18 ;  /* 0x0052f81201007387 */ /* 0x008fe80000100a00 */
        /* <DEDUP_REMOVED lines=26> */
[----:B------:R-:W-:Y:S02]  /*73d20*/  IMAD.MOV.U32 R14, RZ, RZ, R2 ;  /* 0x000000ffff0e7224 */ /* 0x000fe400078e0002 */
[----:B------:R-:W-:Y:S01]  /*73d30*/  IMAD.MOV.U32 R15, RZ, RZ, R0 ;  /* 0x000000ffff0f7224 */ /* 0x000fe200078e0000 */
[----:B---3--:R-:W-:Y:S01]  /*73d40*/  HMMA.16816.F32.BF16 R4, R4, R26, R8 ;  /* 0x0000001a0404723c */ /* 0x008fe20000041808 */
[----:B------:R-:W2:Y:S04]  /*73d50*/  LDL.LU.64 R10, [R1+0x5320] ;  /* 0x00532000010a7983 */ /* 0x000ea80000300a00 */
[----:B------:R-:W2:Y:S04]  /*73d60*/  LDL.LU.64 R8, [R1+0x5318] ;  /* 0x0053180001087983 */ /* 0x000ea80000300a00 */
[----:B------:R0:W-:Y:S04]  /*73d70*/  STL.64 [R1+0x52c0], R26 ;  /* 0x0052c01a01007387 */ /* 0x0001e80000100a00 */
[----:B------:R-:W3:Y:S10]  /*73d80*/  LDL.LU R24, [R1+0xa60] ;  /* 0x000a600001187983 */ /* 0x000ef40000300800 */
[----:B------:R-:W-:Y:S04]  /*73d90*/  STL.64 [R1+0x10], R4 ;  /* 0x0000100401007387 */ /* 0x000fe80000100a00 */
[----:B------:R-:W-:Y:S04]  /*73da0*/  STL.64 [R1+0x18], R6 ;  /* 0x0000180601007387 */ /* 0x000fe80000100a00 */
[----:B------:R-:W1:Y:S04]  /*73db0*/  LDSM.16.MT88.4 R4, [R28+UR5+0x14180] ;  /* 0x014180051c04783b */ /* 0x000e680008004200 */
[----:B------:R-:W3:Y:S04]  /*73dc0*/  LDL.LU R25, [R1+0xa64] ;  /* 0x000a640001197983 */ /* 0x000ee80000300800 */
[----:B0-----:R-:W3:Y:S04]  /*73dd0*/  LDL.LU R26, [R1+0xa68] ;  /* 0x000a6800011a7983 */ /* 0x001ee80000300800 */
[----:B------:R-:W3:Y:S04]  /*73de0*/  LDL.LU R27, [R1+0xa6c] ;  /* 0x000a6c00011b7983 */ /* 0x000ee80000300800 */
[----:B-1----:R0:W-:Y:S04]  /*73df0*/  STL.64 [R1+0x5198], R6 ;  /* 0x0051980601007387 */ /* 0x0021e80000100a00 */
[----:B------:R-:W-:Y:S04]  /*73e00*/  STL.64 [R1+0x5190], R4 ;  /* 0x0051900401007387 */ /* 0x000fe80000100a00 */
[----:B0-----:R-:W4:Y:S01]  /*73e10*/  LDL.64 R6, [R1+0x108] ;  /* 0x0001080001067983 */ /* 0x001f220000100a00 */
        /* <DEDUP_REMOVED lines=23> */
[----:B------:R-:W-:-:S15]  /*73f90*/  IMAD.MOV.U32 R3, RZ, RZ, R19 ;  /* 0x000000ffff037224 */ /* 0x000fde00078e0013 */
[----:B------:R-:W-:-:S02]  /*73fa0*/  NOP ;  /* 0x0000000000007918 */ /* 0x000fc40000000000 */
[----:B------:R0:W-:Y:S04]  /*73fb0*/  STL.64 [R1+0x4b0], R12 ;  /* 0x0004b00c01007387 */ /* 0x0001e80000100a00 */
[----:B------:R-:W-:Y:S04]  /*73fc0*/  STL.64 [R1+0x4b8], R14 ;  /* 0x0004b80e01007387 */ /* 0x000fe80000100a00 */
[----:B------:R-:W2:Y:S04]  /*73fd0*/  LDL.LU R16, [R1+0xa40] ;  /* 0x000a400001107983 */ /* 0x000ea80000300800 */
[----:B------:R-:W2:Y:S01]  /*73fe0*/  LDL.LU R17, [R1+0xa44] ;  /* 0x000a440001117983 */ /* 0x000ea20000300800 */
[----:B0-----:R-:W-:-:S03]  /*73ff0*/  IMAD.MOV.U32 R12, RZ, RZ, R18 ;  /* 0x000000ffff0c7224 */ /* 0x001fc600078e0012 */
[----:B------:R-:W3:Y:S04]  /*74000*/  LDL.LU R18, [R1+0xa48] ;  /* 0x000a480001127983 */ /* 0x000ee80000300800 */
[----:B------:R-:W3:Y:S01]  /*74010*/  LDL.LU R19, [R1+0xa4c] ;  /* 0x000a4c0001137983 */ /* 0x000ee20000300800 */
[----:B----4-:R-:W-:Y:S03]  /*74020*/  HMMA.16816.F32.BF16 R20, R8, R6, R20 ;  /* 0x000000060814723c */ /* 0x010fe60000041814 */
[----:B---3--:R0:W-:Y:S04]  /*74030*/  STL.64 [R1+0x5220], R18 ;  /* 0x0052201201007387 */ /* 0x0081e80000100a00 */
[----:B--2---:R-:W-:Y:S04]  /*74040*/  STL.64 [R1+0x5218], R16 ;  /* 0x0052181001007387 */ /* 0x004fe80000100a00 */
[----:B0-----:R-:W2:-:S12]  /*74050*/  LDL.64 R18, [R1+0xe8] ;  /* 0x0000e80001127983 */ /* 0x001e980000100a00 */
[----:B------:R-:W-:Y:S04]  /*74060*/  STL.64 [R1+0x510], R20 ;  /* 0x0005101401007387 */ /* 0x000fe80000100a00 */
[----:B------:R0:W-:Y:S04]  /*74070*/  STL.64 [R1+0x518], R22 ;  /* 0x0005181601007387 */ /* 0x0001e80000100a00 */
[----:B0-----:R-:W3:Y:S01]  /*74080*/  LDL.LU.64 R22, [R1+0x52c8] ;  /* 0x0052c80001167983 */ /* 0x001ee20000300a00 */
[----:B------:R-:W-:Y:S02]  /*74090*/  IMAD.MOV.U32 R14, RZ, RZ, R6 ;  /* 0x000000ffff0e7224 */ /* 0x000fe400078e0006 */
[----:B------:R-:W-:Y:S01]  /*740a0*/  IMAD.MOV.U32 R13, RZ, RZ, R7 ;  /* 0x000000ffff0d7224 */ /* 0x000fe200078e0007 */
        /* <DEDUP_REMOVED lines=22> */
[----:B----4-:R0:W-:Y:S04]  /*74210*/  STL.64 [R1+0x5240], R6 ;  /* 0x0052400601007387 */ /* 0x0101e80000100a00 */
[----:B--2---:R-:W-:Y:S04]  /*74220*/  STL.64 [R1+0x5238], R4 ;  /* 0x0052380401007387 */ /* 0x004fe80000100a00 */
[----:B0-----:R-:W2:Y:S04]  /*74230*/  LDL.64 R6, [R1+0xf8] ;  /* 0x0000f80001067983 */ /* 0x001ea80000100a00 */
[----:B--2---:R0:W-:Y:S02]  /*74240*/  STL.64 [R1+0x5250], R6 ;  /* 0x0052500601007387 */ /* 0x0041e40000100a00 */
[----:B0-----:R-:W-:-:S02]  /*74250*/  IMAD.MOV.U32 R6, RZ, RZ, R14 ;  /* 0x000000ffff067224 */ /* 0x001fc400078e000e */
[----:B------:R-:W-:-:S05]  /*74260*/  IMAD.MOV.U32 R7, RZ, RZ, R13 ;  /* 0x000000ffff077224 */ /* 0x000fca00078e000d */
[----:B------:R0:W-:Y:S02]  /*74270*/  STL.64 [R1+0x5268], R6 ;  /* 0x0052680601007387 */ /* 0x0001e40000100a00 */
[----:B0-----:R-:W-:Y:S02]  /*74280*/  IMAD.MOV.U32 R6, RZ, RZ, R12 ;  /* 0x000000ffff067224 */ /* 0x001fe400078e000c */
[----:B------:R-:W-:-:S05]  /*74290*/  IMAD.MOV.U32 R7, RZ, RZ, R3 ;  /* 0x000000ffff077224 */ /* 0x000fca00078e0003 */
[----:B------:R0:W-:Y:S02]  /*742a0*/  STL.64 [R1+0x5280], R6 ;  /* 0x0052800601007387 */ /* 0x0001e40000100a00 */
[----:B0-----:R-:W-:Y:S02]  /*742b0*/  IMAD.MOV.U32 R6, RZ, RZ, R2 ;  /* 0x000000ffff067224 */ /* 0x001fe400078e0002 */
[----:B------:R-:W-:-:S05]  /*742c0*/  IMAD.MOV.U32 R7, RZ, RZ, R0 ;  /* 0x000000ffff077224 */ /* 0x000fca00078e0000 */
[----:B------:R0:W-:Y:S04]  /*742d0*/  STL.64 [R1+0x5298], R6 ;  /* 0x0052980601007387 */ /* 0x0001e80000100a00 */
[----:B------:R-:W2:Y:S04]  /*742e0*/  LDL.LU R4, [R1+0xaf0] ;  /* 0x000af00001047983 */ /* 0x000ea80000300800 */
[----:B------:R-:W2:Y:S04]  /*742f0*/  LDL.LU R5, [R1+0xaf4] ;  /* 0x000af40001057983 */ /* 0x000ea80000300800 */
[----:B0-----:R-:W4:Y:S04]  /*74300*/  LDL.LU R6, [R1+0xaf8] ;  /* 0x000af80001067983 */ /* 0x001f280000300800 */
[----:B------:R-:W4:Y:S01]  /*74310*/  LDL.LU R7, [R1+0xafc] ;  /* 0x000afc0001077983 */ /* 0x000f220000300800 */
[C---:B---3--:R-:W-:Y:S03]  /*74320*/  HMMA.16816.F32.BF16 R24, R8.reuse, R18, R24 ;  /* 0x000000120818723c */ /* 0x048fe60000041818 */
[----:B------:R-:W3:Y:S04]  /*74330*/  LDL.LU R12, [R1+0xa50] ;  /* 0x000a5000010c7983 */ /* 0x000ee80000300800 */
[----:B------:R-:W3:Y:S04]  /*74340*/  LDL.LU R13, [R1+0xa54] ;  /* 0x000a5400010d7983 */ /* 0x000ee80000300800 */
[----:B------:R-:W3:Y:S04]  /*74350*/  LDL.LU R14, [R1+0xa58] ;  /* 0x000a5800010e7983 */ /* 0x000ee80000300800 */
[----:B------:R-:W3:Y:S04]  /*74360*/  LDL.LU R15, [R1+0xa5c] ;  /* 0x000a5c00010f7983 */ /* 0x000ee80000300800 */
        /* <DEDUP_REMOVED lines=8> */
[----:B0-----:R-:W2:Y:S04]  /*743f0*/  LDL.64 R22, [R1+0x8] ;  /* 0x0000080001167983 */ /* 0x001ea80000100a00 */
[----:B------:R-:W-:Y:S04]  /*74400*/  STL.64 [R1+0x550], R24 ;  /* 0x0005501801007387 */ /* 0x000fe80000100a00 */
[----:B------:R0:W-:Y:S04]  /*74410*/  STL.64 [R1+0x558], R26 ;  /* 0x0005581a01007387 */ /* 0x0001e80000100a00 */
[----:B0-----:R-:W3:Y:S04]  /*74420*/  LDL.LU.64 R26, [R1+0x52c0] ;  /* 0x0052c000011a7983 */ /* 0x001ee80000300a00 */
[----:B------:R0:W-:Y:S04]  /*74430*/  STL.64 [R1+0x5248], R18 ;  /* 0x0052481201007387 */ /* 0x0001e80000100a00 */
[----:B------:R-:W4:Y:S04]  /*74440*/  LDL.LU R16, [R1+0xab0] ;  /* 0x000ab00001107983 */ /* 0x000f280000300800 */
[----:B------:R-:W4:Y:S04]  /*74450*/  LDL.LU R17, [R1+0xab4] ;  /* 0x000ab40001117983 */ /* 0x000f280000300800 */
        /* <DEDUP_REMOVED lines=25> */
[----:B------:R-:W0:Y:S04]  /*745f0*/  LDSM.16.MT88.4 R8, [R28+UR5+0x14200] ;  /* 0x014200051c08783b */ /* 0x000e280008004200 */
[----:B0-----:R0:W-:Y:S04]  /*74600*/  STL.64 [R1+0x5128], R10 ;  /* 0x0051280a01007387 */ /* 0x0011e80000100a00 */
[----:B------:R-:W-:Y:S04]  /*74610*/  STL.64 [R1+0x5120], R8 ;  /* 0x0051200801007387 */ /* 0x000fe80000100a00 */
[----:B0-----:R-:W4:Y:S01]  /*74620*/  LDL.64 R10, [R1+0x138] ;  /* 0x00013800010a7983 */ /* 0x001f220000100a00 */
[----:B---3--:R-:W-:-:S15]  /*74630*/  HMMA.16816.F32.BF16 R4, R12, R22, R4 ;  /* 0x000000160c04723c */ /* 0x008fde0000041804 */
[----:B------:R-:W-:-:S08]  /*74640*/  NOP ;  /* 0x0000000000007918 */ /* 0x000fd00000000000 */
        /* <DEDUP_REMOVED lines=46> */
[----:B------:R-:W3:Y:S01]  /*74930*/  LDL.LU.64 R16, [R1+0x5218] ;  /* 0x0052180001107983 */ /* 0x000ee20000300a00 */
[----:B------:R-:W-:-:S02]  /*74940*/  IMAD.MOV.U32 R9, RZ, RZ, R26 ;  /* 0x000000ffff097224 */ /* 0x000fc400078e001a */
[----:B------:R-:W-:Y:S01]  /*74950*/  IMAD.MOV.U32 R8, RZ, RZ, R27 ;  /* 0x000000ffff087224 */ /* 0x000fe200078e001b */
[----:B---3--:R-:W-:Y:S01]  /*74960*/  HMMA.16816.F32.BF16 R12, R12, R26, R16 ;  /* 0x0000001a0c0c723c */ /* 0x008fe20000041810 */
[----:B------:R-:W2:Y:S04]  /*74970*/  LDL.LU.64 R18, [R1+0x5210] ;  /* 0x0052100001127983 */ /* 0x000ea80000300a00 */
[----:B------:R-:W2:Y:S04]  /*74980*/  LDL.LU.64 R16, [R1+0x5208] ;  /* 0x0052080001107983 */ /* 0x000ea80000300a00 */
[----:B------:R-:W0:-:S14]  /*74990*/  LDSM.16.MT88.4 R24, [R28+UR5+0x14280] ;  /* 0x014280051c18783b */ /* 0x000e1c0008004200 */
[----:B------:R-:W-:Y:S04]  /*749a0*/  STL.64 [R1+0x6b0], R12 ;  /* 0x0006b00c01007387 */ /* 0x000fe80000100a00 */
[----:B------:R1:W-:Y:S04]  /*749b0*/  STL.64 [R1+0x6b8], R14 ;  /* 0x0006b80e01007387 */ /* 0x0003e80000100a00 */
[----:B-1----:R-:W3:Y:S04]  /*749c0*/  LDL.64 R14, [R1+0x128] ;  /* 0x00012800010e7983 */ /* 0x002ee80000100a00 */
[----:B0-----:R0:W-:Y:S04]  /*749d0*/  STL.64 [R1+0x50a8], R26 ;  /* 0x0050a81a01007387 */ /* 0x0011e80000100a00 */
[----:B------:R1:W-:Y:S01]  /*749e0*/  STL.64 [R1+0x50a0], R24 ;  /* 0x0050a01801007387 */ /* 0x0003e20000100a00 */
[----:B0-----:R-:W-:-:S02]  /*749f0*/  IMAD.MOV.U32 R26, RZ, RZ, R9 ;  /* 0x000000ffff1a7224 */ /* 0x001fc400078e0009 */
[----:B------:R-:W-:-:S05]  /*74a00*/  IMAD.MOV.U32 R27, RZ, RZ, R8 ;  /* 0x000000ffff1b7224 */ /* 0x000fca00078e0008 */
[----:B------:R0:W-:Y:S04]  /*74a10*/  STL.64 [R1+0x51a0], R26 ;  /* 0x0051a01a01007387 */ /* 0x0001e80000100a00 */
[----:B-1----:R-:W4:Y:S04]  /*74a20*/  LDL.LU R24, [R1+0xa80] ;  /* 0x000a800001187983 */ /* 0x002f280000300800 */
[----:B------:R-:W4:Y:S04]  /*74a30*/  LDL.LU R25, [R1+0xa84] ;  /* 0x000a840001197983 */ /* 0x000f280000300800 */
[----:B0-----:R-:W4:Y:S04]  /*74a40*/  LDL.LU R26, [R1+0xa88] ;  /* 0x000a8800011a7983 */ /* 0x001f280000300800 */
[----:B------:R-:W4:Y:S01]  /*74a50*/  LDL.LU R27, [R1+0xa8c] ;  /* 0x000a8c00011b7983 */ /* 0x000f220000300800 */
[----:B--2---:R-:W-:-:S15]  /*74a60*/  HMMA.16816.F32.BF16 R4, R16, R22, R4 ;  /* 0x000000161004723c */ /* 0x004fde0000041804 */
[----:B------:R-:W-:-:S08]  /*74a70*/  NOP ;  /* 0x0000000000007918 */ /* 0x000fd00000000000 */
[----:B------:R0:W-:Y:S04]  /*74a80*/  STL.64 [R1+0x6f0], R4 ;  /* 0x0006f00401007387 */ /* 0x0001e80000100a00 */
[----:B------:R1:W-:Y:S01]  /*74a90*/  STL.64 [R1+0x6f8], R6 ;  /* 0x0006f80601007387 */ /* 0x0003e20000100a00 */
[----:B0-----:R-:W-:Y:S02]  /*74aa0*/  IMAD.MOV.U32 R5, RZ, RZ, R22 ;  /* 0x000000ffff057224 */ /* 0x001fe400078e0016 */
[----:B------:R-:W-:Y:S02]  /*74ab0*/  IMAD.MOV.U32 R4, RZ, RZ, R23 ;  /* 0x000000ffff047224 */ /* 0x000fe400078e0017 */
[----:B------:R-:W2:Y:S04]  /*74ac0*/  LDL.LU.64 R22, [R1+0x5200] ;  /* 0x0052000001167983 */ /* 0x000ea80000300a00 */
[----:B------:R-:W2:Y:S01]  /*74ad0*/  LDL.LU.64 R20, [R1+0x51f8] ;  /* 0x0051f80001147983 */ /* 0x000ea20000300a00 */
[----:B-1----:R-:W-:-:S02]  /*74ae0*/  IMAD.MOV.U32 R7, RZ, RZ, R10 ;  /* 0x000000ffff077224 */ /* 0x002fc400078e000a */
[----:B------:R-:W-:Y:S01]  /*74af0*/  IMAD.MOV.U32 R6, RZ, RZ, R11 ;  /* 0x000000ffff067224 */ /* 0x000fe200078e000b */
[----:B----4-:R-:W-:-:S15]  /*74b00*/  HMMA.16816.F32.BF16 R24, R16, R10, R24 ;  /* 0x0000000a1018723c */ /* 0x010fde0000041818 */
[----:B------:R-:W-:-:S08]  /*74b10*/  NOP ;  /* 0x0000000000007918 */ /* 0x000fd00000000000 */
[----:B------:R-:W-:Y:S04]  /*74b20*/  STL.64 [R1+0x720], R24 ;  /* 0x0007201801007387 */ /* 0x000fe80000100a00 */
[----:B------:R-:W-:Y:S04]  /*74b30*/  STL.64 [R1+0x728], R26 ;  /* 0x0007281a01007387 */ /* 0x000fe80000100a00 */
[----:B---3--:R-:W-:Y:S01]  /*74b40*/  STL.64 [R1+0x51e8], R14 ;  /* 0x0051e80e01007387 */ /* 0x008fe20000100a00 */
[----:B--2---:R-:W-:Y:S03]  /*74b50*/  HMMA.16816.F32.BF16 R8, R16, R14, R20 ;  /* 0x0000000e1008723c */ /* 0x004fe60000041814 */
[----:B------:R-:W2:-:S15]  /*74b60*/  LDL.LU R20, [R1+0x960] ;  /* 0x0009600001147983 */ /* 0x000e9e0000300800 */
[----:B------:R-:W-:-:S05]  /*74b70*/  NOP ;  /* 0x0000000000007918 */ /* 0x000fca0000000000 */
        /* <DEDUP_REMOVED lines=8> */
[----:B------:R-:W-:-:S05]  /*74c00*/  IMAD.MOV.U32 R23, RZ, RZ, R6 ;  /* 0x000000ffff177224 */ /* 0x000fca00078e0006 */
[----:B------:R0:W-:Y:S04]  /*74c10*/  STL.64 [R1+0x5178], R22 ;  /* 0x0051781601007387 */ /* 0x0001e80000100a00 */
[----:B------:R-:W2:Y:S04]  /*74c20*/  LDL.LU R8, [R1+0x8f0] ;  /* 0x0008f00001087983 */ /* 0x000ea80000300800 */
[----:B------:R-:W2:Y:S04]  /*74c30*/  LDL.LU R9, [R1+0x8f4] ;  /* 0x0008f40001097983 */ /* 0x000ea80000300800 */
[----:B------:R-:W3:Y:S04]  /*74c40*/  LDL.LU R10, [R1+0x8f8] ;  /* 0x0008f800010a7983 */ /* 0x000ee80000300800 */
[----:B------:R-:W3:Y:S01]  /*74c50*/  LDL.LU R11, [R1+0x8fc] ;  /* 0x0008fc00010b7983 */ /* 0x000ee20000300800 */
[----:B0-----:R-:W-:-:S02]  /*74c60*/  IMAD.MOV.U32 R22, RZ, RZ, R5 ;  /* 0x000000ffff167224 */ /* 0x001fc400078e0005 */
[----:B------:R-:W-:-:S05]  /*74c70*/  IMAD.MOV.U32 R23, RZ, RZ, R4 ;  /* 0x000000ffff177224 */ /* 0x000fca00078e0004 */
[----:B------:R0:W-:Y:S04]  /*74c80*/  STL.64 [R1+0x51a8], R22 ;  /* 0x0051a81601007387 */ /* 0x0001e80000100a00 */
[----:B------:R-:W4:Y:S04]  /*74c90*/  LDL.LU R4, [R1+0x9a0] ;  /* 0x0009a00001047983 */ /* 0x000f280000300800 */
[----:B------:R-:W4:Y:S04]  /*74ca0*/  LDL.LU R5, [R1+0x9a4] ;  /* 0x0009a40001057983 */ /* 0x000f280000300800 */
[----:B------:R-:W2:Y:S04]  /*74cb0*/  LDL.LU R6, [R1+0x9a8] ;  /* 0x0009a80001067983 */ /* 0x000ea80000300800 */
[----:B------:R-:W2:Y:S04]  /*74cc0*/  LDL.LU R7, [R1+0x9ac] ;  /* 0x0009ac0001077983 */ /* 0x000ea80000300800 */
[----:B------:R-:W3:Y:S04]  /*74cd0*/  LDL.LU R12, [R1+0xa30] ;  /* 0x000a3000010c7983 */ /* 0x000ee80000300800 */
[----:B------:R-:W3:Y:S04]  /*74ce0*/  LDL.LU R13, [R1+0xa34] ;  /* 0x000a3400010d7983 */ /* 0x000ee80000300800 */
[----:B------:R-:W3:Y:S04]  /*74cf0*/  LDL.LU R14, [R1+0xa38] ;  /* 0x000a3800010e7983 */ /* 0x000ee80000300800 */
[----:B------:R-:W3:Y:S01]  /*74d00*/  LDL.LU R15, [R1+0xa3c] ;  /* 0x000a3c00010f7983 */ /* 0x000ee20000300800 */
[----:B------:R-:W-:-:S02]  /*74d10*/  IMAD.MOV.U32 R26, RZ, RZ, R2 ;  /* 0x000000ffff1a7224 */ /* 0x000fc400078e0002 */
[----:B------:R-:W-:Y:S01]  /*74d20*/  IMAD.MOV.U32 R27, RZ, RZ, R3 ;  /* 0x000000ffff1b7224 */ /* 0x000fe200078e0003 */
[----:B--2---:R-:W-:Y:S04]  /*74d30*/  STL.64 [R1+0x51b8], R6 ;  /* 0x0051b80601007387 */ /* 0x004fe80000100a00 */
[----:B----4-:R-:W-:Y:S04]  /*74d40*/  STL.64 [R1+0x51b0], R4 ;  /* 0x0051b00401007387 */ /* 0x010fe80000100a00 */
[----:B------:R-:W2:Y:S04]  /*74d50*/  LDL.LU R2, [R1+0x51f4] ;  /* 0x0051f40001027983 */ /* 0x000ea80000300800 */
[----:B------:R-:W4:Y:S04]  /*74d60*/  LDL.LU R3, [R1+0x51f0] ;  /* 0x0051f00001037983 */ /* 0x000f280000300800 */
[----:B------:R-:W-:Y:S04]  /*74d70*/  STL.64 [R1+0x51c0], R26 ;  /* 0x0051c01a01007387 */ /* 0x000fe80000100a00 */
[----:B------:R-:W3:Y:S04]  /*74d80*/  LDL.LU R20, [R1+0x9d0] ;  /* 0x0009d00001147983 */ /* 0x000ee80000300800 */
        /* <DEDUP_REMOVED lines=8> */
[----:B------:R-:W3:Y:S04]  /*74e10*/  LDL.LU R23, [R1+0xa1c] ;  /* 0x000a1c0001177983 */ /* 0x000ee80000300800 */
[----:B---3--:R0:W-:Y:S04]  /*74e20*/  STL.64 [R1+0x51e0], R22 ;  /* 0x0051e01601007387 */ /* 0x0081e80000100a00 */
[----:B--2---:R-:W-:Y:S04]  /*74e30*/  STL.64 [R1+0x51d8], R20 ;  /* 0x0051d81401007387 */ /* 0x004fe80000100a00 */
[----:B0-----:R-:W2:Y:S04]  /*74e40*/  LDL.64 R22, [R1+0x118] ;  /* 0x0001180001167983 */ /* 0x001ea80000100a00 */
        /* <DEDUP_REMOVED lines=11> */
[----:B---3--:R0:W-:Y:S04]  /*74f00*/  STL.64 [R1+0x5148], R10 ;  /* 0x0051480a01007387 */ /* 0x0081e80000100a00 */
[----:B----4-:R-:W-:Y:S04]  /*74f10*/  STL.64 [R1+0x5140], R8 ;  /* 0x0051400801007387 */ /* 0x010fe80000100a00 */
[----:B0-----:R-:W2:-:S12]  /*74f20*/  LDL.64 R10, [R1+0x108] ;  /* 0x00010800010a7983 */ /* 0x001e980000100a00 */
[----:B------:R-:W-:Y:S04]  /*74f30*/  STL.64 [R1+0xac0], R12 ;  /* 0x000ac00c01007387 */ /* 0x000fe80000100a00 */
[----:B------:R0:W-:Y:S04]  /*74f40*/  STL.64 [R1+0xac8], R14 ;  /* 0x000ac80e01007387 */ /* 0x0001e80000100a00 */
[----:B0-----:R-:W3:Y:S01]  /*74f50*/  LDL.LU.64 R14, [R1+0x51e8] ;  /* 0x0051e800010e7983 */ /* 0x001ee20000300a00 */
[----:B------:R-:W-:Y:S02]  /*74f60*/  IMAD.MOV.U32 R7, RZ, RZ, R0 ;  /* 0x000000ffff077224 */ /* 0x000fe400078e0000 */
[----:B------:R-:W-:-:S02]  /*74f70*/  IMAD.MOV.U32 R12, RZ, RZ, R22 ;  /* 0x000000ffff0c7224 */ /* 0x000fc400078e0016 */
[----:B------:R-:W-:Y:S02]  /*74f80*/  IMAD.MOV.U32 R0, RZ, RZ, R23 ;  /* 0x000000ffff007224 */ /* 0x000fe400078e0017 */
[----:B------:R-:W2:Y:S04]  /*74f90*/  LDL.LU.64 R22, [R1+0x51e0] ;  /* 0x0051e00001167983 */ /* 0x000ea80000300a00 */
[----:B------:R-:W2:Y:S04]  /*74fa0*/  LDL.LU.64 R20, [R1+0x51d8] ;  /* 0x0051d80001147983 */ /* 0x000ea80000300a00 */
[----:B---3--:R-:W-:Y:S04]  /*74fb0*/  STL.64 [R1+0x5170], R14 ;  /* 0x0051700e01007387 */ /* 0x008fe80000100a00 */
[----:B------:R0:W-:Y:S04]  /*74fc0*/  STL [R1+0x5168], R12 ;  /* 0x0051680c01007387 */ /* 0x0001e80000100800 */
[----:B0-----:R-:W3:Y:S04]  /*74fd0*/  LDL.LU R12, [R1+0x980] ;  /* 0x00098000010c7983 */ /* 0x001ee80000300800 */
[----:B------:R-:W3:Y:S04]  /*74fe0*/  LDL.LU R13, [R1+0x984] ;  /* 0x00098400010d7983 */ /* 0x000ee80000300800 */
[----:B------:R-:W4:Y:S04]  /*74ff0*/  LDL.LU R14, [R1+0x988] ;  /* 0x00098800010e7983 */ /* 0x000f280000300800 */
[----:B------:R-:W4:Y:S01]  /*75000*/  LDL.LU R15, [R1+0x98c] ;  /* 0x00098c00010f7983 */ /* 0x000f220000300800 */
[----:B--2---:R-:W-:Y:S01]  /*75010*/  HMMA.16816.F32.BF16 R20, R16, R10, R20 ;  /* 0x0000000a1014723c */ /* 0x004fe20000041814 */
[----:B------:R-:W-:-:S07]  /*75020*/  IMAD.MOV.U32 R6, RZ, RZ, R29 ;  /* 0x000000ffff067224 */ /* 0x000fce00078e001d */
[C---:B------:R-:W-:Y:S01]  /*75030*/  HMMA.16816.F32.BF16 R4, R16.reuse, R6, R24 ;  /* 0x000000061004723c */ /* 0x040fe20000041818 */
        /* <DEDUP_REMOVED lines=11> */
[----:B------:R-:W4:Y:S04]  /*750f0*/  LDL.LU R8, [R1+0x950] ;  /* 0x0009500001087983 */ /* 0x000f280000300800 */
[----:B------:R-:W4:Y:S04]  /*75100*/  LDL.LU R9, [R1+0x954] ;  /* 0x0009540001097983 */ /* 0x000f280000300800 */
[----:B0-----:R-:W4:Y:S04]  /*75110*/  LDL.LU R10, [R1+0x958] ;  /* 0x00095800010a7983 */ /* 0x001f280000300800 */
[----:B------:R-:W4:Y:S04]  /*75120*/  LDL.LU R11, [R1+0x95c] ;  /* 0x00095c00010b7983 */ /* 0x000f280000300800 */
[----:B------:R-:W3:Y:S04]  /*75130*/  LDL.LU.64 R26, [R1+0x51c0] ;  /* 0x0051c000011a7983 */ /* 0x000ee80000300a00 */
[----:B------:R-:W-:Y:S04]  /*75140*/  STL.64 [R1+0xaa0], R4 ;  /* 0x000aa00401007387 */ /* 0x000fe80000100a00 */
[----:B------:R0:W-:Y:S04]  /*75150*/  STL.64 [R1+0xaa8], R6 ;  /* 0x000aa80601007387 */ /* 0x0001e80000100a00 */
[----:B0-----:R-:W2:Y:S04]  /*75160*/  LDL.LU.64 R6, [R1+0x51b8] ;  /* 0x0051b80001067983 */ /* 0x001ea80000300a00 */
[----:B------:R-:W2:Y:S01]  /*75170*/  LDL.LU.64 R4, [R1+0x51b0] ;  /* 0x0051b00001047983 */ /* 0x000ea20000300a00 */
[----:B---3--:R-:W-:Y:S03]  /*75180*/  HMMA.16816.F32.BF16 R24, R16, R26, R20 ;  /* 0x0000001a1018723c */ /* 0x008fe60000041814 */
[----:B------:R-:W3:-:S15]  /*75190*/  LDL.LU.64 R22, [R1+0x51a8] ;  /* 0x0051a80001167983 */ /* 0x000ede0000300a00 */
[----:B------:R-:W-:-:S05]  /*751a0*/  NOP ;  /* 0x0000000000007918 */ /* 0x000fca0000000000 */
[----:B------:R-:W-:Y:S04]  /*751b0*/  STL.64 [R1+0xa90], R24 ;  /* 0x000a901801007387 */ /* 0x000fe80000100a00 */
[----:B------:R0:W-:Y:S04]  /*751c0*/  STL.64 [R1+0xa98], R26 ;  /* 0x000a981a01007387 */ /* 0x0001e80000100a00 */
[----:B0-----:R-:W2:Y:S02]  /*751d0*/  LDL.LU.64 R26, [R1+0x51a0] ;  /* 0x0051a000011a7983 */ /* 0x001ea40000300a00 */
[----:B--2---:R-:W-:Y:S02]  /*751e0*/  HMMA.16816.F32.BF16 R16, R16, R26, R4 ;  /* 0x0000001a1010723c */ /* 0x004fe40000041804 */
[----:B------:R-:W3:Y:S04]  /*751f0*/  LDL.LU.64 R6, [R1+0x5198] ;  /* 0x0051980001067983 */ /* 0x000ee80000300a00 */
[----:B------:R-:W3:-:S15]  /*75200*/  LDL.LU.64 R4, [R1+0x5190] ;  /* 0x0051900001047983 */ /* 0x000ede0000300a00 */
[----:B------:R-:W-:-:S02]  /*75210*/  NOP ;  /* 0x0000000000007918 */ /* 0x000fc40000000000 */
[----:B------:R0:W-:Y:S04]  /*75220*/  STL.64 [R1+0x7f0], R16 ;  /* 0x0007f01001007387 */ /* 0x0001e80000100a00 */
[----:B------:R1:W-:Y:S04]  /*75230*/  STL.64 [R1+0x7f8], R18 ;  /* 0x0007f81201007387 */ /* 0x0003e80000100a00 */
[----:B0-----:R-:W2:Y:S04]  /*75240*/  LDL.LU R16, [R1+0x920] ;  /* 0x0009200001107983 */ /* 0x001ea80000300800 */
[----:B------:R-:W2:Y:S04]  /*75250*/  LDL.LU R17, [R1+0x924] ;  /* 0x0009240001117983 */ /* 0x000ea80000300800 */
[----:B-1----:R-:W2:Y:S04]  /*75260*/  LDL.LU R18, [R1+0x928] ;  /* 0x0009280001127983 */ /* 0x002ea80000300800 */
[----:B------:R-:W2:Y:S01]  /*75270*/  LDL.LU R19, [R1+0x92c] ;  /* 0x00092c0001137983 */ /* 0x000ea20000300800 */
        /* <DEDUP_REMOVED lines=8> */
[----:B------:R-:W3:Y:S04]  /*75300*/  LDL.LU.64 R14, [R1+0x5170] ;  /* 0x00517000010e7983 */ /* 0x000ee80000300a00 */
[----:B------:R-:W4:-:S15]  /*75310*/  LDL.LU R12, [R1+0x5168] ;  /* 0x00516800010c7983 */ /* 0x000f1e0000300800 */
[----:B------:R-:W-:-:S02]  /*75320*/  NOP ;  /* 0x0000000000007918 */ /* 0x000fc40000000000 */
[----:B------:R-:W-:Y:S04]  /*75330*/  STL.64 [R1+0xa70], R20 ;  /* 0x000a701401007387 */ /* 0x000fe80000100a00 */
[----:B------:R0:W-:Y:S04]  /*75340*/  STL.64 [R1+0xa78], R22 ;  /* 0x000a781601007387 */ /* 0x0001e80000100a00 */
[----:B0-----:R-:W2:Y:S04]  /*75350*/  LDL.LU.64 R22, [R1+0x5160] ;  /* 0x0051600001167983 */ /* 0x001ea80000300a00 */
[----:B------:R-:W2:Y:S04]  /*75360*/  LDL.LU.64 R20, [R1+0x5158] ;  /* 0x0051580001147983 */ /* 0x000ea80000300a00 */
[----:B---3--:R4:W-:Y:S01]  /*75370*/  STL.64 [R1+0x50e8], R14 ;  /* 0x0050e80e01007387 */ /* 0x0089e20000100a00 */
[----:B--2---:R-:W-:-:S15]  /*75380*/  HMMA.16816.F32.BF16 R20, R4, R14, R20 ;  /* 0x0000000e0414723c */ /* 0x004fde0000041814 */
[----:B------:R-:W-:-:S08]  /*75390*/  NOP ;  /* 0x0000000000007918 */ /* 0x000fd00000000000 */
[----:B------:R-:W-:Y:S04]  /*753a0*/  STL.64 [R1+0xa60], R20 ;  /* 0x000a601401007387 */ /* 0x000fe80000100a00 */
[----:B------:R-:W-:Y:S04]  /*753b0*/  STL.64 [R1+0xa68], R22 ;  /* 0x000a681601007387 */ /* 0x000fe80000100a00 */
[----:B------:R-:W0:Y:S01]  /*753c0*/  LDSM.16.MT88.4 R20, [R28+UR5+0x14300] ;  /* 0x014300051c14783b */ /* 0x000e220008004200 */
[----:B----4-:R-:W-:Y:S02]  /*753d0*/  IMAD.MOV.U32 R14, RZ, RZ, R12 ;  /* 0x000000ffff0e7224 */ /* 0x010fe400078e000c */
[----:B------:R-:W-:-:S07]  /*753e0*/  IMAD.MOV.U32 R15, RZ, RZ, R0 ;  /* 0x000000ffff0f7224 */ /* 0x000fce00078e0000 */
[C---:B------:R-:W-:Y:S01]  /*753f0*/  HMMA.16816.F32.BF16 R12, R4.reuse, R14, R8 ;  /* 0x0000000e040c723c */ /* 0x040fe20000041808 */
[----:B0-----:R0:W-:Y:S04]  /*75400*/  STL.64 [R1+0x5000], R22 ;  /* 0x0050001601007387 */ /* 0x0011e80000100a00 */
[----:B------:R-:W-:Y:S04]  /*75410*/  STL.64 [R1+0x4ff8], R20 ;  /* 0x004ff81401007387 */ /* 0x000fe80000100a00 */
[----:B0-----:R-:W2:Y:S04]  /*75420*/  LDL.64 R22, [R1+0xe8] ;  /* 0x0000e80001167983 */ /* 0x001ea80000100a00 */
[----:B------:R-:W3:Y:S10]  /*75430*/  LDL.LU.64 R10, [R1+0x5150] ;  /* 0x00515000010a7983 */ /* 0x000ef40000300a00 */
[----:B------:R0:W-:Y:S04]  /*75440*/  STL.64 [R1+0xa50], R12 ;  /* 0x000a500c01007387 */ /* 0x0001e80000100a00 */
[----:B------:R-:W-:Y:S01]  /*75450*/  STL.64 [R1+0xa58], R14 ;  /* 0x000a580e01007387 */ /* 0x000fe20000100a00 */
[----:B---3--:R-:W-:Y:S06]  /*75460*/  HMMA.16816.F32.BF16 R16, R4, R10, R16 ;  /* 0x0000000a0410723c */ /* 0x008fec0000041810 */
[----:B0-----:R-:W-:-:S02]  /*75470*/  IMAD.MOV.U32 R12, RZ, RZ, R10 ;  /* 0x000000ffff0c7224 */ /* 0x001fc400078e000a */
[----:B------:R-:W-:-:S15]  /*75480*/  IMAD.MOV.U32 R0, RZ, RZ, R11 ;  /* 0x000000ffff007224 */ /* 0x000fde00078e000b */
[----:B------:R0:W-:Y:S04]  /*75490*/  STL.64 [R1+0xa40], R16 ;  /* 0x000a401001007387 */ /* 0x0001e80000100a00 */
[----:B------:R1:W-:Y:S04]  /*754a0*/  STL.64 [R1+0xa48], R18 ;  /* 0x000a481201007387 */ /* 0x0003e80000100a00 */
[----:B------:R-:W3:Y:S04]  /*754b0*/  LDL.LU.64 R10, [R1+0x5148] ;  /* 0x00514800010a7983 */ /* 0x000ee80000300a00 */
[----:B------:R-:W3:Y:S04]  /*754c0*/  LDL.LU.64 R8, [R1+0x5140] ;  /* 0x0051400001087983 */ /* 0x000ee80000300a00 */
[----:B0-----:R-:W4:Y:S04]  /*754d0*/  LDL.LU R16, [R1+0x630] ;  /* 0x0006300001107983 */ /* 0x001f280000300800 */
[----:B------:R-:W4:Y:S04]  /*754e0*/  LDL.LU R17, [R1+0x634] ;  /* 0x0006340001117983 */ /* 0x000f280000300800 */
[----:B-1----:R-:W2:Y:S04]  /*754f0*/  LDL.LU R18, [R1+0x638] ;  /* 0x0006380001127983 */ /* 0x002ea80000300800 */
[----:B------:R-:W2:Y:S04]  /*75500*/  LDL.LU R19, [R1+0x63c] ;  /* 0x00063c0001137983 */ /* 0x000ea80000300800 */
[----:B--2---:R0:W-:Y:S04]  /*75510*/  STL.64 [R1+0x5010], R18 ;  /* 0x0050101201007387 */ /* 0x0041e80000100a00 */
[----:B----4-:R-:W-:Y:S04]  /*75520*/  STL.64 [R1+0x5008], R16 ;  /* 0x0050081001007387 */ /* 0x010fe80000100a00 */
[----:B0-----:R-:W3:Y:S02]  /*75530*/  LDL.LU.64 R18, [R1+0xf8] ;  /* 0x0000f80001127983 */ /* 0x001ee40000300a00 */
[----:B---3--:R-:W-:-:S15]  /*75540*/  HMMA.16816.F32.BF16 R8, R4, R18, R8 ;  /* 0x000000120408723c */ /* 0x008fde0000041808 */
[----:B------:R-:W-:-:S08]  /*75550*/  NOP ;  /* 0x0000000000007918 */ /* 0x000fd00000000000 */
        /* <DEDUP_REMOVED lines=8> */
[----:B------:R-:W3:Y:S01]  /*755e0*/  LDL.LU R19, [R1+0x8cc] ;  /* 0x0008cc0001137983 */ /* 0x000ee20000300800 */
[C---:B--2---:R-:W-:Y:S06]  /*755f0*/  HMMA.16816.F32.BF16 R8, R4.reuse, R22, R8 ;  /* 0x000000160408723c */ /* 0x044fec0000041808 */
[----:B---3--:R-:W-:-:S15]  /*75600*/  HMMA.16816.F32.BF16 R4, R4, R26, R16 ;  /* 0x0000001a0404723c */ /* 0x008fde0000041810 */
[----:B------:R-:W-:-:S02]  /*75610*/  NOP ;  /* 0x0000000000007918 */ /* 0x000fc40000000000 */
[----:B------:R-:W-:Y:S04]  /*75620*/  STL.64 [R1+0xa20], R8 ;  /* 0x000a200801007387 */ /* 0x000fe80000100a00 */
[----:B------:R0:W-:Y:S04]  /*75630*/  STL.64 [R1+0xa28], R10 ;  /* 0x000a280a01007387 */ /* 0x0001e80000100a00 */
[----:B0-----:R-:W2:Y:S04]  /*75640*/  LDL.LU.64 R10, [R1+0x5128] ;  /* 0x00512800010a7983 */ /* 0x001ea80000300a00 */
[----:B------:R-:W2:Y:S04]  /*75650*/  LDL.LU.64 R8, [R1+0x5120] ;  /* 0x0051200001087983 */ /* 0x000ea80000300a00 */
[----:B------:R0:W-:Y:S04]  /*75660*/  STL.64 [R1+0x50e0], R22 ;  /* 0x0050e01601007387 */ /* 0x0001e80000100a00 */
[----:B------:R-:W3:Y:S04]  /*75670*/  LDL.LU R20, [R1+0x840] ;  /* 0x0008400001147983 */ /* 0x000ee80000300800 */
[----:B------:R-:W-:Y:S04]  /*75680*/  STL.64 [R1+0x980], R4 ;  /* 0x0009800401007387 */ /* 0x000fe80000100a00 */
[----:B------:R-:W-:Y:S04]  /*75690*/  STL.64 [R1+0x988], R6 ;  /* 0x0009880601007387 */ /* 0x000fe80000100a00 */
[----:B------:R-:W3:Y:S04]  /*756a0*/  LDL.LU R21, [R1+0x844] ;  /* 0x0008440001157983 */ /* 0x000ee80000300800 */
[----:B0-----:R-:W4:Y:S04]  /*756b0*/  LDL.LU R22, [R1+0x848] ;  /* 0x0008480001167983 */ /* 0x001f280000300800 */
[----:B------:R-:W4:Y:S04]  /*756c0*/  LDL.LU R23, [R1+0x84c] ;  /* 0x00084c0001177983 */ /* 0x000f280000300800 */
[----:B----4-:R0:W-:Y:S04]  /*756d0*/  STL.64 [R1+0x5100], R22 ;  /* 0x0051001601007387 */ /* 0x0101e80000100a00 */
[----:B---3--:R-:W-:Y:S04]  /*756e0*/  STL.64 [R1+0x50f8], R20 ;  /* 0x0050f81401007387 */ /* 0x008fe80000100a00 */
[----:B0-----:R-:W2:Y:S04]  /*756f0*/  LDL.64 R22, [R1+0x8] ;  /* 0x0000080001167983 */ /* 0x001ea80000100a00 */
[----:B------:R-:W3:Y:S04]  /*75700*/  LDL.LU R16, [R1+0x870] ;  /* 0x0008700001107983 */ /* 0x000ee80000300800 */
[----:B------:R-:W3:Y:S04]  /*75710*/  LDL.LU R17, [R1+0x874] ;  /* 0x0008740001117983 */ /* 0x000ee80000300800 */
[----:B------:R-:W4:Y:S04]  /*75720*/  LDL.LU R18, [R1+0x878] ;  /* 0x0008780001127983 */ /* 0x000f280000300800 */
[----:B------:R-:W4:Y:S01]  /*75730*/  LDL.LU R19, [R1+0x87c] ;  /* 0x00087c0001137983 */ /* 0x000f220000300800 */
[----:B------:R-:W-:-:S03]  /*75740*/  IMAD.MOV.U32 R7, RZ, RZ, R3 ;  /* 0x000000ffff077224 */ /* 0x000fc600078e0003 */
[----:B----4-:R-:W-:Y:S04]  /*75750*/  STL.64 [R1+0x5110], R18 ;  /* 0x0051101201007387 */ /* 0x010fe80000100a00 */
[----:B---3--:R0:W-:Y:S04]  /*75760*/  STL.64 [R1+0x5108], R16 ;  /* 0x0051081001007387 */ /* 0x0081e80000100a00 */
[----:B0-----:R-:W2:Y:S04]  /*75770*/  LDL.LU R16, [R1+0x8a0] ;  /* 0x0008a00001107983 */ /* 0x001ea80000300800 */
[----:B------:R-:W2:Y:S04]  /*75780*/  LDL.LU R17, [R1+0x8a4] ;  /* 0x0008a40001117983 */ /* 0x000ea80000300800 */
[----:B------:R-:W2:Y:S04]  /*75790*/  LDL.LU R18, [R1+0x8a8] ;  /* 0x0008a80001127983 */ /* 0x000ea80000300800 */
[----:B------:R-:W2:Y:S04]  /*757a0*/  LDL.LU R19, [R1+0x8ac] ;  /* 0x0008ac0001137983 */ /* 0x000ea80000300800 */
[----:B------:R-:W3:Y:S04]  /*757b0*/  LDL.64 R14, [R1+0x138] ;  /* 0x00013800010e7983 */ /* 0x000ee80000100a00 */
[----:B------:R-:W4:Y:S04]  /*757c0*/  LDL.LU R4, [R1+0x6d0] ;  /* 0x0006d00001047983 */ /* 0x000f280000300800 */
[----:B------:R-:W4:Y:S04]  /*757d0*/  LDL.LU R5, [R1+0x6d4] ;  /* 0x0006d40001057983 */ /* 0x000f280000300800 */
[----:B------:R-:W3:Y:S04]  /*757e0*/  LDL.LU R6, [R1+0x6d8] ;  /* 0x0006d80001067983 */ /* 0x000ee80000300800 */
        /* <DEDUP_REMOVED lines=13> */
[----:B--2---:R-:W-:Y:S04]  /*758c0*/  STL.64 [R1+0x50d0], R24 ;  /* 0x0050d01801007387 */ /* 0x004fe80000100a00 */
[----:B0-----:R-:W2:Y:S04]  /*758d0*/  LDL.64 R26, [R1+0x118] ;  /* 0x00011800011a7983 */ /* 0x001ea80000100a00 */
[----:B------:R-:W-:Y:S04]  /*758e0*/  STL.64 [R1+0x5020], R6 ;  /* 0x0050200601007387 */ /* 0x000fe80000100a00 */
[----:B----4-:R0:W-:Y:S04]  /*758f0*/  STL.64 [R1+0x5018], R4 ;  /* 0x0050180401007387 */ /* 0x0101e80000100a00 */
[----:B0-----:R-:W3:Y:S04]  /*75900*/  LDL.LU R4, [R1+0x6e0] ;  /* 0x0006e00001047983 */ /* 0x001ee80000300800 */
[----:B------:R-:W3:Y:S04]  /*75910*/  LDL.LU R5, [R1+0x6e4] ;  /* 0x0006e40001057983 */ /* 0x000ee80000300800 */
[----:B------:R-:W4:Y:S04]  /*75920*/  LDL.LU R6, [R1+0x6e8] ;  /* 0x0006e80001067983 */ /* 0x000f280000300800 */
[----:B------:R-:W4:Y:S04]  /*75930*/  LDL.LU R7, [R1+0x6ec] ;  /* 0x0006ec0001077983 */ /* 0x000f280000300800 */
[----:B----4-:R-:W-:Y:S04]  /*75940*/  STL.64 [R1+0x5030], R6 ;  /* 0x0050300601007387 */ /* 0x010fe80000100a00 */
[----:B---3--:R-:W-:Y:S04]  /*75950*/  STL.64 [R1+0x5028], R4 ;  /* 0x0050280401007387 */ /* 0x008fe80000100a00 */
[----:B------:R-:W-:Y:S04]  /*75960*/  STL.64 [R1+0xa10], R16 ;  /* 0x000a101001007387 */ /* 0x000fe80000100a00 */
[----:B------:R0:W-:Y:S04]  /*75970*/  STL.64 [R1+0xa18], R18 ;  /* 0x000a181201007387 */ /* 0x0001e80000100a00 */
[----:B0-----:R-:W3:Y:S04]  /*75980*/  LDL.LU.64 R18, [R1+0x5110] ;  /* 0x0051100001127983 */ /* 0x001ee80000300a00 */
[----:B------:R-:W3:Y:S01]  /*75990*/  LDL.LU.64 R16, [R1+0x5108] ;  /* 0x0051080001107983 */ /* 0x000ee20000300a00 */
[----:B------:R-:W-:-:S02]  /*759a0*/  IMAD.MOV.U32 R7, RZ, RZ, R0 ;  /* 0x000000ffff077224 */ /* 0x000fc400078e0000 */
[----:B------:R-:W-:Y:S02]  /*759b0*/  IMAD.MOV.U32 R4, RZ, RZ, R22 ;  /* 0x000000ffff047224 */ /* 0x000fe400078e0016 */
[----:B------:R-:W-:Y:S02]  /*759c0*/  IMAD.MOV.U32 R0, RZ, RZ, R23 ;  /* 0x000000ffff007224 */ /* 0x000fe400078e0017 */
[----:B------:R-:W4:Y:S04]  /*759d0*/  LDL.LU.64 R22, [R1+0x5100] ;  /* 0x0051000001167983 */ /* 0x000f280000300a00 */
[----:B------:R-:W4:Y:S01]  /*759e0*/  LDL.LU.64 R20, [R1+0x50f8] ;  /* 0x0050f80001147983 */ /* 0x000f220000300a00 */
[----:B------:R-:W-:Y:S01]  /*759f0*/  IMAD.MOV.U32 R5, RZ, RZ, R15 ;  /* 0x000000ffff057224 */ /* 0x000fe200078e000f */
[----:B---3--:R-:W-:-:S15]  /*75a00*/  HMMA.16816.F32.BF16 R16, R8, R14, R16 ;  /* 0x0000000e0810723c */ /* 0x008fde0000041810 */
[----:B------:R-:W-:-:S08]  /*75a10*/  NOP ;  /* 0x0000000000007918 */ /* 0x000fd00000000000 */
[----:B------:R0:W-:Y:S04]  /*75a20*/  STL.64 [R1+0xa00], R16 ;  /* 0x000a001001007387 */ /* 0x0001e80000100a00 */
[----:B------:R1:W-:Y:S01]  /*75a30*/  STL.64 [R1+0xa08], R18 ;  /* 0x000a081201007387 */ /* 0x0003e20000100a00 */
[----:B0-----:R-:W-:-:S03]  /*75a40*/  IMAD.MOV.U32 R16, RZ, RZ, R14 ;  /* 0x000000ffff107224 */ /* 0x001fc600078e000e */
[----:B-1----:R-:W3:Y:S04]  /*75a50*/  LDL.LU.64 R18, [R1+0x50f0] ;  /* 0x0050f00001127983 */ /* 0x002ee80000300a00 */
[----:B------:R-:W4:Y:S01]  /*75a60*/  LDL.LU.64 R14, [R1+0x50e8] ;  /* 0x0050e800010e7983 */ /* 0x000f220000300a00 */
[----:B------:R-:W-:Y:S01]  /*75a70*/  IMAD.MOV.U32 R6, RZ, RZ, R12 ;  /* 0x000000ffff067224 */ /* 0x000fe200078e000c */
[----:B----4-:R-:W-:Y:S06]  /*75a80*/  HMMA.16816.F32.BF16 R20, R8, R14, R20 ;  /* 0x0000000e0814723c */ /* 0x010fec0000041814 */
[----:B------:R-:W-:-:S15]  /*75a90*/  IMAD.MOV.U32 R17, RZ, RZ, R15 ;  /* 0x000000ffff117224 */ /* 0x000fde00078e000f */
[----:B------:R-:W-:-:S02]  /*75aa0*/  NOP ;  /* 0x0000000000007918 */ /* 0x000fc40000000000 */
[----:B------:R0:W-:Y:S02]  /*75ab0*/  STL.64 [R1+0x9f0], R20 ;  /* 0x0009f01401007387 */ /* 0x0001e40000100a00 */
[----:B0-----:R-:W-:Y:S02]  /*75ac0*/  IMAD.MOV.U32 R20, RZ, RZ, R14 ;  /* 0x000000ffff147224 */ /* 0x001fe400078e000e */
[----:B------:R-:W0:Y:S04]  /*75ad0*/  LDSM.16.MT88.4 R12, [R28+UR5+0x14380] ;  /* 0x014380051c0c783b */ /* 0x000e280008004200 */
[----:B------:R1:W-:Y:S04]  /*75ae0*/  STL.64 [R1+0x9f8], R22 ;  /* 0x0009f81601007387 */ /* 0x0003e80000100a00 */
[----:B-1----:R-:W4:Y:S04]  /*75af0*/  LDL.LU.64 R22, [R1+0x50e0] ;  /* 0x0050e00001167983 */ /* 0x002f280000300a00 */
[----:B0-----:R0:W-:Y:S04]  /*75b00*/  STL.64 [R1+0x4f70], R14 ;  /* 0x004f700e01007387 */ /* 0x0011e80000100a00 */
[----:B------:R1:W-:Y:S04]  /*75b10*/  STL.64 [R1+0x4f68], R12 ;  /* 0x004f680c01007387 */ /* 0x0003e80000100a00 */
[----:B0-----:R-:W2:Y:S04]  /*75b20*/  LDL.LU.64 R14, [R1+0x28] ;  /* 0x00002800010e7983 */ /* 0x001ea80000300a00 */
[----:B--2---:R0:W-:Y:S04]  /*75b30*/  STL.64 [R1+0x50b0], R14 ;  /* 0x0050b00e01007387 */ /* 0x0041e80000100a00 */
[----:B-1----:R-:W2:Y:S04]  /*75b40*/  LDL.LU R12, [R1+0x830] ;  /* 0x00083000010c7983 */ /* 0x002ea80000300800 */
[----:B------:R-:W2:Y:S04]  /*75b50*/  LDL.LU R13, [R1+0x834] ;  /* 0x00083400010d7983 */ /* 0x000ea80000300800 */
[----:B0-----:R-:W2:Y:S04]  /*75b60*/  LDL.LU R14, [R1+0x838] ;  /* 0x00083800010e7983 */ /* 0x001ea80000300800 */
[----:B------:R-:W2:Y:S02]  /*75b70*/  LDL.LU R15, [R1+0x83c] ;  /* 0x00083c00010f7983 */ /* 0x000ea40000300800 */
[----:B--2---:R-:W-:-:S15]  /*75b80*/  HMMA.16816.F32.BF16 R12, R8, R26, R12 ;  /* 0x0000001a080c723c */ /* 0x004fde000004180c */
[----:B------:R-:W-:-:S08]  /*75b90*/  NOP ;  /* 0x0000000000007918 */ /* 0x000fd00000000000 */
[----:B------:R0:W-:Y:S04]  /*75ba0*/  STL.64 [R1+0x9e0], R12 ;  /* 0x0009e00c01007387 */ /* 0x0001e80000100a00 */
[----:B------:R-:W-:Y:S01]  /*75bb0*/  STL.64 [R1+0x9e8], R14 ;  /* 0x0009e80e01007387 */ /* 0x000fe20000100a00 */
[----:B0-----:R-:W-:Y:S02]  /*75bc0*/  IMAD.MOV.U32 R13, RZ, RZ, R26 ;  /* 0x000000ffff0d7224 */ /* 0x001fe400078e001a */
[----:B------:R-:W-:Y:S02]  /*75bd0*/  IMAD.MOV.U32 R12, RZ, RZ, R27 ;  /* 0x000000ffff0c7224 */ /* 0x000fe400078e001b */
[----:B------:R-:W2:Y:S04]  /*75be0*/  LDL.LU.64 R26, [R1+0x50d8] ;  /* 0x0050d800011a7983 */ /* 0x000ea80000300a00 */
[----:B------:R-:W2:Y:S02]  /*75bf0*/  LDL.LU.64 R24, [R1+0x50d0] ;  /* 0x0050d00001187983 */ /* 0x000ea40000300a00 */
[----:B--2---:R-:W-:-:S15]  /*75c00*/  HMMA.16816.F32.BF16 R24, R8, R6, R24 ;  /* 0x000000060818723c */ /* 0x004fde0000041818 */
[----:B------:R-:W-:-:S08]  /*75c10*/  NOP ;  /* 0x0000000000007918 */ /* 0x000fd00000000000 */
[----:B------:R-:W-:Y:S04]  /*75c20*/  STL.64 [R1+0x9d0], R24 ;  /* 0x0009d01801007387 */ /* 0x000fe80000100a00 */
[----:B------:R0:W-:Y:S04]  /*75c30*/  STL.64 [R1+0x9d8], R26 ;  /* 0x0009d81a01007387 */ /* 0x0001e80000100a00 */
[----:B0-----:R-:W3:Y:S04]  /*75c40*/  LDL.LU.64 R26, [R1+0x50c8] ;  /* 0x0050c800011a7983 */ /* 0x001ee80000300a00 */
[----:B------:R-:W3:Y:S04]  /*75c50*/  LDL.LU.64 R24, [R1+0x50c0] ;  /* 0x0050c00001187983 */ /* 0x000ee80000300a00 */
[----:B------:R0:W-:Y:S02]  /*75c60*/  STL.64 [R1+0x5040], R6 ;  /* 0x0050400601007387 */ /* 0x0001e40000100a00 */
        /* <DEDUP_REMOVED lines=8> */
[----:B------:R-:W-:Y:S04]  /*75cf0*/  STL.64 [R1+0x5088], R6 ;  /* 0x0050880601007387 */ /* 0x000fe80000100a00 */
[----:B------:R-:W4:Y:S01]  /*75d00*/  LDL.LU R12, [R1+0x800] ;  /* 0x00080000010c7983 */ /* 0x000f220000300800 */
[----:B---3--:R-:W-:-:S15]  /*75d10*/  HMMA.16816.F32.BF16 R24, R8, R18, R24 ;  /* 0x000000120818723c */ /* 0x008fde0000041818 */
[----:B------:R-:W-:-:S08]  /*75d20*/  NOP ;  /* 0x0000000000007918 */ /* 0x000fd00000000000 */
[----:B------:R0:W-:Y:S04]  /*75d30*/  STL.64 [R1+0x9c0], R24 ;  /* 0x0009c01801007387 */ /* 0x0001e80000100a00 */
[----:B------:R1:W-:Y:S04]  /*75d40*/  STL.64 [R1+0x9c8], R26 ;  /* 0x0009c81a01007387 */ /* 0x0003e80000100a00 */
[----:B------:R-:W4:Y:S04]  /*75d50*/  LDL.LU R13, [R1+0x804] ;  /* 0x00080400010d7983 */ /* 0x000f280000300800 */
[----:B------:R-:W4:Y:S04]  /*75d60*/  LDL.LU R14, [R1+0x808] ;  /* 0x00080800010e7983 */ /* 0x000f280000300800 */
[----:B------:R-:W4:Y:S04]  /*75d70*/  LDL.LU R15, [R1+0x80c] ;  /* 0x00080c00010f7983 */ /* 0x000f280000300800 */
[----:B0-----:R-:W2:Y:S04]  /*75d80*/  LDL.LU R24, [R1+0x7b0] ;  /* 0x0007b00001187983 */ /* 0x001ea80000300800 */
[----:B------:R-:W2:Y:S04]  /*75d90*/  LDL.LU R25, [R1+0x7b4] ;  /* 0x0007b40001197983 */ /* 0x000ea80000300800 */
[----:B-1----:R-:W2:Y:S04]  /*75da0*/  LDL.LU R26, [R1+0x7b8] ;  /* 0x0007b800011a7983 */ /* 0x002ea80000300800 */
[----:B------:R-:W2:Y:S04]  /*75db0*/  LDL.LU R27, [R1+0x7bc] ;  /* 0x0007bc00011b7983 */ /* 0x000ea80000300800 */
[----:B------:R0:W-:Y:S04]  /*75dc0*/  STL.64 [R1+0x5038], R18 ;  /* 0x0050381201007387 */ /* 0x0001e80000100a00 */
[----:B------:R-:W3:Y:S04]  /*75dd0*/  LDL.LU R16, [R1+0x700] ;  /* 0x0007000001107983 */ /* 0x000ee80000300800 */
[----:B------:R-:W3:Y:S04]  /*75de0*/  LDL.LU R17, [R1+0x704] ;  /* 0x0007040001117983 */ /* 0x000ee80000300800 */
[----:B0-----:R-:W4:Y:S01]  /*75df0*/  LDL.LU R18, [R1+0x708] ;  /* 0x0007080001127983 */ /* 0x001f220000300800 */
[----:B------:R-:W-:-:S03]  /*75e00*/  IMAD.MOV.U32 R19, RZ, RZ, R3 ;  /* 0x000000ffff137224 */ /* 0x000fc600078e0003 */
        /* <DEDUP_REMOVED lines=11> */
[----:B------:R-:W4:Y:S01]  /*75ec0*/  LDL.LU R18, [R1+0x748] ;  /* 0x0007480001127983 */ /* 0x000f220000300800 */
[----:B--2---:R-:W-:-:S03]  /*75ed0*/  IMAD.MOV.U32 R19, RZ, RZ, R3 ;  /* 0x000000ffff137224 */ /* 0x004fc600078e0003 */
[----:B------:R-:W2:Y:S01]  /*75ee0*/  LDL.LU R3, [R1+0x50b8] ;  /* 0x0050b80001037983 */ /* 0x000ea20000300800 */
        /* <DEDUP_REMOVED lines=12> */
[----:B------:R-:W-:Y:S04]  /*75fb0*/  STL.64 [R1+0x9b0], R12 ;  /* 0x0009b00c01007387 */ /* 0x000fe80000100a00 */
[----:B------:R0:W-:Y:S04]  /*75fc0*/  STL.64 [R1+0x9b8], R14 ;  /* 0x0009b80e01007387 */ /* 0x0001e80000100a00 */
[----:B0-----:R-:W4:Y:S01]  /*75fd0*/  LDL.LU.64 R14, [R1+0x50b0] ;  /* 0x0050b000010e7983 */ /* 0x001f220000300a00 */
[----:B------:R-:W-:-:S02]  /*75fe0*/  IMAD.MOV.U32 R6, RZ, RZ, R4 ;  /* 0x000000ffff067224 */ /* 0x000fc400078e0004 */
[----:B------:R-:W-:Y:S02]  /*75ff0*/  IMAD.MOV.U32 R7, RZ, RZ, R0 ;  /* 0x000000ffff077224 */ /* 0x000fe400078e0000 */
[----:B--2---:R-:W-:Y:S01]  /*76000*/  IMAD.MOV.U32 R19, RZ, RZ, R3 ;  /* 0x000000ffff137224 */ /* 0x004fe200078e0003 */
[----:B----4-:R-:W-:Y:S01]  /*76010*/  HMMA.16816.F32.BF16 R8, R8, R14, R24 ;  /* 0x0000000e0808723c */ /* 0x010fe20000041818 */
[----:B------:R-:W3:Y:S04]  /*76020*/  LDL.LU.64 R26, [R1+0x50a8] ;  /* 0x0050a800011a7983 */ /* 0x000ee80000300a00 */
[----:B------:R-:W3:-:S15]  /*76030*/  LDL.LU.64 R24, [R1+0x50a0] ;  /* 0x0050a00001187983 */ /* 0x000ede0000300a00 */
[----:B------:R-:W-:-:S03]  /*76040*/  NOP ;  /* 0x0000000000007918 */ /* 0x000fc60000000000 */
[----:B------:R-:W-:Y:S04]  /*76050*/  STL.64 [R1+0x970], R8 ;  /* 0x0009700801007387 */ /* 0x000fe80000100a00 */
[----:B------:R0:W-:Y:S04]  /*76060*/  STL.64 [R1+0x978], R10 ;  /* 0x0009780a01007387 */ /* 0x0001e80000100a00 */
[----:B0-----:R-:W2:Y:S01]  /*76070*/  LDL R11, [R1+0x3bec] ;  /* 0x003bec00010b7983 */ /* 0x001ea20000100800 */
[----:B---3--:R-:W-:Y:S03]  /*76080*/  HMMA.16816.F32.BF16 R4, R24, R6, R16 ;  /* 0x000000061804723c */ /* 0x008fe60000041810 */
[----:B------:R-:W3:Y:S04]  /*76090*/  LDL.LU.64 R18, [R1+0x5098] ;  /* 0x0050980001127983 */ /* 0x000ee80000300a00 */
[----:B------:R-:W3:-:S15]  /*760a0*/  LDL.LU.64 R16, [R1+0x5090] ;  /* 0x0050900001107983 */ /* 0x000ede0000300a00 */
[----:B------:R-:W-:-:S01]  /*760b0*/  NOP ;  /* 0x0000000000007918 */ /* 0x000fc20000000000 */
[----:B------:R-:W-:Y:S04]  /*760c0*/  STL.64 [R1+0x960], R4 ;  /* 0x0009600401007387 */ /* 0x000fe80000100a00 */
[----:B------:R0:W-:Y:S01]  /*760d0*/  STL [R1+0x968], R6 ;  /* 0x0009680601007387 */ /* 0x0001e20000100800 */
[----:B------:R-:W-:-:S03]  /*760e0*/  IMAD.MOV.U32 R3, RZ, RZ, R7 ;  /* 0x000000ffff037224 */ /* 0x000fc600078e0007 */
[----:B0-----:R-:W3:Y:S04]  /*760f0*/  LDL.LU.64 R6, [R1+0x5088] ;  /* 0x0050880001067983 */ /* 0x001ee80000300a00 */
[----:B------:R-:W-:Y:S01]  /*76100*/  STL [R1+0x4808], R3 ;  /* 0x0048080301007387 */ /* 0x000fe20000100800 */
        /* <DEDUP_REMOVED lines=19> */
[----:B------:R0:W-:Y:S01]  /*76240*/  STL [R1+0x938], R6 ;  /* 0x0009380601007387 */ /* 0x0001e20000100800 */
[----:B------:R-:W-:-:S03]  /*76250*/  IMAD.MOV.U32 R3, RZ, RZ, R7 ;  /* 0x000000ffff037224 */ /* 0x000fc600078e0007 */
[----:B0-----:R-:W3:Y:S04]  /*76260*/  LDL.LU.64 R6, [R1+0x5040] ;  /* 0x0050400001067983 */ /* 0x001ee80000300a00 */
[----:B------:R-:W-:Y:S01]  /*76270*/  STL [R1+0x4850], R3 ;  /* 0x0048500301007387 */ /* 0x000fe20000100800 */
[----:B---3--:R-:W-:Y:S03]  /*76280*/  HMMA.16816.F32.BF16 R4, R24, R6, R16 ;  /* 0x000000061804723c */ /* 0x008fe60000041810 */
[----:B------:R-:W3:-:S15]  /*76290*/  LDL.LU.64 R18, [R1+0x5038] ;  /* 0x0050380001127983 */ /* 0x000ede0000300a00 */
        /* <DEDUP_REMOVED lines=10> */
[----:B------:R-:W3:Y:S01]  /*76340*/  LDL.LU.64 R4, [R1+0x5018] ;  /* 0x0050180001047983 */ /* 0x000ee20000300a00 */
[----:B------:R-:W-:-:S02]  /*76350*/  IMAD.MOV.U32 R13, RZ, RZ, R18 ;  /* 0x000000ffff0d7224 */ /* 0x000fc400078e0012 */
[----:B------:R-:W-:Y:S02]  /*76360*/  IMAD.MOV.U32 R12, RZ, RZ, R19 ;  /* 0x000000ffff0c7224 */ /* 0x000fe400078e0013 */
[----:B------:R-:W4:Y:S04]  /*76370*/  LDL.LU.64 R18, [R1+0x5010] ;  /* 0x0050100001127983 */ /* 0x000f280000300a00 */
[----:B------:R-:W4:Y:S01]  /*76380*/  LDL.LU.64 R16, [R1+0x5008] ;  /* 0x0050080001107983 */ /* 0x000f220000300a00 */
[----:B------:R-:W-:Y:S01]  /*76390*/  IMAD.MOV.U32 R0, RZ, RZ, R23 ;  /* 0x000000ffff007224 */ /* 0x000fe200078e0017 */
[----:B---3--:R-:W-:Y:S02]  /*763a0*/  HMMA.16816.F32.BF16 R4, R24, R22, R4 ;  /* 0x000000161804723c */ /* 0x008fe40000041804 */
[----:B------:R-:W3:-:S15]  /*763b0*/  LDL.LU.64 R22, [R1+0x5000] ;  /* 0x0050000001167983 */ /* 0x000ede0000300a00 */
[----:B------:R-:W-:-:S06]  /*763c0*/  NOP ;  /* 0x0000000000007918 */ /* 0x000fcc0000000000 */
[----:B------:R-:W-:Y:S04]  /*763d0*/  STL.64 [R1+0x9a0], R4 ;  /* 0x0009a00401007387 */ /* 0x000fe80000100a00 */
[----:B------:R4:W-:Y:S04]  /*763e0*/  STL.64 [R1+0x9a8], R6 ;  /* 0x0009a80601007387 */ /* 0x0009e80000100a00 */
[----:B------:R-:W3:Y:S01]  /*763f0*/  LDL.LU.64 R20, [R1+0x4ff8] ;  /* 0x004ff80001147983 */ /* 0x000ee20000300a00 */
[----:B----4-:R-:W-:Y:S03]  /*76400*/  HMMA.16816.F32.BF16 R4, R24, R14, R16 ;  /* 0x0000000e1804723c */ /* 0x010fe60000041810 */
[----:B------:R-:W0:-:S15]  /*76410*/  LDSM.16.MT88.4 R16, [R2+UR5+0x18000] ;  /* 0x018000050210783b */ /* 0x000e1e0008004200 */
[----:B------:R-:W-:-:S05]  /*76420*/  NOP ;  /* 0x0000000000007918 */ /* 0x000fca0000000000 */
[----:B------:R-:W-:Y:S04]  /*76430*/  STL.64 [R1+0x900], R4 ;  /* 0x0009000401007387 */ /* 0x000fe80000100a00 */
[----:B------:R-:W-:Y:S01]  /*76440*/  STL [R1+0x908], R6 ;  /* 0x0009080601007387 */ /* 0x000fe20000100800 */
[----:B------:R-:W-:-:S03]  /*76450*/  IMAD.MOV.U32 R3, RZ, RZ, R7 ;  /* 0x000000ffff037224 */ /* 0x000fc600078e0007 */
[----:B------:R-:W4:Y:S04]  /*76460*/  LDL.LU.64 R26, [R1+0x8] ;  /* 0x00000800011a7983 */ /* 0x000f280000300a00 */
[----:B--2---:R-:W1:Y:S04]  /*76470*/  LDSM.16.M88.4 R4, [R11+UR5+0x20080] ;  /* 0x020080050b04783b */ /* 0x004e680008000200 */
[----:B------:R-:W-:Y:S04]  /*76480*/  STL.64 [R1+0x4fe8], R14 ;  /* 0x004fe80e01007387 */ /* 0x000fe80000100a00 */
[----:B------:R-:W-:Y:S04]  /*76490*/  STL [R1+0x4854], R3 ;  /* 0x0048540301007387 */ /* 0x000fe80000100800 */
[----:B0-----:R-:W-:Y:S04]  /*764a0*/  STL.64 [R1+0x4ed0], R18 ;  /* 0x004ed01201007387 */ /* 0x001fe80000100a00 */
[----:B------:R0:W-:Y:S04]  /*764b0*/  STL.64 [R1+0x4ec8], R16 ;  /* 0x004ec81001007387 */ /* 0x0001e80000100a00 */
[----:B0-----:R-:W3:Y:S04]  /*764c0*/  LDL.LU R16, [R1+0xb20] ;  /* 0x000b200001107983 */ /* 0x001ee80000300800 */
[----:B------:R-:W3:Y:S04]  /*764d0*/  LDL.LU R17, [R1+0xb24] ;  /* 0x000b240001117983 */ /* 0x000ee80000300800 */
[----:B------:R-:W3:Y:S04]  /*764e0*/  LDL.LU R18, [R1+0xb28] ;  /* 0x000b280001127983 */ /* 0x000ee80000300800 */
[----:B------:R-:W3:Y:S04]  /*764f0*/  LDL.LU R19, [R1+0xb2c] ;  /* 0x000b2c0001137983 */ /* 0x000ee80000300800 */
[----:B-1----:R-:W-:Y:S04]  /*76500*/  STL.64 [R1+0x80], R4 ;  /* 0x0000800401007387 */ /* 0x002fe80000100a00 */
[----:B------:R-:W-:Y:S04]  /*76510*/  STL.64 [R1+0x88], R6 ;  /* 0x0000880601007387 */ /* 0x000fe80000100a00 */
[----:B------:R-:W0:Y:S04]  /*76520*/  LDSM.16.M88.4 R4, [R11+UR5+0x20880] ;  /* 0x020880050b04783b */ /* 0x000e280008000200 */
[----:B0-----:R-:W-:Y:S04]  /*76530*/  STL.64 [R1+0x70], R4 ;  /* 0x0000700401007387 */ /* 0x001fe80000100a00 */
[----:B------:R-:W-:Y:S04]  /*76540*/  STL.64 [R1+0x78], R6 ;  /* 0x0000780601007387 */ /* 0x000fe80000100a00 */
[----:B------:R-:W0:Y:S04]  /*76550*/  LDSM.16.M88.4 R4, [R11+UR5+0x21080] ;  /* 0x021080050b04783b */ /* 0x000e280008000200 */
[----:B0-----:R-:W-:Y:S04]  /*76560*/  STL.64 [R1+0x60], R4 ;  /* 0x0000600401007387 */ /* 0x001fe80000100a00 */
[----:B------:R-:W-:Y:S01]  /*76570*/  STL.64 [R1+0x68], R6 ;  /* 0x0000680601007387 */ /* 0x000fe20000100a00 */
[----:B------:R-:W-:-:S03]  /*76580*/  IMAD.MOV.U32 R29, RZ, RZ, R5 ;  /* 0x000000ffff1d7224 */ /* 0x000fc600078e0005 */
[----:B------:R-:W0:Y:S04]  /*76590*/  LDSM.16.M88.4 R4, [R11+UR5+0x21880] ;  /* 0x021880050b04783b */ /* 0x000e280008000200 */
[----:B------:R-:W-:Y:S04]  /*765a0*/  STL [R1+0x4ec4], R29 ;  /* 0x004ec41d01007387 */ /* 0x000fe80000100800 */
[----:B0-----:R-:W-:Y:S04]  /*765b0*/  STL.64 [R1+0x50], R4 ;  /* 0x0000500401007387 */ /* 0x001fe80000100a00 */
[----:B------:R-:W-:Y:S04]  /*765c0*/  STL.64 [R1+0x58], R6 ;  /* 0x0000580601007387 */ /* 0x000fe80000100a00 */
[----:B------:R-:W0:Y:S04]  /*765d0*/  LDSM.16.M88.4 R4, [R11+UR5+0x22080] ;  /* 0x022080050b04783b */ /* 0x000e280008000200 */
[----:B0-----:R-:W-:Y:S01]  /*765e0*/  STL.64 [R1+0x40], R4 ;  /* 0x0000400401007387 */ /* 0x001fe20000100a00 */
[----:B------:R-:W-:-:S03]  /*765f0*/  IMAD.MOV.U32 R28, RZ, RZ, R4 ;  /* 0x000000ffff1c7224 */ /* 0x000fc600078e0004 */
[----:B------:R-:W-:Y:S01]  /*76600*/  STL.64 [R1+0x48], R6 ;  /* 0x0000480601007387 */ /* 0x000fe20000100a00 */
[----:B------:R-:W-:-:S03]  /*76610*/  IMAD.MOV.U32 R3, RZ, RZ, R5 ;  /* 0x000000ffff037224 */ /* 0x000fc600078e0005 */
[----:B------:R-:W0:Y:S04]  /*76620*/  LDSM.16.M88.4 R4, [R11+UR5+0x22880] ;  /* 0x022880050b04783b */ /* 0x000e280008000200 */
[----:B0-----:R-:W-:Y:S04]  /*76630*/  STL.64 [R1+0x30], R4 ;  /* 0x0000300401007387 */ /* 0x001fe80000100a00 */
[----:B------:R-:W-:Y:S01]  /*76640*/  STL.64 [R1+0x38], R6 ;  /* 0x0000380601007387 */ /* 0x000fe20000100a00 */
[----:B------:R-:W-:-:S03]  /*76650*/  IMAD.MOV.U32 R29, RZ, RZ, R5 ;  /* 0x000000ffff1d7224 */ /* 0x000fc600078e0005 */
[----:B------:R-:W0:Y:S04]  /*76660*/  LDSM.16.M88.4 R4, [R11+UR5+0x23080] ;  /* 0x023080050b04783b */ /* 0x000e280008000200 */
[----:B------:R-:W1:Y:S04]  /*76670*/  LDSM.16.M88.4 R8, [R11+UR5+0x23880] ;  /* 0x023880050b08783b */ /* 0x000e680008000200 */
[----:B0-----:R-:W-:Y:S04]  /*76680*/  STL [R1+0x45cc], R6 ;  /* 0x0045cc0601007387 */ /* 0x001fe80000100800 */
[----:B------:R-:W-:Y:S04]  /*76690*/  STL [R1+0x45c8], R7 ;  /* 0x0045c80701007387 */ /* 0x000fe80000100800 */
[----:B------:R-:W-:Y:S04]  /*766a0*/  STL.64 [R1+0x4e60], R4 ;  /* 0x004e600401007387 */ /* 0x000fe80000100a00 */
[----:B-1----:R0:W-:Y:S04]  /*766b0*/  STL [R1+0x4630], R10 ;  /* 0x0046300a01007387 */ /* 0x0021e80000100800 */
[----:B------:R1:W-:Y:S04]  /*766c0*/  STL [R1+0x462c], R11 ;  /* 0x00462c0b01007387 */ /* 0x0003e80000100800 */
[----:B------:R-:W-:Y:S04]  /*766d0*/  STL.64 [R1+0x4ed8], R8 ;  /* 0x004ed80801007387 */ /* 0x000fe80000100a00 */
[----:B0-----:R-:W2:Y:S01]  /*766e0*/  LDL.LU R10, [R1+0xe8] ;  /* 0x0000e800010a7983 */ /* 0x001ea20000300800 */
[----:B-1----:R-:W-:-:S03]  /*766f0*/  IMAD.MOV.U32 R11, RZ, RZ, R0 ;  /* 0x000000ffff0b7224 */ /* 0x002fc600078e0000 */
[----:B------:R-:W3:Y:S01]  /*76700*/  LDL.LU R0, [R1+0x4ff4] ;  /* 0x004ff40001007983 */ /* 0x000ee20000300800 */
[----:B----4-:R-:W-:Y:S02]  /*76710*/  IMAD.MOV.U32 R5, RZ, RZ, R26 ;  /* 0x000000ffff057224 */ /* 0x010fe400078e001a */
[----:B------:R-:W-:Y:S01]  /*76720*/  IMAD.MOV.U32 R4, RZ, RZ, R27 ;  /* 0x000000ffff047224 */ /* 0x000fe200078e001b */
[----:B--2---:R3:W-:Y:S02]  /*76730*/  STL.64 [R1+0x4fb8], R10 ;  /* 0x004fb80a01007387 */ /* 0x0047e40000100a00 */
[----:B---3--:R-:W-:Y:S02]  /*76740*/  HMMA.16816.F32.BF16 R8, R20, R26, R16 ;  /* 0x0000001a1408723c */ /* 0x008fe40000041810 */
[----:B------:R-:W0:-:S15]  /*76750*/  LDSM.16.MT88.4 R24, [R2+UR5+0x18080] ;  /* 0x018080050218783b */ /* 0x000e1e0008004200 */
[----:B------:R-:W-:-:S06]  /*76760*/  NOP ;  /* 0x0000000000007918 */ /* 0x000fcc0000000000 */
[----:B------:R-:W-:Y:S04]  /*76770*/  STL.64 [R1+0x990], R8 ;  /* 0x0009900801007387 */ /* 0x000fe80000100a00 */
[----:B------:R-:W-:Y:S04]  /*76780*/  STL.64 [R1+0x998], R10 ;  /* 0x0009980a01007387 */ /* 0x000fe80000100a00 */
[----:B------:R-:W-:Y:S04]  /*76790*/  STL.64 [R1+0x4fd0], R4 ;  /* 0x004fd00401007387 */ /* 0x000fe80000100a00 */
[----:B------:R-:W2:Y:S04]  /*767a0*/  LDL.LU R16, [R1+0x5d0] ;  /* 0x0005d00001107983 */ /* 0x000ea80000300800 */
[----:B------:R-:W2:Y:S04]  /*767b0*/  LDL.LU R17, [R1+0x5d4] ;  /* 0x0005d40001117983 */ /* 0x000ea80000300800 */
[----:B------:R-:W3:Y:S01]  /*767c0*/  LDL.LU R18, [R1+0x5d8] ;  /* 0x0005d80001127983 */ /* 0x000ee20000300800 */
[----:B------:R-:W-:-:S03]  /*767d0*/  IMAD.MOV.U32 R19, RZ, RZ, R0 ;  /* 0x000000ffff137224 */ /* 0x000fc600078e0000 */
[----:B------:R-:W4:Y:S04]  /*767e0*/  LDL.LU R0, [R1+0x4ff0] ;  /* 0x004ff00001007983 */ /* 0x000f280000300800 */
[----:B---3--:R-:W-:Y:S04]  /*767f0*/  STL.64 [R1+0x4ee8], R18 ;  /* 0x004ee81201007387 */ /* 0x008fe80000100a00 */
[----:B--2---:R1:W-:Y:S04]  /*76800*/  STL.64 [R1+0x4ee0], R16 ;  /* 0x004ee01001007387 */ /* 0x0043e80000100a00 */
[----:B-1----:R-:W2:Y:S04]  /*76810*/  LDL.LU R16, [R1+0xb30] ;  /* 0x000b300001107983 */ /* 0x002ea80000300800 */
[----:B------:R-:W2:Y:S04]  /*76820*/  LDL.LU R17, [R1+0xb34] ;  /* 0x000b340001117983 */ /* 0x000ea80000300800 */
[----:B------:R-:W3:Y:S04]  /*76830*/  LDL.LU R18, [R1+0xb38] ;  /* 0x000b380001127983 */ /* 0x000ee80000300800 */
[----:B------:R-:W3:Y:S04]  /*76840*/  LDL.LU R19, [R1+0xb3c] ;  /* 0x000b3c0001137983 */ /* 0x000ee80000300800 */
[----:B---3--:R1:W-:Y:S04]  /*76850*/  STL.64 [R1+0x4ef8], R18 ;  /* 0x004ef81201007387 */ /* 0x0083e80000100a00 */
[----:B--2---:R-:W-:Y:S04]  /*76860*/  STL.64 [R1+0x4ef0], R16 ;  /* 0x004ef01001007387 */ /* 0x004fe80000100a00 */
[----:B------:R-:W2:Y:S04]  /*76870*/  LDL.LU R8, [R1+0xbd0] ;  /* 0x000bd00001087983 */ /* 0x000ea80000300800 */
[----:B------:R-:W2:Y:S04]  /*76880*/  LDL.LU R9, [R1+0xbd4] ;  /* 0x000bd40001097983 */ /* 0x000ea80000300800 */
[----:B------:R-:W3:Y:S04]  /*76890*/  LDL.LU R10, [R1+0xbd8] ;  /* 0x000bd800010a7983 */ /* 0x000ee80000300800 */
[----:B------:R-:W3:Y:S04]  /*768a0*/  LDL.LU R11, [R1+0xbdc] ;  /* 0x000bdc00010b7983 */ /* 0x000ee80000300800 */
[----:B------:R-:W4:Y:S04]  /*768b0*/  LDL.LU R4, [R1+0xbb0] ;  /* 0x000bb00001047983 */ /* 0x000f280000300800 */
[----:B------:R-:W4:Y:S04]  /*768c0*/  LDL.LU R5, [R1+0xbb4] ;  /* 0x000bb40001057983 */ /* 0x000f280000300800 */
[----:B------:R-:W2:Y:S04]  /*768d0*/  LDL.LU R6, [R1+0xbb8] ;  /* 0x000bb80001067983 */ /* 0x000ea80000300800 */
[----:B------:R-:W2:Y:S01]  /*768e0*/  LDL.LU R7, [R1+0xbbc] ;  /* 0x000bbc0001077983 */ /* 0x000ea20000300800 */
[----:B-1----:R-:W-:-:S02]  /*768f0*/  IMAD.MOV.U32 R19, RZ, RZ, R12 ;  /* 0x000000ffff137224 */ /* 0x002fc400078e000c */
[----:B------:R-:W-:Y:S01]  /*76900*/  IMAD.MOV.U32 R18, RZ, RZ, R13 ;  /* 0x000000ffff127224 */ /* 0x000fe200078e000d */
[----:B------:R-:W3:Y:S04]  /*76910*/  LDL.LU R12, [R1+0xbc0] ;  /* 0x000bc000010c7983 */ /* 0x000ee80000300800 */
[----:B------:R-:W3:Y:S04]  /*76920*/  LDL.LU R13, [R1+0xbc4] ;  /* 0x000bc400010d7983 */ /* 0x000ee80000300800 */
[----:B------:R-:W3:Y:S04]  /*76930*/  LDL.LU R14, [R1+0xbc8] ;  /* 0x000bc800010e7983 */ /* 0x000ee80000300800 */
[----:B------:R-:W3:Y:S04]  /*76940*/  LDL.LU R15, [R1+0xbcc] ;  /* 0x000bcc00010f7983 */ /* 0x000ee80000300800 */
[----:B--2---:R1:W-:Y:S04]  /*76950*/  STL.64 [R1+0x4fe0], R6 ;  /* 0x004fe00601007387 */ /* 0x0043e80000100a00 */
[----:B----4-:R-:W-:Y:S04]  /*76960*/  STL.64 [R1+0x4fd8], R4 ;  /* 0x004fd80401007387 */ /* 0x010fe80000100a00 */
[----:B-1----:R-:W2:Y:S04]  /*76970*/  LDL.LU.64 R6, [R1+0x138] ;  /* 0x0001380001067983 */ /* 0x002ea80000300a00 */
[----:B---3--:R1:W-:Y:S04]  /*76980*/  STL.64 [R1+0x4fc8], R10 ;  /* 0x004fc80a01007387 */ /* 0x0083e80000100a00 */
[----:B------:R-:W-:Y:S04]  /*76990*/  STL.64 [R1+0x4fc0], R8 ;  /* 0x004fc00801007387 */ /* 0x000fe80000100a00 */
[----:B-1----:R-:W3:Y:S04]  /*769a0*/  LDL.LU.64 R10, [R1+0x128] ;  /* 0x00012800010a7983 */ /* 0x002ee80000300a00 */
[----:B------:R1:W-:Y:S04]  /*769b0*/  STL.64 [R1+0x4fa0], R18 ;  /* 0x004fa01201007387 */ /* 0x0003e80000100a00 */
[----:B------:R-:W4:Y:S04]  /*769c0*/  LDL.LU R16, [R1+0xbf0] ;  /* 0x000bf00001107983 */ /* 0x000f280000300800 */
[----:B------:R-:W4:Y:S04]  /*769d0*/  LDL.LU R17, [R1+0xbf4] ;  /* 0x000bf40001117983 */ /* 0x000f280000300800 */
[----:B-1----:R-:W2:Y:S04]  /*769e0*/  LDL.LU R18, [R1+0xbf8] ;  /* 0x000bf80001127983 */ /* 0x002ea80000300800 */
[----:B------:R-:W2:Y:S04]  /*769f0*/  LDL.LU R19, [R1+0xbfc] ;  /* 0x000bfc0001137983 */ /* 0x000ea80000300800 */
[----:B--2---:R1:W-:Y:S04]  /*76a00*/  STL.64 [R1+0x4fb0], R18 ;  /* 0x004fb01201007387 */ /* 0x0043e80000100a00 */
[----:B----4-:R-:W-:Y:S04]  /*76a10*/  STL.64 [R1+0x4fa8], R16 ;  /* 0x004fa81001007387 */ /* 0x010fe80000100a00 */
[----:B-1----:R-:W2:Y:S04]  /*76a20*/  LDL.LU.64 R18, [R1+0x118] ;  /* 0x0001180001127983 */ /* 0x002ea80000300a00 */
[----:B0-----:R-:W-:Y:S04]  /*76a30*/  STL.64 [R1+0x4e48], R26 ;  /* 0x004e481a01007387 */ /* 0x001fe80000100a00 */
[----:B------:R0:W-:Y:S04]  /*76a40*/  STL.64 [R1+0x4e40], R24 ;  /* 0x004e401801007387 */ /* 0x0001e80000100a00 */
[----:B0-----:R-:W4:Y:S04]  /*76a50*/  LDL.LU R24, [R1+0xbe0] ;  /* 0x000be00001187983 */ /* 0x001f280000300800 */
[----:B------:R-:W4:Y:S04]  /*76a60*/  LDL.LU R25, [R1+0xbe4] ;  /* 0x000be40001197983 */ /* 0x000f280000300800 */
[----:B------:R-:W3:Y:S04]  /*76a70*/  LDL.LU R26, [R1+0xbe8] ;  /* 0x000be800011a7983 */ /* 0x000ee80000300800 */
[----:B------:R-:W3:Y:S01]  /*76a80*/  LDL.LU R27, [R1+0xbec] ;  /* 0x000bec00011b7983 */ /* 0x000ee20000300800 */
[----:B------:R-:W-:Y:S03]  /*76a90*/  HMMA.16816.F32.BF16 R12, R20, R6, R12 ;  /* 0x00000006140c723c */ /* 0x000fe6000004180c */
[----:B---3--:R-:W-:Y:S04]  /*76aa0*/  STL.64 [R1+0x4f88], R26 ;  /* 0x004f881a01007387 */ /* 0x008fe80000100a00 */
[----:B----4-:R0:W-:Y:S04]  /*76ab0*/  STL.64 [R1+0x4f80], R24 ;  /* 0x004f801801007387 */ /* 0x0101e80000100a00 */
[----:B0-----:R-:W3:Y:S04]  /*76ac0*/  LDL.LU R24, [R1+0xc10] ;  /* 0x000c100001187983 */ /* 0x001ee80000300800 */
[----:B------:R-:W3:Y:S04]  /*76ad0*/  LDL.LU R25, [R1+0xc14] ;  /* 0x000c140001197983 */ /* 0x000ee80000300800 */
[----:B------:R-:W4:Y:S04]  /*76ae0*/  LDL.LU R26, [R1+0xc18] ;  /* 0x000c1800011a7983 */ /* 0x000f280000300800 */
[----:B------:R-:W4:Y:S04]  /*76af0*/  LDL.LU R27, [R1+0xc1c] ;  /* 0x000c1c00011b7983 */ /* 0x000f280000300800 */
[----:B----4-:R0:W-:Y:S04]  /*76b00*/  STL.64 [R1+0x4f98], R26 ;  /* 0x004f981a01007387 */ /* 0x0101e80000100a00 */
[----:B---3--:R-:W-:Y:S04]  /*76b10*/  STL.64 [R1+0x4f90], R24 ;  /* 0x004f901801007387 */ /* 0x008fe80000100a00 */
[----:B0-----:R-:W3:Y:S04]  /*76b20*/  LDL.LU.64 R26, [R1+0x108] ;  /* 0x00010800011a7983 */ /* 0x001ee80000300a00 */
[----:B------:R0:W-:Y:S04]  /*76b30*/  STL.64 [R1+0xb00], R12 ;  /* 0x000b000c01007387 */ /* 0x0001e80000100a00 */
[----:B------:R1:W-:Y:S01]  /*76b40*/  STL.64 [R1+0xb08], R14 ;  /* 0x000b080e01007387 */ /* 0x0003e20000100a00 */
[----:B0-----:R-:W-:-:S03]  /*76b50*/  IMAD.MOV.U32 R13, RZ, RZ, R6 ;  /* 0x000000ffff0d7224 */ /* 0x001fc600078e0006 */
[----:B-1----:R-:W4:Y:S01]  /*76b60*/  LDL.LU.64 R14, [R1+0x4fe8] ;  /* 0x004fe800010e7983 */ /* 0x002f220000300a00 */
[----:B------:R-:W-:-:S03]  /*76b70*/  IMAD.MOV.U32 R12, RZ, RZ, R7 ;  /* 0x000000ffff0c7224 */ /* 0x000fc600078e0007 */
[----:B------:R-:W2:Y:S04]  /*76b80*/  LDL.LU.64 R6, [R1+0x4fe0] ;  /* 0x004fe00001067983 */ /* 0x000ea80000300a00 */
        /* <DEDUP_REMOVED lines=8> */
[----:B------:R-:W3:Y:S04]  /*76c10*/  LDL.LU.64 R10, [R1+0x4fc8] ;  /* 0x004fc800010a7983 */ /* 0x000ee80000300a00 */
[----:B------:R-:W3:Y:S02]  /*76c20*/  LDL.LU.64 R8, [R1+0x4fc0] ;  /* 0x004fc00001087983 */ /* 0x000ee40000300a00 */
[----:B---3--:R-:W-:-:S15]  /*76c30*/  HMMA.16816.F32.BF16 R8, R20, R18, R8 ;  /* 0x000000121408723c */ /* 0x008fde0000041808 */
[----:B------:R-:W-:-:S08]  /*76c40*/  NOP ;  /* 0x0000000000007918 */ /* 0x000fd00000000000 */
[----:B------:R0:W-:Y:S04]  /*76c50*/  STL.64 [R1+0xbd0], R8 ;  /* 0x000bd00801007387 */ /* 0x0001e80000100a00 */
[----:B------:R1:W-:Y:S01]  /*76c60*/  STL.64 [R1+0xbd8], R10 ;  /* 0x000bd80a01007387 */ /* 0x0003e20000100a00 */
[----:B0-----:R-:W-:-:S03]  /*76c70*/  IMAD.MOV.U32 R9, RZ, RZ, R18 ;  /* 0x000000ffff097224 */ /* 0x001fc600078e0012 */
[----:B-1----:R-:W3:Y:S01]  /*76c80*/  LDL.LU.64 R10, [R1+0x4fb8] ;  /* 0x004fb800010a7983 */ /* 0x002ee20000300a00 */
[----:B------:R-:W-:-:S03]  /*76c90*/  IMAD.MOV.U32 R8, RZ, RZ, R19 ;  /* 0x000000ffff087224 */ /* 0x000fc600078e0013 */
[----:B------:R-:W4:Y:S04]  /*76ca0*/  LDL.LU.64 R18, [R1+0x4fb0] ;  /* 0x004fb00001127983 */ /* 0x000f280000300a00 */
[----:B------:R-:W4:Y:S02]  /*76cb0*/  LDL.LU.64 R16, [R1+0x4fa8] ;  /* 0x004fa80001107983 */ /* 0x000f240000300a00 */
        /* <DEDUP_REMOVED lines=9> */
[----:B----4-:R-:W-:-:S15]  /*76d50*/  HMMA.16816.F32.BF16 R24, R20, R18, R24 ;  /* 0x000000121418723c */ /* 0x010fde0000041818 */
        /* <DEDUP_REMOVED lines=13> */
[----:B------:R-:W-:Y:S01]  /*76e30*/  IMAD.MOV.U32 R19, RZ, RZ, R6 ;  /* 0x000000ffff137224 */ /* 0x000fe200078e0006 */
[----:B---3--:R-:W-:-:S15]  /*76e40*/  HMMA.16816.F32.BF16 R24, R20, R10, R24 ;  /* 0x0000000a1418723c */ /* 0x008fde0000041818 */
[----:B------:R-:W-:-:S08]  /*76e50*/  NOP ;  /* 0x0000000000007918 */ /* 0x000fd00000000000 */
[----:B------:R-:W-:Y:S04]  /*76e60*/  STL.64 [R1+0xc20], R24 ;  /* 0x000c201801007387 */ /* 0x000fe80000100a00 */
[----:B------:R2:W-:Y:S02]  /*76e70*/  STL.64 [R1+0xc28], R26 ;  /* 0x000c281a01007387 */ /* 0x0005e40000100a00 */
[----:B--2---:R-:W-:Y:S02]  /*76e80*/  IMAD.MOV.U32 R27, RZ, RZ, R4 ;  /* 0x000000ffff1b7224 */ /* 0x004fe400078e0004 */
[----:B------:R-:W-:Y:S01]  /*76e90*/  IMAD.MOV.U32 R26, RZ, RZ, R5 ;  /* 0x000000ffff1a7224 */ /* 0x000fe200078e0005 */
[----:B------:R-:W2:Y:S04]  /*76ea0*/  LDL.LU R4, [R1+0xba0] ;  /* 0x000ba00001047983 */ /* 0x000ea80000300800 */
[----:B------:R-:W2:Y:S04]  /*76eb0*/  LDL.LU R5, [R1+0xba4] ;  /* 0x000ba40001057983 */ /* 0x000ea80000300800 */
[----:B------:R-:W2:Y:S04]  /*76ec0*/  LDL.LU R6, [R1+0xba8] ;  /* 0x000ba80001067983 */ /* 0x000ea80000300800 */
[----:B------:R-:W2:Y:S04]  /*76ed0*/  LDL.LU R7, [R1+0xbac] ;  /* 0x000bac0001077983 */ /* 0x000ea80000300800 */
[----:B------:R-:W-:Y:S04]  /*76ee0*/  STL.64 [R1+0x4f50], R18 ;  /* 0x004f501201007387 */ /* 0x000fe80000100a00 */
        /* <DEDUP_REMOVED lines=25> */
[----:B------:R-:W4:Y:S01]  /*77080*/  LDL.LU R11, [R1+0xb7c] ;  /* 0x000b7c00010b7983 */ /* 0x000f220000300800 */
[----:B------:R-:W-:-:S02]  /*77090*/  IMAD.MOV.U32 R6, RZ, RZ, R14 ;  /* 0x000000ffff067224 */ /* 0x000fc400078e000e */
[----:B------:R-:W-:Y:S02]  /*770a0*/  IMAD.MOV.U32 R18, RZ, RZ, R13 ;  /* 0x000000ffff127224 */ /* 0x000fe400078e000d */
[----:B------:R-:W-:Y:S01]  /*770b0*/  IMAD.MOV.U32 R19, RZ, RZ, R12 ;  /* 0x000000ffff137224 */ /* 0x000fe200078e000c */
[----:B----4-:R-:W-:Y:S04]  /*770c0*/  STL.64 [R1+0x4f60], R10 ;  /* 0x004f600a01007387 */ /* 0x010fe80000100a00 */
[----:B---3--:R0:W-:Y:S04]  /*770d0*/  STL.64 [R1+0x4f58], R8 ;  /* 0x004f580801007387 */ /* 0x0081e80000100a00 */
[----:B0-----:R-:W3:Y:S04]  /*770e0*/  LDL.LU R8, [R1+0xb80] ;  /* 0x000b800001087983 */ /* 0x001ee80000300800 */
[----:B------:R-:W3:Y:S04]  /*770f0*/  LDL.LU R9, [R1+0xb84] ;  /* 0x000b840001097983 */ /* 0x000ee80000300800 */
[----:B------:R-:W3:Y:S01]  /*77100*/  LDL.LU R10, [R1+0xb88] ;  /* 0x000b8800010a7983 */ /* 0x000ee20000300800 */
[----:B--2---:R-:W-:-:S03]  /*77110*/  IMAD.MOV.U32 R11, RZ, RZ, R0 ;  /* 0x000000ffff0b7224 */ /* 0x004fc600078e0000 */
[----:B------:R0:W-:Y:S01]  /*77120*/  STL.64 [R1+0xc10], R20 ;  /* 0x000c101401007387 */ /* 0x0001e20000100a00 */
[----:B------:R-:W-:-:S03]  /*77130*/  IMAD.MOV.U32 R0, RZ, RZ, R15 ;  /* 0x000000ffff007224 */ /* 0x000fc600078e000f */
[----:B------:R1:W-:Y:S04]  /*77140*/  STL.64 [R1+0xc18], R22 ;  /* 0x000c181601007387 */ /* 0x0003e80000100a00 */
[----:B------:R-:W2:Y:S04]  /*77150*/  LDL.LU.64 R14, [R1+0x4f70] ;  /* 0x004f7000010e7983 */ /* 0x000ea80000300a00 */
[----:B------:R-:W2:Y:S04]  /*77160*/  LDL.LU.64 R12, [R1+0x4f68] ;  /* 0x004f6800010c7983 */ /* 0x000ea80000300a00 */
[----:B0-----:R-:W2:Y:S04]  /*77170*/  LDL.LU R20, [R1+0xb90] ;  /* 0x000b900001147983 */ /* 0x001ea80000300800 */
[----:B------:R-:W2:Y:S04]  /*77180*/  LDL.LU R21, [R1+0xb94] ;  /* 0x000b940001157983 */ /* 0x000ea80000300800 */
[----:B-1----:R-:W2:Y:S04]  /*77190*/  LDL.LU R22, [R1+0xb98] ;  /* 0x000b980001167983 */ /* 0x002ea80000300800 */
[----:B------:R-:W2:Y:S04]  /*771a0*/  LDL.LU R23, [R1+0xb9c] ;  /* 0x000b9c0001177983 */ /* 0x000ea80000300800 */
[----:B------:R-:W4:Y:S01]  /*771b0*/  LDL R4, [R1+0x80] ;  /* 0x0000800001047983 */ /* 0x000f220000100800 */
[----:B--2---:R-:W-:-:S15]  /*771c0*/  HMMA.16816.F32.BF16 R20, R12, R26, R20 ;  /* 0x0000001a0c14723c */ /* 0x004fde0000041814 */
[----:B------:R-:W-:-:S08]  /*771d0*/  NOP ;  /* 0x0000000000007918 */ /* 0x000fd00000000000 */
[----:B------:R-:W-:Y:S04]  /*771e0*/  STL.64 [R1+0xbf0], R20 ;  /* 0x000bf01401007387 */ /* 0x000fe80000100a00 */
[----:B------:R-:W-:Y:S04]  /*771f0*/  STL.64 [R1+0xbf8], R22 ;  /* 0x000bf81601007387 */ /* 0x000fe80000100a00 */
[----:B------:R-:W0:Y:S04]  /*77200*/  LDSM.16.MT88.4 R20, [R2+UR5+0x18100] ;  /* 0x018100050214783b */ /* 0x000e280008004200 */
[----:B------:R-:W4:Y:S04]  /*77210*/  LDL R5, [R1+0x84] ;  /* 0x0000840001057983 */ /* 0x000f280000100800 */
[----:B------:R-:W4:Y:S04]  /*77220*/  LDL.LU R24, [R1+0x5c0] ;  /* 0x0005c00001187983 */ /* 0x000f280000300800 */
[----:B------:R-:W4:Y:S04]  /*77230*/  LDL.LU R25, [R1+0x5c4] ;  /* 0x0005c40001197983 */ /* 0x000f280000300800 */
[----:B------:R-:W4:Y:S04]  /*77240*/  LDL.LU R26, [R1+0x5c8] ;  /* 0x0005c800011a7983 */ /* 0x000f280000300800 */
[----:B------:R-:W4:Y:S04]  /*77250*/  LDL.LU R27, [R1+0x5cc] ;  /* 0x0005cc00011b7983 */ /* 0x000f280000300800 */
[----:B0-----:R-:W-:Y:S04]  /*77260*/  STL.64 [R1+0x4dc8], R22 ;  /* 0x004dc81601007387 */ /* 0x001fe80000100a00 */
[----:B------:R0:W-:Y:S04]  /*77270*/  STL.64 [R1+0x4dc0], R20 ;  /* 0x004dc01401007387 */ /* 0x0001e80000100a00 */
[----:B0-----:R-:W2:Y:S04]  /*77280*/  LDL R20, [R1+0x50] ;  /* 0x0000500001147983 */ /* 0x001ea80000100800 */
[----:B------:R-:W2:Y:S01]  /*77290*/  LDL R21, [R1+0x54] ;  /* 0x0000540001157983 */ /* 0x000ea20000100800 */
[----:B---3--:R-:W-:Y:S03]  /*772a0*/  HMMA.16816.F32.BF16 R16, R12, R18, R8 ;  /* 0x000000120c10723c */ /* 0x008fe60000041808 */
[----:B--2---:R-:W-:Y:S04]  /*772b0*/  STL.64 [R1+0x4e98], R20 ;  /* 0x004e981401007387 */ /* 0x004fe80000100a00 */
[----:B------:R-:W2:Y:S04]  /*772c0*/  LDL.LU.64 R10, [R1+0x4f60] ;  /* 0x004f6000010a7983 */ /* 0x000ea80000300a00 */
[----:B------:R-:W2:-:S12]  /*772d0*/  LDL.LU.64 R8, [R1+0x4f58] ;  /* 0x004f580001087983 */ /* 0x000e980000300a00 */
        /* <DEDUP_REMOVED lines=29> */
[----:B0-----:R-:W2:Y:S04]  /*774b0*/  LDL.LU.64 R18, [R1+0x4ef8] ;  /* 0x004ef80001127983 */ /* 0x001ea80000300a00 */
[----:B------:R-:W2:Y:S01]  /*774c0*/  LDL.LU.64 R16, [R1+0x4ef0] ;  /* 0x004ef00001107983 */ /* 0x000ea20000300a00 */
[----:B------:R-:W-:-:S02]  /*774d0*/  IMAD.MOV.U32 R22, RZ, RZ, R6 ;  /* 0x000000ffff167224 */ /* 0x000fc400078e0006 */
[----:B------:R-:W-:Y:S01]  /*774e0*/  IMAD.MOV.U32 R23, RZ, RZ, R0 ;  /* 0x000000ffff177224 */ /* 0x000fe200078e0000 */
[----:B--2---:R-:W-:Y:S01]  /*774f0*/  HMMA.16816.F32.BF16 R8, R12, R10, R16 ;  /* 0x0000000a0c08723c */ /* 0x004fe20000041810 */
[----:B------:R-:W2:Y:S04]  /*77500*/  LDL.LU.64 R18, [R1+0x4ee8] ;  /* 0x004ee80001127983 */ /* 0x000ea80000300a00 */
[----:B------:R-:W2:-:S15]  /*77510*/  LDL.LU.64 R16, [R1+0x4ee0] ;  /* 0x004ee00001107983 */ /* 0x000e9e0000300a00 */
[----:B------:R-:W-:-:S04]  /*77520*/  NOP ;  /* 0x0000000000007918 */ /* 0x000fc80000000000 */
[----:B------:R-:W-:Y:S01]  /*77530*/  IMAD.MOV.U32 R0, RZ, RZ, R11 ;  /* 0x000000ffff007224 */ /* 0x000fe200078e000b */
[----:B------:R0:W-:Y:S04]  /*77540*/  STL.64 [R1+0xb80], R8 ;  /* 0x000b800801007387 */ /* 0x0001e80000100a00 */
[----:B------:R-:W-:Y:S04]  /*77550*/  STL [R1+0xb88], R10 ;  /* 0x000b880a01007387 */ /* 0x000fe80000100800 */
[----:B0-----:R-:W3:Y:S04]  /*77560*/  LDL.LU.64 R8, [R1+0x4ed8] ;  /* 0x004ed80001087983 */ /* 0x001ee80000300a00 */
[----:B------:R-:W-:Y:S01]  /*77570*/  STL [R1+0x46c8], R0 ;  /* 0x0046c80001007387 */ /* 0x000fe20000100800 */
[----:B--2---:R-:W-:Y:S03]  /*77580*/  HMMA.16816.F32.BF16 R20, R12, R22, R16 ;  /* 0x000000160c14723c */ /* 0x004fe60000041810 */
[----:B------:R-:W0:Y:S04]  /*77590*/  LDSM.16.MT88.4 R12, [R2+UR5+0x18180] ;  /* 0x01818005020c783b */ /* 0x000e280008004200 */
[----:B------:R-:W4:Y:S04]  /*775a0*/  LDL.LU.64 R18, [R1+0x4ed0] ;  /* 0x004ed00001127983 */ /* 0x000f280000300a00 */
[----:B------:R-:W4:Y:S04]  /*775b0*/  LDL.LU.64 R16, [R1+0x4ec8] ;  /* 0x004ec80001107983 */ /* 0x000f280000300a00 */
[----:B0-----:R-:W-:Y:S08]  /*775c0*/  STL.64 [R1+0x4d68], R14 ;  /* 0x004d680e01007387 */ /* 0x001ff00000100a00 */
[----:B------:R-:W-:Y:S04]  /*775d0*/  STL.64 [R1+0xb60], R20 ;  /* 0x000b601401007387 */ /* 0x000fe80000100a00 */
[----:B------:R-:W-:Y:S04]  /*775e0*/  STL.64 [R1+0xb68], R22 ;  /* 0x000b681601007387 */ /* 0x000fe80000100a00 */
[----:B------:R0:W-:Y:S04]  /*775f0*/  STL.64 [R1+0x4d60], R12 ;  /* 0x004d600c01007387 */ /* 0x0001e80000100a00 */
        /* <DEDUP_REMOVED lines=10> */
[----:B----4-:R-:W-:Y:S03]  /*776a0*/  HMMA.16816.F32.BF16 R4, R16, R4, R24 ;  /* 0x000000041004723c */ /* 0x010fe60000041818 */
[----:B---3--:R-:W-:Y:S04]  /*776b0*/  STL.64 [R1+0x4e28], R14 ;  /* 0x004e280e01007387 */ /* 0x008fe80000100a00 */
[----:B--2---:R0:W-:Y:S04]  /*776c0*/  STL.64 [R1+0x4e20], R12 ;  /* 0x004e200c01007387 */ /* 0x0041e80000100a00 */
[----:B0-----:R-:W2:Y:S04]  /*776d0*/  LDL R12, [R1+0x70] ;  /* 0x00007000010c7983 */ /* 0x001ea80000100800 */
[----:B------:R-:W2:Y:S08]  /*776e0*/  LDL R13, [R1+0x74] ;  /* 0x00007400010d7983 */ /* 0x000eb00000100800 */
[----:B------:R0:W-:Y:S04]  /*776f0*/  STL [R1+0xb70], R4 ;  /* 0x000b700401007387 */ /* 0x0001e80000100800 */
[----:B------:R-:W-:Y:S04]  /*77700*/  STL [R1+0xb7c], R7 ;  /* 0x000b7c0701007387 */ /* 0x000fe80000100800 */
[----:B0-----:R-:W3:Y:S01]  /*77710*/  LDL R4, [R1+0x30] ;  /* 0x0000300001047983 */ /* 0x001ee20000100800 */
[----:B------:R-:W-:-:S02]  /*77720*/  IMAD.MOV.U32 R10, RZ, RZ, R5 ;  /* 0x000000ffff0a7224 */ /* 0x000fc400078e0005 */
[----:B------:R-:W-:Y:S02]  /*77730*/  IMAD.MOV.U32 R5, RZ, RZ, R29 ;  /* 0x000000ffff057224 */ /* 0x000fe400078e001d */
[----:B------:R-:W4:Y:S04]  /*77740*/  LDL.LU R29, [R1+0x4ec4] ;  /* 0x004ec400011d7983 */ /* 0x000f280000300800 */
[----:B---3--:R0:W-:Y:S04]  /*77750*/  STL.64 [R1+0x4e78], R4 ;  /* 0x004e780401007387 */ /* 0x0081e80000100a00 */
[----:B------:R-:W3:Y:S04]  /*77760*/  LDL.LU R24, [R1+0x490] ;  /* 0x0004900001187983 */ /* 0x000ee80000300800 */
[----:B------:R-:W3:Y:S04]  /*77770*/  LDL.LU R25, [R1+0x494] ;  /* 0x0004940001197983 */ /* 0x000ee80000300800 */
[----:B------:R-:W2:Y:S04]  /*77780*/  LDL.LU R26, [R1+0x498] ;  /* 0x00049800011a7983 */ /* 0x000ea80000300800 */
[----:B------:R-:W2:Y:S04]  /*77790*/  LDL.LU R27, [R1+0x49c] ;  /* 0x00049c00011b7983 */ /* 0x000ea80000300800 */
[----:B------:R-:W3:Y:S01]  /*777a0*/  LDL R20, [R1+0x60] ;  /* 0x0000600001147983 */ /* 0x000ee20000100800 */
[----:B----4-:R-:W-:-:S03]  /*777b0*/  IMAD.MOV.U32 R21, RZ, RZ, R29 ;  /* 0x000000ffff157224 */ /* 0x010fc600078e001d */
[----:B------:R-:W4:Y:S01]  /*777c0*/  LDL.LU R29, [R1+0x4ec0] ;  /* 0x004ec000011d7983 */ /* 0x000f220000300800 */
[----:B0-----:R-:W-:Y:S02]  /*777d0*/  IMAD.MOV.U32 R4, RZ, RZ, R28 ;  /* 0x000000ffff047224 */ /* 0x001fe400078e001c */
[----:B------:R-:W-:Y:S02]  /*777e0*/  IMAD.MOV.U32 R5, RZ, RZ, R3 ;  /* 0x000000ffff057224 */ /* 0x000fe400078e0003 */
[----:B------:R-:W-:Y:S01]  /*777f0*/  IMAD.MOV.U32 R11, RZ, RZ, R6 ;  /* 0x000000ffff0b7224 */ /* 0x000fe200078e0006 */
[----:B---3--:R0:W-:Y:S04]  /*77800*/  STL.64 [R1+0x4eb0], R20 ;  /* 0x004eb01401007387 */ /* 0x0081e80000100a00 */
[----:B------:R-:W3:Y:S04]  /*77810*/  LDL.LU R28, [R1+0x4ebc] ;  /* 0x004ebc00011c7983 */ /* 0x000ee80000300800 */
[----:B0-----:R-:W4:Y:S04]  /*77820*/  LDL.LU R20, [R1+0x5a0] ;  /* 0x0005a00001147983 */ /* 0x001f280000300800 */
[----:B------:R-:W4:Y:S04]  /*77830*/  LDL.LU R21, [R1+0x5a4] ;  /* 0x0005a40001157983 */ /* 0x000f280000300800 */
[----:B------:R-:W4:Y:S04]  /*77840*/  LDL.LU R22, [R1+0x5a8] ;  /* 0x0005a80001167983 */ /* 0x000f280000300800 */
[----:B------:R-:W4:Y:S04]  /*77850*/  LDL.LU R23, [R1+0x5ac] ;  /* 0x0005ac0001177983 */ /* 0x000f280000300800 */
        /* <DEDUP_REMOVED lines=15> */
[----:B------:R-:W2:Y:S01]  /*77950*/  LDL.LU R26, [R1+0x4a8] ;  /* 0x0004a800011a7983 */ /* 0x000ea20000300800 */
[----:B------:R-:W-:-:S03]  /*77960*/  IMAD.MOV.U32 R27, RZ, RZ, R28 ;  /* 0x000000ffff1b7224 */ /* 0x000fc600078e001c */
[----:B------:R-:W3:Y:S01]  /*77970*/  LDL.LU R28, [R1+0x4eb8] ;  /* 0x004eb800011c7983 */ /* 0x000ee20000300800 */
[C---:B----4-:R-:W-:Y:S03]  /*77980*/  HMMA.16816.F32.BF16 R20, R16.reuse, R12, R20 ;  /* 0x0000000c1014723c */ /* 0x050fe60000041814 */
        /* <DEDUP_REMOVED lines=11> */
[----:B------:R-:W-:Y:S04]  /*77a40*/  STL [R1+0x4638], R11 ;  /* 0x0046380b01007387 */ /* 0x000fe80000100800 */
[----:B------:R-:W-:Y:S04]  /*77a50*/  STL [R1+0x4634], R10 ;  /* 0x0046340a01007387 */ /* 0x000fe80000100800 */
[----:B------:R0:W-:Y:S04]  /*77a60*/  STL.64 [R1+0xb50], R20 ;  /* 0x000b501401007387 */ /* 0x0001e80000100a00 */
[----:B------:R-:W-:Y:S04]  /*77a70*/  STL.64 [R1+0xb58], R22 ;  /* 0x000b581601007387 */ /* 0x000fe80000100a00 */
[----:B0-----:R-:W3:Y:S04]  /*77a80*/  LDL.LU.64 R20, [R1+0x4eb0] ;  /* 0x004eb00001147983 */ /* 0x001ee80000300a00 */
[----:B------:R0:W-:Y:S04]  /*77a90*/  STL.64 [R1+0x4e38], R12 ;  /* 0x004e380c01007387 */ /* 0x0001e80000100a00 */
[----:B0-----:R-:W4:Y:S01]  /*77aa0*/  LDL.64 R12, [R1+0x80] ;  /* 0x00008000010c7983 */ /* 0x001f220000100a00 */
[----:B---3--:R-:W-:Y:S03]  /*77ab0*/  HMMA.16816.F32.BF16 R20, R16, R20, R4 ;  /* 0x000000141014723c */ /* 0x008fe60000041804 */
[----:B------:R-:W3:Y:S04]  /*77ac0*/  LDL.LU.64 R6, [R1+0x4ea8] ;  /* 0x004ea80001067983 */ /* 0x000ee80000300a00 */
[----:B------:R-:W3:-:S15]  /*77ad0*/  LDL.LU.64 R4, [R1+0x4ea0] ;  /* 0x004ea00001047983 */ /* 0x000ede0000300a00 */
[----:B------:R-:W-:-:S01]  /*77ae0*/  NOP ;  /* 0x0000000000007918 */ /* 0x000fc20000000000 */
[----:B------:R0:W-:Y:S04]  /*77af0*/  STL.64 [R1+0xb40], R20 ;  /* 0x000b401401007387 */ /* 0x0001e80000100a00 */
[----:B------:R-:W-:Y:S04]  /*77b00*/  STL [R1+0xb48], R22 ;  /* 0x000b481601007387 */ /* 0x000fe80000100800 */
[----:B0-----:R-:W3:Y:S01]  /*77b10*/  LDL.LU.64 R20, [R1+0x4e98] ;  /* 0x004e980001147983 */ /* 0x001ee20000300a00 */
[----:B------:R-:W-:Y:S02]  /*77b20*/  IMAD.MOV.U32 R27, RZ, RZ, R28 ;  /* 0x000000ffff1b7224 */ /* 0x000fe400078e001c */
[----:B------:R-:W-:-:S05]  /*77b30*/  IMAD.MOV.U32 R28, RZ, RZ, R23 ;  /* 0x000000ffff1c7224 */ /* 0x000fca00078e0017 */
[----:B------:R-:W-:Y:S01]  /*77b40*/  STL [R1+0x4628], R28 ;  /* 0x0046281c01007387 */ /* 0x000fe20000100800 */
[----:B---3--:R-:W-:-:S15]  /*77b50*/  HMMA.16816.F32.BF16 R4, R16, R20, R4 ;  /* 0x000000141004723c */ /* 0x008fde0000041804 */
[----:B------:R-:W-:-:S08]  /*77b60*/  NOP ;  /* 0x0000000000007918 */ /* 0x000fd00000000000 */
[----:B------:R0:W-:Y:S04]  /*77b70*/  STL.64 [R1+0xb30], R4 ;  /* 0x000b300401007387 */ /* 0x0001e80000100a00 */
[----:B0-----:R-:W2:Y:S01]  /*77b80*/  LDL.LU.64 R4, [R1+0x4e90] ;  /* 0x004e900001047983 */ /* 0x001ea20000300a00 */
[----:B------:R-:W-:Y:S02]  /*77b90*/  IMAD.MOV.U32 R11, RZ, RZ, R6 ;  /* 0x000000ffff0b7224 */ /* 0x000fe400078e0006 */
[----:B------:R-:W-:Y:S01]  /*77ba0*/  IMAD.MOV.U32 R10, RZ, RZ, R7 ;  /* 0x000000ffff0a7224 */ /* 0x000fe200078e0007 */
[----:B------:R0:W-:Y:S04]  /*77bb0*/  STL.64 [R1+0x4e30], R20 ;  /* 0x004e301401007387 */ /* 0x0001e80000100a00 */
[----:B0-----:R-:W3:Y:S04]  /*77bc0*/  LDL.LU R20, [R1+0x470] ;  /* 0x0004700001147983 */ /* 0x001ee80000300800 */
[----:B------:R-:W3:Y:S04]  /*77bd0*/  LDL.LU R21, [R1+0x474] ;  /* 0x0004740001157983 */ /* 0x000ee80000300800 */
[----:B------:R-:W3:Y:S04]  /*77be0*/  LDL.LU R22, [R1+0x478] ;  /* 0x0004780001167983 */ /* 0x000ee80000300800 */
[----:B------:R-:W3:Y:S04]  /*77bf0*/  LDL.LU R23, [R1+0x47c] ;  /* 0x00047c0001177983 */ /* 0x000ee80000300800 */
[----:B------:R-:W-:Y:S04]  /*77c00*/  STL [R1+0x4640], R10 ;  /* 0x0046400a01007387 */ /* 0x000fe80000100800 */
[----:B------:R-:W-:Y:S01]  /*77c10*/  STL [R1+0x463c], R11 ;  /* 0x00463c0b01007387 */ /* 0x000fe20000100800 */
[----:B--2---:R-:W-:Y:S03]  /*77c20*/  HMMA.16816.F32.BF16 R4, R16, R4, R24 ;  /* 0x000000041004723c */ /* 0x004fe60000041818 */
[----:B------:R-:W2:Y:S04]  /*77c30*/  LDL.LU.64 R26, [R1+0x4e88] ;  /* 0x004e8800011a7983 */ /* 0x000ea80000300a00 */
[----:B------:R-:W2:-:S15]  /*77c40*/  LDL.LU.64 R24, [R1+0x4e80] ;  /* 0x004e800001187983 */ /* 0x000e9e0000300a00 */
[----:B------:R-:W-:-:S01]  /*77c50*/  NOP ;  /* 0x0000000000007918 */ /* 0x000fc20000000000 */
[----:B------:R0:W-:Y:S04]  /*77c60*/  STL [R1+0xb10], R4 ;  /* 0x000b100401007387 */ /* 0x0001e80000100800 */
[----:B------:R2:W-:Y:S01]  /*77c70*/  STL.64 [R1+0xb18], R6 ;  /* 0x000b180601007387 */ /* 0x0005e20000100a00 */
[----:B------:R-:W-:-:S03]  /*77c80*/  IMAD.MOV.U32 R28, RZ, RZ, R5 ;  /* 0x000000ffff1c7224 */ /* 0x000fc600078e0005 */
[----:B0-----:R-:W2:Y:S04]  /*77c90*/  LDL.LU.64 R4, [R1+0x4e78] ;  /* 0x004e780001047983 */ /* 0x001ea80000300a00 */
[----:B------:R-:W-:Y:S01]  /*77ca0*/  STL [R1+0x46cc], R28 ;  /* 0x0046cc1c01007387 */ /* 0x000fe20000100800 */
[----:B--2---:R-:W-:Y:S03]  /*77cb0*/  HMMA.16816.F32.BF16 R4, R16, R4, R24 ;  /* 0x000000041004723c */ /* 0x004fe60000041818 */
[----:B------:R-:W2:Y:S04]  /*77cc0*/  LDL.LU.64 R26, [R1+0x4e70] ;  /* 0x004e7000011a7983 */ /* 0x000ea80000300a00 */
[----:B------:R-:W2:-:S15]  /*77cd0*/  LDL.LU.64 R24, [R1+0x4e68] ;  /* 0x004e680001187983 */ /* 0x000e9e0000300a00 */
[----:B------:R-:W-:-:S01]  /*77ce0*/  NOP ;  /* 0x0000000000007918 */ /* 0x000fc20000000000 */
[----:B------:R0:W-:Y:S04]  /*77cf0*/  STL.64 [R1+0xaf0], R4 ;  /* 0x000af00401007387 */ /* 0x0001e80000100a00 */
[----:B0-----:R-:W2:Y:S01]  /*77d00*/  LDL.LU.64 R4, [R1+0x4e60] ;  /* 0x004e600001047983 */ /* 0x001ea20000300a00 */
[----:B------:R-:W-:-:S05]  /*77d10*/  IMAD.MOV.U32 R10, RZ, RZ, R6 ;  /* 0x000000ffff0a7224 */ /* 0x000fca00078e0006 */
[----:B------:R-:W-:Y:S01]  /*77d20*/  STL [R1+0x4990], R10 ;  /* 0x0049900a01007387 */ /* 0x000fe20000100800 */
[----:B--2---:R-:W-:-:S15]  /*77d30*/  HMMA.16816.F32.BF16 R24, R16, R4, R24 ;  /* 0x000000041018723c */ /* 0x004fde0000041818 */
[----:B------:R-:W-:-:S08]  /*77d40*/  NOP ;  /* 0x0000000000007918 */ /* 0x000fd00000000000 */
[----:B------:R-:W-:Y:S04]  /*77d50*/  STL.64 [R1+0xae0], R24 ;  /* 0x000ae01801007387 */ /* 0x000fe80000100a00 */
[----:B------:R0:W-:Y:S04]  /*77d60*/  STL.64 [R1+0xae8], R26 ;  /* 0x000ae81a01007387 */ /* 0x0001e80000100a00 */
[----:B0-----:R-:W2:Y:S04]  /*77d70*/  LDL.LU.64 R26, [R1+0x4e58] ;  /* 0x004e5800011a7983 */ /* 0x001ea80000300a00 */
[----:B------:R-:W2:Y:S04]  /*77d80*/  LDL.LU.64 R24, [R1+0x4e50] ;  /* 0x004e500001187983 */ /* 0x000ea80000300a00 */
[----:B------:R0:W-:Y:S04]  /*77d90*/  STL.64 [R1+0x4e08], R4 ;  /* 0x004e080401007387 */ /* 0x0001e80000100a00 */
[----:B0-----:R-:W4:Y:S04]  /*77da0*/  LDL.LU R4, [R1+0x480] ;  /* 0x0004800001047983 */ /* 0x001f280000300800 */
[----:B------:R-:W4:Y:S04]  /*77db0*/  LDL.LU R5, [R1+0x484] ;  /* 0x0004840001057983 */ /* 0x000f280000300800 */
[----:B------:R-:W4:Y:S01]  /*77dc0*/  LDL.LU R6, [R1+0x488] ;  /* 0x0004880001067983 */ /* 0x000f220000300800 */
[----:B--2---:R-:W-:Y:S03]  /*77dd0*/  HMMA.16816.F32.BF16 R16, R16, R8, R24 ;  /* 0x000000081010723c */ /* 0x004fe60000041818 */
[----:B------:R-:W4:Y:S04]  /*77de0*/  LDL.LU.64 R26, [R1+0x4e48] ;  /* 0x004e4800011a7983 */ /* 0x000f280000300a00 */
[----:B------:R-:W4:Y:S01]  /*77df0*/  LDL.LU.64 R24, [R1+0x4e40] ;  /* 0x004e400001187983 */ /* 0x000f220000300a00 */
[----:B------:R-:W-:-:S02]  /*77e00*/  IMAD.MOV.U32 R11, RZ, RZ, R7 ;  /* 0x000000ffff0b7224 */ /* 0x000fc400078e0007 */
[----:B------:R-:W-:-:S13]  /*77e10*/  IMAD.MOV.U32 R7, RZ, RZ, R29 ;  /* 0x000000ffff077224 */ /* 0x000fda00078e001d */
[----:B------:R0:W-:Y:S04]  /*77e20*/  STL.64 [R1+0x8f0], R16 ;  /* 0x0008f01001007387 */ /* 0x0001e80000100a00 */
[----:B------:R-:W-:Y:S04]  /*77e30*/  STL.64 [R1+0x8f8], R18 ;  /* 0x0008f81201007387 */ /* 0x000fe80000100a00 */
[----:B0-----:R-:W2:Y:S01]  /*77e40*/  LDL.64 R16, [R1+0x60] ;  /* 0x0000600001107983 */ /* 0x001ea20000100a00 */
[----:B----4-:R-:W-:-:S15]  /*77e50*/  HMMA.16816.F32.BF16 R4, R24, R12, R4 ;  /* 0x0000000c1804723c */ /* 0x010fde0000041804 */
[----:B------:R-:W-:-:S08]  /*77e60*/  NOP ;  /* 0x0000000000007918 */ /* 0x000fd00000000000 */
[----:B------:R0:W-:Y:S04]  /*77e70*/  STL.64 [R1+0x8e0], R4 ;  /* 0x0008e00401007387 */ /* 0x0001e80000100a00 */
[----:B------:R-:W-:Y:S01]  /*77e80*/  STL.64 [R1+0x8e8], R6 ;  /* 0x0008e80601007387 */ /* 0x000fe20000100a00 */
[----:B0-----:R-:W-:Y:S02]  /*77e90*/  IMAD.MOV.U32 R5, RZ, RZ, R12 ;  /* 0x000000ffff057224 */ /* 0x001fe400078e000c */
[----:B------:R-:W-:Y:S02]  /*77ea0*/  IMAD.MOV.U32 R4, RZ, RZ, R13 ;  /* 0x000000ffff047224 */ /* 0x000fe400078e000d */
[----:B------:R-:W3:Y:S02]  /*77eb0*/  LDL.LU.64 R12, [R1+0x4e38] ;  /* 0x004e3800010c7983 */ /* 0x000ee40000300a00 */
[----:B---3--:R-:W-:Y:S02]  /*77ec0*/  HMMA.16816.F32.BF16 R12, R24, R12, R20 ;  /* 0x0000000c180c723c */ /* 0x008fe40000041814 */
[----:B------:R-:W3:-:S15]  /*77ed0*/  LDL.LU.64 R20, [R1+0x4e30] ;  /* 0x004e300001147983 */ /* 0x000ede0000300a00 */
[----:B------:R-:W-:-:S06]  /*77ee0*/  NOP ;  /* 0x0000000000007918 */ /* 0x000fcc0000000000 */
[----:B------:R-:W-:Y:S04]  /*77ef0*/  STL.64 [R1+0x8d0], R12 ;  /* 0x0008d00c01007387 */ /* 0x000fe80000100a00 */
[----:B------:R0:W-:Y:S04]  /*77f00*/  STL.64 [R1+0x8d8], R14 ;  /* 0x0008d80e01007387 */ /* 0x0001e80000100a00 */
[----:B0-----:R-:W2:Y:S04]  /*77f10*/  LDL.LU.64 R14, [R1+0x4e28] ;  /* 0x004e2800010e7983 */ /* 0x001ea80000300a00 */
[----:B------:R-:W2:Y:S02]  /*77f20*/  LDL.LU.64 R12, [R1+0x4e20] ;  /* 0x004e2000010c7983 */ /* 0x000ea40000300a00 */
[----:B--2---:R-:W-:-:S15]  /*77f30*/  HMMA.16816.F32.BF16 R12, R24, R16, R12 ;  /* 0x00000010180c723c */ /* 0x004fde000004180c */
[----:B------:R-:W-:-:S08]  /*77f40*/  NOP ;  /* 0x0000000000007918 */ /* 0x000fd00000000000 */
[----:B------:R-:W-:Y:S04]  /*77f50*/  STL.64 [R1+0x8c0], R12 ;  /* 0x0008c00c01007387 */ /* 0x000fe80000100a00 */
[----:B------:R0:W-:Y:S04]  /*77f60*/  STL.64 [R1+0x8c8], R14 ;  /* 0x0008c80e01007387 */ /* 0x0001e80000100a00 */
[----:B0-----:R-:W3:Y:S04]  /*77f70*/  LDL.LU.64 R14, [R1+0x4e18] ;  /* 0x004e1800010e7983 */ /* 0x001ee80000300a00 */
[----:B------:R-:W3:Y:S02]  /*77f80*/  LDL.LU.64 R12, [R1+0x4e10] ;  /* 0x004e1000010c7983 */ /* 0x000ee40000300a00 */
[----:B---3--:R-:W-:-:S15]  /*77f90*/  HMMA.16816.F32.BF16 R12, R24, R20, R12 ;  /* 0x00000014180c723c */ /* 0x008fde000004180c */
[----:B------:R-:W-:-:S08]  /*77fa0*/  NOP ;  /* 0x0000000000007918 */ /* 0x000fd00000000000 */
[----:B------:R0:W-:Y:S04]  /*77fb0*/  STL.64 [R1+0x8b0], R12 ;  /* 0x0008b00c01007387 */ /* 0x0001e80000100a00 */
[----:B------:R1:W-:Y:S01]  /*77fc0*/  STL [R1+0x8b8], R14 ;  /* 0x0008b80e01007387 */ /* 0x0003e20000100800 */
[----:B------:R-:W-:-:S03]  /*77fd0*/  IMAD.MOV.U32 R29, RZ, RZ, R15 ;  /* 0x000000ffff1d7224 */ /* 0x000fc600078e000f */
[----:B0-----:R-:W2:Y:S04]  /*77fe0*/  LDL.LU R12, [R1+0x1f0] ;  /* 0x0001f000010c7983 */ /* 0x001ea80000300800 */
[----:B------:R-:W2:Y:S04]  /*77ff0*/  LDL.LU R13, [R1+0x1f4] ;  /* 0x0001f400010d7983 */ /* 0x000ea80000300800 */
[----:B-1----:R-:W3:Y:S04]  /*78000*/  LDL.LU R14, [R1+0x1f8] ;  /* 0x0001f800010e7983 */ /* 0x002ee80000300800 */
[----:B------:R-:W3:Y:S04]  /*78010*/  LDL.LU R15, [R1+0x1fc] ;  /* 0x0001fc00010f7983 */ /* 0x000ee80000300800 */
[----:B---3--:R-:W-:Y:S04]  /*78020*/  STL.64 [R1+0x4db0], R14 ;  /* 0x004db00e01007387 */ /* 0x008fe80000100a00 */
[----:B--2---:R0:W-:Y:S02]  /*78030*/  STL.64 [R1+0x4da8], R12 ;  /* 0x004da80c01007387 */ /* 0x0041e40000100a00 */
[----:B0-----:R-:W-:-:S02]  /*78040*/  IMAD.MOV.U32 R12, RZ, RZ, R5 ;  /* 0x000000ffff0c7224 */ /* 0x001fc400078e0005 */
[----:B------:R-:W-:Y:S02]  /*78050*/  IMAD.MOV.U32 R13, RZ, RZ, R4 ;  /* 0x000000ffff0d7224 */ /* 0x000fe400078e0004 */
[----:B------:R-:W2:Y:S04]  /*78060*/  LDL.64 R4, [R1+0x40] ;  /* 0x0000400001047983 */ /* 0x000ea80000100a00 */
        /* <DEDUP_REMOVED lines=12> */
[----:B------:R-:W0:Y:S04]  /*78130*/  LDSM.16.MT88.4 R16, [R2+UR5+0x18200] ;  /* 0x018200050210783b */ /* 0x000e280008004200 */
[----:B----4-:R-:W-:Y:S04]  /*78140*/  STL.64 [R1+0x4de8], R22 ;  /* 0x004de81601007387 */ /* 0x010fe80000100a00 */
[----:B---3--:R1:W-:Y:S04]  /*78150*/  STL.64 [R1+0x4de0], R20 ;  /* 0x004de01401007387 */ /* 0x0083e80000100a00 */
[----:B-1----:R-:W3:Y:S04]  /*78160*/  LDL.64 R20, [R1+0x30] ;  /* 0x0000300001147983 */ /* 0x002ee80000100a00 */
[----:B---3--:R1:W-:Y:S04]  /*78170*/  STL.64 [R1+0x4e00], R20 ;  /* 0x004e001401007387 */ /* 0x0083e80000100a00 */
[----:B-1----:R-:W2:Y:S04]  /*78180*/  LDL.LU R20, [R1+0x440] ;  /* 0x0004400001147983 */ /* 0x002ea80000300800 */
[----:B------:R-:W2:Y:S04]  /*78190*/  LDL.LU R21, [R1+0x444] ;  /* 0x0004440001157983 */ /* 0x000ea80000300800 */
[----:B------:R-:W2:Y:S04]  /*781a0*/  LDL.LU R22, [R1+0x448] ;  /* 0x0004480001167983 */ /* 0x000ea80000300800 */
[----:B------:R-:W2:Y:S04]  /*781b0*/  LDL.LU R23, [R1+0x44c] ;  /* 0x00044c0001177983 */ /* 0x000ea80000300800 */
[----:B------:R-:W-:Y:S04]  /*781c0*/  STL [R1+0x4720], R29 ;  /* 0x0047201d01007387 */ /* 0x000fe80000100800 */
[----:B0-----:R-:W-:Y:S04]  /*781d0*/  STL.64 [R1+0x4cd0], R18 ;  /* 0x004cd01201007387 */ /* 0x001fe80000100a00 */
[----:B------:R0:W-:Y:S02]  /*781e0*/  STL.64 [R1+0x4cc8], R16 ;  /* 0x004cc81001007387 */ /* 0x0001e40000100a00 */
[----:B0-----:R-:W-:-:S02]  /*781f0*/  IMAD.MOV.U32 R16, RZ, RZ, R3 ;  /* 0x000000ffff107224 */ /* 0x001fc400078e0003 */
[----:B------:R-:W-:-:S05]  /*78200*/  IMAD.MOV.U32 R17, RZ, RZ, R0 ;  /* 0x000000ffff117224 */ /* 0x000fca00078e0000 */
[----:B------:R0:W-:Y:S04]  /*78210*/  STL.64 [R1+0x4da0], R16 ;  /* 0x004da01001007387 */ /* 0x0001e80000100a00 */
[----:B0-----:R-:W3:Y:S04]  /*78220*/  LDL.64 R16, [R1+0x70] ;  /* 0x0000700001107983 */ /* 0x001ee80000100a00 */
[----:B---3--:R0:W-:Y:S04]  /*78230*/  STL.64 [R1+0x4db8], R16 ;  /* 0x004db81001007387 */ /* 0x0081e80000100a00 */
[----:B0-----:R-:W3:Y:S04]  /*78240*/  LDL.LU R16, [R1+0x200] ;  /* 0x0002000001107983 */ /* 0x001ee80000300800 */
[----:B------:R-:W3:Y:S04]  /*78250*/  LDL.LU R17, [R1+0x204] ;  /* 0x0002040001117983 */ /* 0x000ee80000300800 */
[----:B------:R-:W4:Y:S04]  /*78260*/  LDL.LU R18, [R1+0x208] ;  /* 0x0002080001127983 */ /* 0x000f280000300800 */
[----:B------:R-:W4:Y:S01]  /*78270*/  LDL.LU R19, [R1+0x20c] ;  /* 0x00020c0001137983 */ /* 0x000f220000300800 */
[----:B--2---:R-:W-:Y:S06]  /*78280*/  HMMA.16816.F32.BF16 R20, R24, R4, R20 ;  /* 0x000000041814723c */ /* 0x004fec0000041814 */
[----:B------:R-:W-:-:S02]  /*78290*/  IMAD.MOV.U32 R14, RZ, RZ, R4 ;  /* 0x000000ffff0e7224 */ /* 0x000fc400078e0004 */
[----:B------:R-:W-:Y:S01]  /*782a0*/  IMAD.MOV.U32 R10, RZ, RZ, R5 ;  /* 0x000000ffff0a7224 */ /* 0x000fe200078e0005 */
[----:B----4-:R-:W-:Y:S04]  /*782b0*/  STL.64 [R1+0x4df8], R18 ;  /* 0x004df81201007387 */ /* 0x010fe80000100a00 */
[----:B---3--:R0:W-:Y:S04]  /*782c0*/  STL.64 [R1+0x4df0], R16 ;  /* 0x004df01001007387 */ /* 0x0081e80000100a00 */
[----:B0-----:R-:W2:Y:S04]  /*782d0*/  LDL.LU R16, [R1+0x430] ;  /* 0x0004300001107983 */ /* 0x001ea80000300800 */
[----:B------:R-:W2:Y:S04]  /*782e0*/  LDL.LU R17, [R1+0x434] ;  /* 0x0004340001117983 */ /* 0x000ea80000300800 */
[----:B------:R-:W2:Y:S04]  /*782f0*/  LDL.LU R18, [R1+0x438] ;  /* 0x0004380001127983 */ /* 0x000ea80000300800 */
[----:B------:R-:W2:Y:S04]  /*78300*/  LDL.LU R19, [R1+0x43c] ;  /* 0x00043c0001137983 */ /* 0x000ea80000300800 */
[----:B------:R-:W3:Y:S04]  /*78310*/  LDL.LU.64 R4, [R1+0x4e08] ;  /* 0x004e080001047983 */ /* 0x000ee80000300a00 */
[----:B------:R0:W-:Y:S04]  /*78320*/  STL.64 [R1+0x8a0], R20 ;  /* 0x0008a01401007387 */ /* 0x0001e80000100a00 */
[----:B0-----:R-:W2:Y:S01]  /*78330*/  LDL.LU.64 R20, [R1+0x4e00] ;  /* 0x004e000001147983 */ /* 0x001ea20000300a00 */
        /* <DEDUP_REMOVED lines=10> */
[----:B------:R-:W3:Y:S02]  /*783e0*/  LDL.LU.64 R20, [R1+0x4de0] ;  /* 0x004de00001147983 */ /* 0x000ee40000300a00 */
[----:B---3--:R-:W-:-:S15]  /*783f0*/  HMMA.16816.F32.BF16 R20, R24, R4, R20 ;  /* 0x000000041814723c */ /* 0x008fde0000041814 */
[----:B------:R-:W-:-:S08]  /*78400*/  NOP ;  /* 0x0000000000007918 */ /* 0x000fd00000000000 */
[----:B------:R-:W-:Y:S04]  /*78410*/  STL.64 [R1+0x880], R20 ;  /* 0x0008801401007387 */ /* 0x000fe80000100a00 */
[----:B------:R0:W-:Y:S04]  /*78420*/  STL.64 [R1+0x888], R22 ;  /* 0x0008881601007387 */ /* 0x0001e80000100a00 */
[----:B0-----:R-:W3:Y:S04]  /*78430*/  LDL.LU.64 R22, [R1+0x4dd8] ;  /* 0x004dd80001167983 */ /* 0x001ee80000300a00 */
[----:B------:R-:W3:Y:S04]  /*78440*/  LDL.LU.64 R20, [R1+0x4dd0] ;  /* 0x004dd00001147983 */ /* 0x000ee80000300a00 */
[----:B------:R-:W-:Y:S04]  /*78450*/  STL.64 [R1+0x4d78], R6 ;  /* 0x004d780601007387 */ /* 0x000fe80000100a00 */
[----:B------:R0:W-:Y:S02]  /*78460*/  STL.64 [R1+0x4d70], R4 ;  /* 0x004d700401007387 */ /* 0x0001e40000100a00 */
[----:B0-----:R-:W-:-:S02]  /*78470*/  IMAD.MOV.U32 R4, RZ, RZ, R14 ;  /* 0x000000ffff047224 */ /* 0x001fc400078e000e */
[----:B------:R-:W-:-:S05]  /*78480*/  IMAD.MOV.U32 R5, RZ, RZ, R10 ;  /* 0x000000ffff057224 */ /* 0x000fca00078e000a */
[----:B------:R0:W-:Y:S04]  /*78490*/  STL.64 [R1+0x4d88], R4 ;  /* 0x004d880401007387 */ /* 0x0001e80000100a00 */
[----:B0-----:R-:W4:Y:S04]  /*784a0*/  LDL.LU R4, [R1+0x1d0] ;  /* 0x0001d00001047983 */ /* 0x001f280000300800 */
[----:B------:R-:W4:Y:S04]  /*784b0*/  LDL.LU R5, [R1+0x1d4] ;  /* 0x0001d40001057983 */ /* 0x000f280000300800 */
[----:B------:R-:W2:Y:S04]  /*784c0*/  LDL.LU R6, [R1+0x1d8] ;  /* 0x0001d80001067983 */ /* 0x000ea80000300800 */
        /* <DEDUP_REMOVED lines=12> */
[----:B0-----:R-:W4:Y:S01]  /*78590*/  LDL.64 R24, [R1+0x50] ;  /* 0x0000500001187983 */ /* 0x001f220000100a00 */
[----:B---3--:R-:W-:Y:S03]  /*785a0*/  HMMA.16816.F32.BF16 R12, R20, R12, R16 ;  /* 0x0000000c140c723c */ /* 0x008fe60000041810 */
[----:B------:R-:W3:-:S15]  /*785b0*/  LDL.LU.64 R16, [R1+0x4db8] ;  /* 0x004db80001107983 */ /* 0x000ede0000300a00 */
[----:B------:R-:W-:-:S05]  /*785c0*/  NOP ;  /* 0x0000000000007918 */ /* 0x000fca0000000000 */
[----:B------:R-:W-:Y:S04]  /*785d0*/  STL.64 [R1+0x860], R12 ;  /* 0x0008600c01007387 */ /* 0x000fe80000100a00 */
[----:B------:R0:W-:Y:S04]  /*785e0*/  STL.64 [R1+0x868], R14 ;  /* 0x0008680e01007387 */ /* 0x0001e80000100a00 */
[----:B0-----:R-:W2:Y:S04]  /*785f0*/  LDL.LU.64 R14, [R1+0x4db0] ;  /* 0x004db000010e7983 */ /* 0x001ea80000300a00 */
[----:B------:R-:W2:Y:S01]  /*78600*/  LDL.LU.64 R12, [R1+0x4da8] ;  /* 0x004da800010c7983 */ /* 0x000ea20000300a00 */
[----:B---3--:R-:W-:Y:S01]  /*78610*/  IMAD.MOV.U32 R10, RZ, RZ, R17 ;  /* 0x000000ffff0a7224 */ /* 0x008fe200078e0011 */
[----:B--2---:R-:W-:-:S15]  /*78620*/  HMMA.16816.F32.BF16 R12, R20, R16, R12 ;  /* 0x00000010140c723c */ /* 0x004fde000004180c */
[----:B------:R-:W-:-:S08]  /*78630*/  NOP ;  /* 0x0000000000007918 */ /* 0x000fd00000000000 */
[----:B------:R0:W-:Y:S04]  /*78640*/  STL.64 [R1+0x850], R12 ;  /* 0x0008500c01007387 */ /* 0x0001e80000100a00 */
[----:B------:R-:W-:Y:S01]  /*78650*/  STL.64 [R1+0x858], R14 ;  /* 0x0008580e01007387 */ /* 0x000fe20000100a00 */
[----:B0-----:R-:W-:-:S03]  /*78660*/  IMAD.MOV.U32 R12, RZ, RZ, R16 ;  /* 0x000000ffff0c7224 */ /* 0x001fc600078e0010 */
[----:B------:R-:W2:Y:S04]  /*78670*/  LDL.LU.64 R16, [R1+0x4da0] ;  /* 0x004da00001107983 */ /* 0x000ea80000300a00 */
[----:B------:R0:W-:Y:S04]  /*78680*/  STL [R1+0x4d80], R12 ;  /* 0x004d800c01007387 */ /* 0x0001e80000100800 */
[----:B0-----:R-:W3:Y:S04]  /*78690*/  LDL.LU R12, [R1+0x400] ;  /* 0x00040000010c7983 */ /* 0x001ee80000300800 */
[----:B------:R-:W3:Y:S04]  /*786a0*/  LDL.LU R13, [R1+0x404] ;  /* 0x00040400010d7983 */ /* 0x000ee80000300800 */
[----:B------:R-:W3:Y:S04]  /*786b0*/  LDL.LU R14, [R1+0x408] ;  /* 0x00040800010e7983 */ /* 0x000ee80000300800 */
[----:B------:R-:W3:Y:S01]  /*786c0*/  LDL.LU R15, [R1+0x40c] ;  /* 0x00040c00010f7983 */ /* 0x000ee20000300800 */
[----:B--2---:R-:W-:Y:S03]  /*786d0*/  HMMA.16816.F32.BF16 R16, R20, R16, R4 ;  /* 0x000000101410723c */ /* 0x004fe60000041804 */
[----:B------:R-:W4:Y:S04]  /*786e0*/  LDL.LU.64 R6, [R1+0x4d98] ;  /* 0x004d980001067983 */ /* 0x000f280000300a00 */
[----:B------:R-:W4:-:S15]  /*786f0*/  LDL.LU.64 R4, [R1+0x4d90] ;  /* 0x004d900001047983 */ /* 0x000f1e0000300a00 */
[----:B------:R-:W-:-:S01]  /*78700*/  NOP ;  /* 0x0000000000007918 */ /* 0x000fc20000000000 */
[----:B------:R0:W-:Y:S04]  /*78710*/  STL.64 [R1+0x840], R16 ;  /* 0x0008401001007387 */ /* 0x0001e80000100a00 */
[----:B------:R1:W-:Y:S04]  /*78720*/  STL.64 [R1+0x848], R18 ;  /* 0x0008481201007387 */ /* 0x0003e80000100a00 */
[----:B0-----:R-:W2:Y:S04]  /*78730*/  LDL.LU R16, [R1+0x160] ;  /* 0x0001600001107983 */ /* 0x001ea80000300800 */
[----:B------:R-:W2:Y:S04]  /*78740*/  LDL.LU R17, [R1+0x164] ;  /* 0x0001640001117983 */ /* 0x000ea80000300800 */
[----:B-1----:R-:W3:Y:S04]  /*78750*/  LDL.LU R18, [R1+0x168] ;  /* 0x0001680001127983 */ /* 0x002ee80000300800 */
        /* <DEDUP_REMOVED lines=9> */
[----:B--2---:R0:W-:Y:S02]  /*787f0*/  STL.64 [R1+0x4ce8], R16 ;  /* 0x004ce81001007387 */ /* 0x0041e40000100a00 */
[----:B0-----:R-:W-:-:S02]  /*78800*/  IMAD.MOV.U32 R16, RZ, RZ, R3 ;  /* 0x000000ffff107224 */ /* 0x001fc400078e0003 */
[----:B------:R-:W-:Y:S02]  /*78810*/  IMAD.MOV.U32 R17, RZ, RZ, R0 ;  /* 0x000000ffff117224 */ /* 0x000fe400078e0000 */
[----:B------:R-:W-:Y:S02]  /*78820*/  IMAD.MOV.U32 R3, RZ, RZ, R24 ;  /* 0x000000ffff037224 */ /* 0x000fe400078e0018 */
[----:B------:R-:W-:Y:S02]  /*78830*/  IMAD.MOV.U32 R0, RZ, RZ, R25 ;  /* 0x000000ffff007224 */ /* 0x000fe400078e0019 */
[----:B------:R-:W0:Y:S06]  /*78840*/  LDSM.16.MT88.4 R24, [R2+UR5+0x18280] ;  /* 0x018280050218783b */ /* 0x000e2c0008004200 */
[----:B------:R1:W-:Y:S04]  /*78850*/  STL.64 [R1+0x830], R4 ;  /* 0x0008300401007387 */ /* 0x0003e80000100a00 */
[----:B------:R-:W-:Y:S04]  /*78860*/  STL.64 [R1+0x838], R6 ;  /* 0x0008380601007387 */ /* 0x000fe80000100a00 */
[----:B-1----:R-:W2:Y:S04]  /*78870*/  LDL.LU.64 R4, [R1+0x4d88] ;  /* 0x004d880001047983 */ /* 0x002ea80000300a00 */
[----:B0-----:R-:W-:Y:S04]  /*78880*/  STL.64 [R1+0x4c60], R26 ;  /* 0x004c601a01007387 */ /* 0x001fe80000100a00 */
[----:B------:R0:W-:Y:S04]  /*78890*/  STL.64 [R1+0x4c58], R24 ;  /* 0x004c581801007387 */ /* 0x0001e80000100a00 */
[----:B0-----:R-:W3:Y:S04]  /*788a0*/  LDL.LU R24, [R1+0x3f0] ;  /* 0x0003f00001187983 */ /* 0x001ee80000300800 */
[----:B------:R-:W3:Y:S04]  /*788b0*/  LDL.LU R25, [R1+0x3f4] ;  /* 0x0003f40001197983 */ /* 0x000ee80000300800 */
[----:B------:R-:W3:Y:S04]  /*788c0*/  LDL.LU R26, [R1+0x3f8] ;  /* 0x0003f800011a7983 */ /* 0x000ee80000300800 */
[----:B------:R-:W3:Y:S01]  /*788d0*/  LDL.LU R27, [R1+0x3fc] ;  /* 0x0003fc00011b7983 */ /* 0x000ee20000300800 */
[----:B--2---:R-:W-:Y:S03]  /*788e0*/  HMMA.16816.F32.BF16 R4, R20, R4, R12 ;  /* 0x000000041404723c */ /* 0x004fe6000004180c */
[----:B------:R-:W2:-:S15]  /*788f0*/  LDL.LU R12, [R1+0x4d80] ;  /* 0x004d8000010c7983 */ /* 0x000e9e0000300800 */
[----:B------:R-:W-:-:S05]  /*78900*/  NOP ;  /* 0x0000000000007918 */ /* 0x000fca0000000000 */
[----:B------:R-:W-:Y:S04]  /*78910*/  STL.64 [R1+0x820], R4 ;  /* 0x0008200401007387 */ /* 0x000fe80000100a00 */
[----:B------:R0:W-:Y:S04]  /*78920*/  STL.64 [R1+0x828], R6 ;  /* 0x0008280601007387 */ /* 0x0001e80000100a00 */
[----:B0-----:R-:W4:Y:S04]  /*78930*/  LDL.LU.64 R6, [R1+0x4d78] ;  /* 0x004d780001067983 */ /* 0x001f280000300a00 */
[----:B------:R-:W4:Y:S01]  /*78940*/  LDL.LU.64 R4, [R1+0x4d70] ;  /* 0x004d700001047983 */ /* 0x000f220000300a00 */
[----:B---3--:R-:W-:Y:S06]  /*78950*/  HMMA.16816.F32.BF16 R24, R20, R16, R24 ;  /* 0x000000101418723c */ /* 0x008fec0000041818 */
[----:B------:R0:W-:Y:S04]  /*78960*/  STL.64 [R1+0x4d58], R16 ;  /* 0x004d581001007387 */ /* 0x0001e80000100a00 */
[----:B0-----:R-:W4:-:S13]  /*78970*/  LDL.LU R16, [R1+0x3e0] ;  /* 0x0003e00001107983 */ /* 0x001f1a0000300800 */
[----:B------:R0:W-:Y:S04]  /*78980*/  STL.64 [R1+0x810], R24 ;  /* 0x0008101801007387 */ /* 0x0001e80000100a00 */
[----:B------:R1:W-:Y:S04]  /*78990*/  STL.64 [R1+0x818], R26 ;  /* 0x0008181a01007387 */ /* 0x0003e80000100a00 */
[----:B------:R-:W4:Y:S04]  /*789a0*/  LDL.LU R17, [R1+0x3e4] ;  /* 0x0003e40001117983 */ /* 0x000f280000300800 */
[----:B------:R-:W4:Y:S04]  /*789b0*/  LDL.LU R18, [R1+0x3e8] ;  /* 0x0003e80001127983 */ /* 0x000f280000300800 */
[----:B------:R-:W4:Y:S04]  /*789c0*/  LDL.LU R19, [R1+0x3ec] ;  /* 0x0003ec0001137983 */ /* 0x000f280000300800 */
[----:B0-----:R-:W3:Y:S04]  /*789d0*/  LDL.LU R24, [R1+0x190] ;  /* 0x0001900001187983 */ /* 0x001ee80000300800 */
[----:B------:R-:W3:Y:S04]  /*789e0*/  LDL.LU R25, [R1+0x194] ;  /* 0x0001940001197983 */ /* 0x000ee80000300800 */
[----:B-1----:R-:W2:Y:S04]  /*789f0*/  LDL.LU R26, [R1+0x198] ;  /* 0x00019800011a7983 */ /* 0x002ea80000300800 */
[----:B------:R-:W2:Y:S04]  /*78a00*/  LDL.LU R27, [R1+0x19c] ;  /* 0x00019c00011b7983 */ /* 0x000ea80000300800 */
[----:B--2---:R-:W-:Y:S04]  /*78a10*/  STL.64 [R1+0x4d40], R26 ;  /* 0x004d401a01007387 */ /* 0x004fe80000100a00 */
[----:B---3--:R0:W-:Y:S02]  /*78a20*/  STL.64 [R1+0x4d38], R24 ;  /* 0x004d381801007387 */ /* 0x0081e40000100a00 */
[----:B0-----:R-:W-:-:S02]  /*78a30*/  IMAD.MOV.U32 R24, RZ, RZ, R12 ;  /* 0x000000ffff187224 */ /* 0x001fc400078e000c */
[----:B------:R-:W-:Y:S01]  /*78a40*/  IMAD.MOV.U32 R25, RZ, RZ, R10 ;  /* 0x000000ffff197224 */ /* 0x000fe200078e000a */
[----:B------:R-:W2:Y:S04]  /*78a50*/  LDL.LU R12, [R1+0x1c0] ;  /* 0x0001c000010c7983 */ /* 0x000ea80000300800 */
[----:B------:R-:W2:Y:S04]  /*78a60*/  LDL.LU R13, [R1+0x1c4] ;  /* 0x0001c400010d7983 */ /* 0x000ea80000300800 */
[----:B------:R-:W2:Y:S04]  /*78a70*/  LDL.LU R14, [R1+0x1c8] ;  /* 0x0001c800010e7983 */ /* 0x000ea80000300800 */
[----:B------:R-:W2:Y:S04]  /*78a80*/  LDL.LU R15, [R1+0x1cc] ;  /* 0x0001cc00010f7983 */ /* 0x000ea80000300800 */
[----:B------:R4:W-:Y:S02]  /*78a90*/  STL.64 [R1+0x4d50], R24 ;  /* 0x004d501801007387 */ /* 0x0009e40000100a00 */
[----:B----4-:R-:W-:Y:S02]  /*78aa0*/  HMMA.16816.F32.BF16 R24, R20, R4, R16 ;  /* 0x000000041418723c */ /* 0x010fe40000041810 */
[----:B------:R-:W3:-:S15]  /*78ab0*/  LDL.LU R16, [R1+0x1b0] ;  /* 0x0001b00001107983 */ /* 0x000ede0000300800 */
[----:B------:R-:W-:-:S06]  /*78ac0*/  NOP ;  /* 0x0000000000007918 */ /* 0x000fcc0000000000 */
[----:B------:R0:W-:Y:S04]  /*78ad0*/  STL.64 [R1+0x800], R24 ;  /* 0x0008001801007387 */ /* 0x0001e80000100a00 */
[----:B------:R-:W-:Y:S04]  /*78ae0*/  STL.64 [R1+0x808], R26 ;  /* 0x0008081a01007387 */ /* 0x000fe80000100a00 */
[----:B------:R-:W3:Y:S04]  /*78af0*/  LDL.LU R17, [R1+0x1b4] ;  /* 0x0001b40001117983 */ /* 0x000ee80000300800 */
[----:B------:R-:W3:Y:S04]  /*78b00*/  LDL.LU R18, [R1+0x1b8] ;  /* 0x0001b80001127983 */ /* 0x000ee80000300800 */
[----:B------:R-:W3:Y:S04]  /*78b10*/  LDL.LU R19, [R1+0x1bc] ;  /* 0x0001bc0001137983 */ /* 0x000ee80000300800 */
[----:B0-----:R-:W4:Y:S04]  /*78b20*/  LDL.64 R24, [R1+0x80] ;  /* 0x0000800001187983 */ /* 0x001f280000100a00 */
        /* <DEDUP_REMOVED lines=11> */
[----:B------:R-:W3:Y:S04]  /*78be0*/  LDL.LU R7, [R1+0x17c] ;  /* 0x00017c0001077983 */ /* 0x000ee80000300800 */
[----:B---3--:R-:W-:Y:S04]  /*78bf0*/  STL.64 [R1+0x4d20], R6 ;  /* 0x004d200601007387 */ /* 0x008fe80000100a00 */
[----:B--2---:R0:W-:Y:S02]  /*78c00*/  STL.64 [R1+0x4d18], R4 ;  /* 0x004d180401007387 */ /* 0x0041e40000100a00 */
[----:B0-----:R-:W-:-:S02]  /*78c10*/  IMAD.MOV.U32 R4, RZ, RZ, R3 ;  /* 0x000000ffff047224 */ /* 0x001fc400078e0003 */
[----:B------:R-:W-:-:S05]  /*78c20*/  IMAD.MOV.U32 R5, RZ, RZ, R0 ;  /* 0x000000ffff057224 */ /* 0x000fca00078e0000 */
[----:B------:R0:W-:Y:S04]  /*78c30*/  STL.64 [R1+0x4d30], R4 ;  /* 0x004d300401007387 */ /* 0x0001e80000100a00 */
[----:B0-----:R-:W2:Y:S01]  /*78c40*/  LDL.64 R4, [R1+0x60] ;  /* 0x0000600001047983 */ /* 0x001ea20000100a00 */
[----:B------:R-:W-:Y:S03]  /*78c50*/  HMMA.16816.F32.BF16 R20, R20, R8, R12 ;  /* 0x000000081414723c */ /* 0x000fe6000004180c */
        /* <DEDUP_REMOVED lines=9> */
[----:B0-----:R-:W2:Y:S01]  /*78cf0*/  LDL.64 R20, [R1+0x40] ;  /* 0x0000400001147983 */ /* 0x001ea20000100a00 */
[----:B----4-:R-:W-:Y:S01]  /*78d00*/  IMAD.MOV.U32 R10, RZ, RZ, R25 ;  /* 0x000000ffff0a7224 */ /* 0x010fe200078e0019 */
[----:B---3--:R-:W-:Y:S02]  /*78d10*/  HMMA.16816.F32.BF16 R16, R12, R24, R16 ;  /* 0x000000180c10723c */ /* 0x008fe40000041810 */
[----:B--2---:R0:W-:Y:S04]  /*78d20*/  STL.64 [R1+0x4d28], R20 ;  /* 0x004d281401007387 */ /* 0x0041e80000100a00 */
[----:B0-----:R-:W2:Y:S04]  /*78d30*/  LDL.LU R20, [R1+0x180] ;  /* 0x0001800001147983 */ /* 0x001ea80000300800 */
[----:B------:R-:W2:Y:S04]  /*78d40*/  LDL.LU R21, [R1+0x184] ;  /* 0x0001840001157983 */ /* 0x000ea80000300800 */
[----:B------:R-:W2:Y:S04]  /*78d50*/  LDL.LU R22, [R1+0x188] ;  /* 0x0001880001167983 */ /* 0x000ea80000300800 */
[----:B------:R-:W2:Y:S05]  /*78d60*/  LDL.LU R23, [R1+0x18c] ;  /* 0x00018c0001177983 */ /* 0x000eaa0000300800 */
[----:B------:R0:W-:Y:S04]  /*78d70*/  STL.64 [R1+0x7d0], R16 ;  /* 0x0007d01001007387 */ /* 0x0001e80000100a00 */
[----:B------:R1:W-:Y:S04]  /*78d80*/  STL.64 [R1+0x7d8], R18 ;  /* 0x0007d81201007387 */ /* 0x0003e80000100a00 */
[----:B0-----:R-:W3:Y:S01]  /*78d90*/  LDL.LU.64 R16, [R1+0x4d58] ;  /* 0x004d580001107983 */ /* 0x001ee20000300a00 */
[----:B-1----:R-:W-:-:S03]  /*78da0*/  IMAD.MOV.U32 R18, RZ, RZ, R24 ;  /* 0x000000ffff127224 */ /* 0x002fc600078e0018 */
[----:B------:R-:W4:Y:S02]  /*78db0*/  LDL.LU.64 R24, [R1+0x4d50] ;  /* 0x004d500001187983 */ /* 0x000f240000300a00 */
[----:B----4-:R-:W-:Y:S02]  /*78dc0*/  HMMA.16816.F32.BF16 R24, R12, R24, R4 ;  /* 0x000000180c18723c */ /* 0x010fe40000041804 */
[----:B------:R-:W4:-:S15]  /*78dd0*/  LDL.LU.64 R4, [R1+0x4d48] ;  /* 0x004d480001047983 */ /* 0x000f1e0000300a00 */
[----:B------:R-:W-:-:S06]  /*78de0*/  NOP ;  /* 0x0000000000007918 */ /* 0x000fcc0000000000 */
[----:B------:R-:W-:Y:S04]  /*78df0*/  STL.64 [R1+0x7c0], R24 ;  /* 0x0007c01801007387 */ /* 0x000fe80000100a00 */
[----:B------:R0:W-:Y:S04]  /*78e00*/  STL.64 [R1+0x7c8], R26 ;  /* 0x0007c81a01007387 */ /* 0x0001e80000100a00 */
[----:B0-----:R-:W4:Y:S04]  /*78e10*/  LDL.LU.64 R26, [R1+0x4d40] ;  /* 0x004d4000011a7983 */ /* 0x001f280000300a00 */
        /* <DEDUP_REMOVED lines=9> */
[----:B------:R-:W2:-:S15]  /*78eb0*/  LDL.LU.64 R20, [R1+0x4d28] ;  /* 0x004d280001147983 */ /* 0x000e9e0000300a00 */
        /* <DEDUP_REMOVED lines=10> */
[----:B------:R-:W3:Y:S01]  /*78f60*/  LDL.LU.64 R4, [R1+0x4d08] ;  /* 0x004d080001047983 */ /* 0x000ee20000300a00 */
[----:B------:R-:W-:-:S02]  /*78f70*/  IMAD.MOV.U32 R3, RZ, RZ, R20 ;  /* 0x000000ffff037224 */ /* 0x000fc400078e0014 */
[----:B------:R-:W-:Y:S02]  /*78f80*/  IMAD.MOV.U32 R0, RZ, RZ, R21 ;  /* 0x000000ffff007224 */ /* 0x000fe400078e0015 */
[----:B------:R-:W0:Y:S04]  /*78f90*/  LDSM.16.MT88.4 R20, [R2+UR5+0x18300] ;  /* 0x018300050214783b */ /* 0x000e280008004200 */
[----:B0-----:R-:W-:Y:S04]  /*78fa0*/  STL.64 [R1+0x4bc0], R22 ;  /* 0x004bc01601007387 */ /* 0x001fe80000100a00 */
[----:B------:R0:W-:Y:S02]  /*78fb0*/  STL.64 [R1+0x4bb8], R20 ;  /* 0x004bb81401007387 */ /* 0x0001e40000100a00 */
[----:B0-----:R-:W-:-:S02]  /*78fc0*/  IMAD.MOV.U32 R20, RZ, RZ, R18 ;  /* 0x000000ffff147224 */ /* 0x001fc400078e0012 */
[----:B---3--:R-:W-:Y:S01]  /*78fd0*/  HMMA.16816.F32.BF16 R16, R12, R16, R4 ;  /* 0x000000100c10723c */ /* 0x008fe20000041804 */
[----:B------:R-:W2:Y:S04]  /*78fe0*/  LDL.LU.64 R6, [R1+0x4d00] ;  /* 0x004d000001067983 */ /* 0x000ea80000300a00 */
[----:B------:R-:W3:-:S15]  /*78ff0*/  LDL.LU.64 R4, [R1+0x4cf8] ;  /* 0x004cf80001047983 */ /* 0x000ede0000300a00 */
[----:B------:R-:W-:-:S03]  /*79000*/  NOP ;  /* 0x0000000000007918 */ /* 0x000fc60000000000 */
        /* <DEDUP_REMOVED lines=16> */
[----:B---3--:R-:W-:Y:S03]  /*79110*/  HMMA.16816.F32.BF16 R12, R12, R8, R16 ;  /* 0x000000080c0c723c */ /* 0x008fe60000041810 */
[----:B------:R-:W2:Y:S04]  /*79120*/  LDL.LU.64 R18, [R1+0x4cd0] ;  /* 0x004cd00001127983 */ /* 0x000ea80000300a00 */
[----:B------:R-:W2:Y:S04]  /*79130*/  LDL.LU.64 R16, [R1+0x4cc8] ;  /* 0x004cc80001107983 */ /* 0x000ea80000300a00 */
[----:B------:R-:W-:Y:S04]  /*79140*/  STL [R1+0x4ca0], R11 ;  /* 0x004ca00b01007387 */ /* 0x000fe80000100800 */
[----:B------:R-:W-:Y:S01]  /*79150*/  STL.64 [R1+0x4c98], R8 ;  /* 0x004c980801007387 */ /* 0x000fe20000100a00 */
[----:B------:R-:W-:-:S07]  /*79160*/  IMAD.MOV.U32 R21, RZ, RZ, R10 ;  /* 0x000000ffff157224 */ /* 0x000fce00078e000a */
[----:B------:R-:W-:Y:S04]  /*79170*/  STL.64 [R1+0x760], R12 ;  /* 0x0007600c01007387 */ /* 0x000fe80000100a00 */
[----:B------:R-:W-:Y:S04]  /*79180*/  STL.64 [R1+0x768], R14 ;  /* 0x0007680e01007387 */ /* 0x000fe80000100a00 */
[----:B------:R-:W0:Y:S04]  /*79190*/  LDSM.16.MT88.4 R12, [R2+UR5+0x18380] ;  /* 0x01838005020c783b */ /* 0x000e280008004200 */
[----:B0-----:R-:W-:Y:S04]  /*791a0*/  STL.64 [R1+0x4b20], R14 ;  /* 0x004b200e01007387 */ /* 0x001fe80000100a00 */
[----:B------:R-:W-:Y:S01]  /*791b0*/  STL.64 [R1+0x4b18], R12 ;  /* 0x004b180c01007387 */ /* 0x000fe20000100a00 */
[----:B--2---:R-:W-:Y:S03]  /*791c0*/  HMMA.16816.F32.BF16 R4, R16, R20, R4 ;  /* 0x000000141004723c */ /* 0x004fe60000041804 */
[----:B------:R-:W2:-:S15]  /*791d0*/  LDL.LU R20, [R1+0x2e0] ;  /* 0x0002e00001147983 */ /* 0x000e9e0000300800 */
[----:B------:R-:W-:-:S05]  /*791e0*/  NOP ;  /* 0x0000000000007918 */ /* 0x000fca0000000000 */
[----:B------:R0:W-:Y:S04]  /*791f0*/  STL.64 [R1+0x750], R4 ;  /* 0x0007500401007387 */ /* 0x0001e80000100a00 */
[----:B------:R-:W-:Y:S04]  /*79200*/  STL.64 [R1+0x758], R6 ;  /* 0x0007580601007387 */ /* 0x000fe80000100a00 */
[----:B------:R-:W2:Y:S04]  /*79210*/  LDL.LU R21, [R1+0x2e4] ;  /* 0x0002e40001157983 */ /* 0x000ea80000300800 */
[----:B------:R-:W3:Y:S04]  /*79220*/  LDL.LU R22, [R1+0x2e8] ;  /* 0x0002e80001167983 */ /* 0x000ee80000300800 */
[----:B------:R-:W3:Y:S04]  /*79230*/  LDL.LU R23, [R1+0x2ec] ;  /* 0x0002ec0001177983 */ /* 0x000ee80000300800 */
[----:B------:R-:W4:Y:S04]  /*79240*/  LDL.LU R8, [R1+0x380] ;  /* 0x0003800001087983 */ /* 0x000f280000300800 */
[----:B------:R-:W4:Y:S04]  /*79250*/  LDL.LU R9, [R1+0x384] ;  /* 0x0003840001097983 */ /* 0x000f280000300800 */
[----:B------:R-:W2:Y:S04]  /*79260*/  LDL.LU R10, [R1+0x388] ;  /* 0x00038800010a7983 */ /* 0x000ea80000300800 */
[----:B------:R-:W2:Y:S04]  /*79270*/  LDL.LU R11, [R1+0x38c] ;  /* 0x00038c00010b7983 */ /* 0x000ea80000300800 */
[----:B0-----:R-:W3:Y:S04]  /*79280*/  LDL.64 R4, [R1+0x70] ;  /* 0x0000700001047983 */ /* 0x001ee80000100a00 */
[----:B--2---:R-:W-:Y:S04]  /*79290*/  STL.64 [R1+0x4cb0], R10 ;  /* 0x004cb00a01007387 */ /* 0x004fe80000100a00 */
[----:B----4-:R0:W-:Y:S02]  /*792a0*/  STL.64 [R1+0x4ca8], R8 ;  /* 0x004ca80801007387 */ /* 0x0101e40000100a00 */
[----:B0-----:R-:W-:-:S02]  /*792b0*/  IMAD.MOV.U32 R8, RZ, RZ, R25 ;  /* 0x000000ffff087224 */ /* 0x001fc400078e0019 */
[----:B------:R-:W-:-:S05]  /*792c0*/  IMAD.MOV.U32 R9, RZ, RZ, R24 ;  /* 0x000000ffff097224 */ /* 0x000fca00078e0018 */
[----:B------:R0:W-:Y:S04]  /*792d0*/  STL.64 [R1+0x4cc0], R8 ;  /* 0x004cc00801007387 */ /* 0x0001e80000100a00 */
[----:B0-----:R-:W2:Y:S04]  /*792e0*/  LDL.LU R8, [R1+0x3a0] ;  /* 0x0003a00001087983 */ /* 0x001ea80000300800 */
        /* <DEDUP_REMOVED lines=9> */
[----:B0-----:R-:W3:Y:S04]  /*79380*/  LDL.64 R24, [R1+0x50] ;  /* 0x0000500001187983 */ /* 0x001ee80000100a00 */
[----:B---3--:R0:W-:Y:S04]  /*79390*/  STL.64 [R1+0x4cb8], R24 ;  /* 0x004cb81801007387 */ /* 0x0081e80000100a00 */
[----:B0-----:R-:W3:Y:S04]  /*793a0*/  LDL.LU R24, [R1+0x390] ;  /* 0x0003900001187983 */ /* 0x001ee80000300800 */
[----:B------:R-:W3:Y:S04]  /*793b0*/  LDL.LU R25, [R1+0x394] ;  /* 0x0003940001197983 */ /* 0x000ee80000300800 */
[----:B------:R-:W3:Y:S04]  /*793c0*/  LDL.LU R26, [R1+0x398] ;  /* 0x00039800011a7983 */ /* 0x000ee80000300800 */
[----:B------:R-:W3:Y:S04]  /*793d0*/  LDL.LU R27, [R1+0x39c] ;  /* 0x00039c00011b7983 */ /* 0x000ee80000300800 */
[----:B------:R-:W-:Y:S04]  /*793e0*/  STL.64 [R1+0x4bd0], R22 ;  /* 0x004bd01601007387 */ /* 0x000fe80000100a00 */
[----:B------:R0:W-:Y:S04]  /*793f0*/  STL.64 [R1+0x4bc8], R20 ;  /* 0x004bc81401007387 */ /* 0x0001e80000100a00 */
[----:B0-----:R-:W4:Y:S04]  /*79400*/  LDL.64 R20, [R1+0x30] ;  /* 0x0000300001147983 */ /* 0x001f280000100a00 */
[----:B------:R-:W3:Y:S04]  /*79410*/  LDL.LU R12, [R1+0x140] ;  /* 0x00014000010c7983 */ /* 0x000ee80000300800 */
        /* <DEDUP_REMOVED lines=9> */
[----:B------:R-:W3:Y:S04]  /*794b0*/  LDL.LU R15, [R1+0x2fc] ;  /* 0x0002fc00010f7983 */ /* 0x000ee80000300800 */
[----:B---3--:R-:W-:Y:S04]  /*794c0*/  STL.64 [R1+0x4bf0], R14 ;  /* 0x004bf00e01007387 */ /* 0x008fe80000100a00 */
[----:B--2---:R-:W-:Y:S04]  /*794d0*/  STL.64 [R1+0x4be8], R12 ;  /* 0x004be80c01007387 */ /* 0x004fe80000100a00 */
[----:B------:R0:W-:Y:S04]  /*794e0*/  STL.64 [R1+0x740], R8 ;  /* 0x0007400801007387 */ /* 0x0001e80000100a00 */
[----:B------:R1:W-:Y:S04]  /*794f0*/  STL.64 [R1+0x748], R10 ;  /* 0x0007480a01007387 */ /* 0x0003e80000100a00 */
[----:B0-----:R-:W1:Y:S01]  /*79500*/  LDL.LU.64 R8, [R1+0x4cc0] ;  /* 0x004cc00001087983 */ /* 0x001e620000300a00 */
[----:B------:R-:W-:-:S02]  /*79510*/  IMAD.MOV.U32 R12, RZ, RZ, R3 ;  /* 0x000000ffff0c7224 */ /* 0x000fc400078e0003 */
[----:B------:R-:W-:Y:S02]  /*79520*/  IMAD.MOV.U32 R22, RZ, RZ, R4 ;  /* 0x000000ffff167224 */ /* 0x000fe400078e0004 */
[----:B------:R-:W-:Y:S01]  /*79530*/  IMAD.MOV.U32 R3, RZ, RZ, R5 ;  /* 0x000000ffff037224 */ /* 0x000fe200078e0005 */
[----:B------:R-:W2:Y:S04]  /*79540*/  LDL.LU R4, [R1+0x360] ;  /* 0x0003600001047983 */ /* 0x000ea80000300800 */
[----:B------:R-:W2:Y:S04]  /*79550*/  LDL.LU R5, [R1+0x364] ;  /* 0x0003640001057983 */ /* 0x000ea80000300800 */
[----:B------:R-:W2:Y:S04]  /*79560*/  LDL.LU R6, [R1+0x368] ;  /* 0x0003680001067983 */ /* 0x000ea80000300800 */
[----:B------:R-:W2:Y:S01]  /*79570*/  LDL.LU R7, [R1+0x36c] ;  /* 0x00036c0001077983 */ /* 0x000ea20000300800 */
[----:B-1----:R-:W-:Y:S03]  /*79580*/  HMMA.16816.F32.BF16 R8, R16, R8, R24 ;  /* 0x000000081008723c */ /* 0x002fe60000041818 */
[----:B------:R-:W3:-:S15]  /*79590*/  LDL.LU.64 R24, [R1+0x4cb8] ;  /* 0x004cb80001187983 */ /* 0x000ede0000300a00 */
[----:B------:R-:W-:-:S05]  /*795a0*/  NOP ;  /* 0x0000000000007918 */ /* 0x000fca0000000000 */
        /* <DEDUP_REMOVED lines=8> */
[----:B------:R-:W-:Y:S04]  /*79630*/  STL.64 [R1+0x710], R8 ;  /* 0x0007100801007387 */ /* 0x000fe80000100a00 */
[----:B------:R0:W-:Y:S04]  /*79640*/  STL.64 [R1+0x718], R10 ;  /* 0x0007180a01007387 */ /* 0x0001e80000100a00 */
[----:B0-----:R-:W3:Y:S04]  /*79650*/  LDL.LU R11, [R1+0x4ca0] ;  /* 0x004ca000010b7983 */ /* 0x001ee80000300800 */
[----:B------:R-:W4:Y:S01]  /*79660*/  LDL.LU.64 R8, [R1+0x4c98] ;  /* 0x004c980001087983 */ /* 0x000f220000300a00 */
[----:B------:R-:W-:-:S03]  /*79670*/  IMAD.MOV.U32 R10, RZ, RZ, R24 ;  /* 0x000000ffff0a7224 */ /* 0x000fc600078e0018 */
[----:B------:R-:W2:Y:S04]  /*79680*/  LDL.LU.64 R26, [R1+0x4c90] ;  /* 0x004c9000011a7983 */ /* 0x000ea80000300a00 */
[----:B------:R-:W2:Y:S04]  /*79690*/  LDL.LU.64 R24, [R1+0x4c88] ;  /* 0x004c880001187983 */ /* 0x000ea80000300a00 */
[----:B---3--:R-:W-:Y:S04]  /*796a0*/  STL.64 [R1+0x4c70], R10 ;  /* 0x004c700a01007387 */ /* 0x008fe80000100a00 */
[----:B----4-:R2:W-:Y:S02]  /*796b0*/  STL.64 [R1+0x4c68], R8 ;  /* 0x004c680801007387 */ /* 0x0105e40000100a00 */
[----:B--2---:R-:W-:Y:S06]  /*796c0*/  HMMA.16816.F32.BF16 R8, R16, R12, R24 ;  /* 0x0000000c1008723c */ /* 0x004fec0000041818 */
[----:B------:R0:W-:Y:S04]  /*796d0*/  STL.64 [R1+0x4c00], R12 ;  /* 0x004c000c01007387 */ /* 0x0001e80000100a00 */
[----:B0-----:R-:W2:-:S13]  /*796e0*/  LDL.LU R12, [R1+0x310] ;  /* 0x00031000010c7983 */ /* 0x001e9a0000300800 */
[----:B------:R0:W-:Y:S04]  /*796f0*/  STL.64 [R1+0x700], R8 ;  /* 0x0007000801007387 */ /* 0x0001e80000100a00 */
[----:B------:R1:W-:Y:S04]  /*79700*/  STL.64 [R1+0x708], R10 ;  /* 0x0007080a01007387 */ /* 0x0003e80000100a00 */
[----:B------:R-:W2:Y:S04]  /*79710*/  LDL.LU R13, [R1+0x314] ;  /* 0x00031400010d7983 */ /* 0x000ea80000300800 */
[----:B------:R-:W3:Y:S04]  /*79720*/  LDL.LU R14, [R1+0x318] ;  /* 0x00031800010e7983 */ /* 0x000ee80000300800 */
[----:B------:R-:W3:Y:S04]  /*79730*/  LDL.LU R15, [R1+0x31c] ;  /* 0x00031c00010f7983 */ /* 0x000ee80000300800 */
[----:B------:R-:W4:Y:S04]  /*79740*/  LDL.LU R24, [R1+0x150] ;  /* 0x0001500001187983 */ /* 0x000f280000300800 */
[----:B------:R-:W4:Y:S04]  /*79750*/  LDL.LU R25, [R1+0x154] ;  /* 0x0001540001197983 */ /* 0x000f280000300800 */
[----:B------:R-:W4:Y:S04]  /*79760*/  LDL.LU R26, [R1+0x158] ;  /* 0x00015800011a7983 */ /* 0x000f280000300800 */
[----:B------:R-:W4:Y:S04]  /*79770*/  LDL.LU R27, [R1+0x15c] ;  /* 0x00015c00011b7983 */ /* 0x000f280000300800 */
[----:B0-----:R-:W4:Y:S04]  /*79780*/  LDL.LU R8, [R1+0x350] ;  /* 0x0003500001087983 */ /* 0x001f280000300800 */
[----:B------:R-:W4:Y:S04]  /*79790*/  LDL.LU R9, [R1+0x354] ;  /* 0x0003540001097983 */ /* 0x000f280000300800 */
[----:B-1----:R-:W4:Y:S04]  /*797a0*/  LDL.LU R10, [R1+0x358] ;  /* 0x00035800010a7983 */ /* 0x002f280000300800 */
[----:B------:R-:W4:Y:S01]  /*797b0*/  LDL.LU R11, [R1+0x35c] ;  /* 0x00035c00010b7983 */ /* 0x000f220000300800 */
[----:B------:R-:W-:Y:S03]  /*797c0*/  HMMA.16816.F32.BF16 R4, R16, R20, R4 ;  /* 0x000000141004723c */ /* 0x000fe60000041804 */
[----:B---3--:R-:W-:Y:S04]  /*797d0*/  STL.64 [R1+0x4c10], R14 ;  /* 0x004c100e01007387 */ /* 0x008fe80000100a00 */
[----:B--2---:R0:W-:Y:S04]  /*797e0*/  STL.64 [R1+0x4c08], R12 ;  /* 0x004c080c01007387 */ /* 0x0041e80000100a00 */
[----:B0-----:R-:W2:Y:S04]  /*797f0*/  LDL.64 R12, [R1+0x60] ;  /* 0x00006000010c7983 */ /* 0x001ea80000100a00 */
[----:B--2---:R0:W-:Y:S02]  /*79800*/  STL.64 [R1+0x4c28], R12 ;  /* 0x004c280c01007387 */ /* 0x0041e40000100a00 */
[----:B0-----:R-:W-:-:S02]  /*79810*/  IMAD.MOV.U32 R12, RZ, RZ, R22 ;  /* 0x000000ffff0c7224 */ /* 0x001fc400078e0016 */
[----:B------:R-:W-:-:S05]  /*79820*/  IMAD.MOV.U32 R13, RZ, RZ, R3 ;  /* 0x000000ffff0d7224 */ /* 0x000fca00078e0003 */
[----:B------:R0:W-:Y:S04]  /*79830*/  STL.64 [R1+0x4c40], R12 ;  /* 0x004c400c01007387 */ /* 0x0001e80000100a00 */
[----:B0-----:R-:W2:Y:S04]  /*79840*/  LDL.64 R12, [R1+0x80] ;  /* 0x00008000010c7983 */ /* 0x001ea80000100a00 */
[----:B------:R-:W-:Y:S04]  /*79850*/  STL [R1+0x4ae8], R2 ;  /* 0x004ae80201007387 */ /* 0x000fe80000100800 */
[----:B------:R-:W-:Y:S04]  /*79860*/  STL.64 [R1+0x6e0], R4 ;  /* 0x0006e00401007387 */ /* 0x000fe80000100a00 */
[----:B------:R0:W-:Y:S04]  /*79870*/  STL.64 [R1+0x6e8], R6 ;  /* 0x0006e80601007387 */ /* 0x0001e80000100a00 */
[----:B0-----:R-:W3:Y:S04]  /*79880*/  LDL.LU.64 R6, [R1+0x4c80] ;  /* 0x004c800001067983 */ /* 0x001ee80000300a00 */
[----:B------:R-:W4:Y:S04]  /*79890*/  LDL.LU.64 R4, [R1+0x4c78] ;  /* 0x004c780001047983 */ /* 0x000f280000300a00 */
        /* <DEDUP_REMOVED lines=27> */
[----:B------:R-:W4:Y:S01]  /*79a50*/  LDL.LU.64 R8, [R1+0x4c68] ;  /* 0x004c680001087983 */ /* 0x000f220000300a00 */
[----:B------:R-:W-:Y:S01]  /*79a60*/  LOP3.LUT R3, R2, 0x40, RZ, 0x3c, !PT ;  /* 0x0000004002037812 */ /* 0x000fe200078e3cff */
[----:B----4-:R-:W-:Y:S02]  /*79a70*/  HMMA.16816.F32.BF16 R16, R16, R8, R24 ;  /* 0x000000081010723c */ /* 0x010fe40000041818 */
[----:B------:R-:W2:Y:S04]  /*79a80*/  LDL.LU.64 R26, [R1+0x4c60] ;  /* 0x004c6000011a7983 */ /* 0x000ea80000300a00 */
[----:B------:R-:W2:-:S15]  /*79a90*/  LDL.LU.64 R24, [R1+0x4c58] ;  /* 0x004c580001187983 */ /* 0x000e9e0000300a00 */
[----:B------:R-:W-:-:S02]  /*79aa0*/  NOP ;  /* 0x0000000000007918 */ /* 0x000fc40000000000 */
[----:B------:R-:W-:Y:S04]  /*79ab0*/  STL.64 [R1+0x690], R16 ;  /* 0x0006901001007387 */ /* 0x000fe80000100a00 */
[----:B------:R-:W-:Y:S04]  /*79ac0*/  STL.64 [R1+0x698], R18 ;  /* 0x0006981201007387 */ /* 0x000fe80000100a00 */
[----:B------:R-:W0:Y:S01]  /*79ad0*/  LDSM.16.MT88.4 R16, [R3+UR5+0x18000] ;  /* 0x018000050310783b */ /* 0x000e220008004200 */
[----:B------:R-:W-:-:S03]  /*79ae0*/  IMAD.MOV.U32 R2, RZ, RZ, R12 ;  /* 0x000000ffff027224 */ /* 0x000fc600078e000c */
[----:B0-----:R-:W-:Y:S04]  /*79af0*/  STL.64 [R1+0x4a98], R18 ;  /* 0x004a981201007387 */ /* 0x001fe80000100a00 */
[----:B------:R0:W-:Y:S02]  /*79b00*/  STL.64 [R1+0x4a90], R16 ;  /* 0x004a901001007387 */ /* 0x0001e40000100a00 */
[----:B0-----:R-:W-:Y:S02]  /*79b10*/  IMAD.MOV.U32 R17, RZ, RZ, R0 ;  /* 0x000000ffff117224 */ /* 0x001fe400078e0000 */
[----:B------:R-:W-:Y:S01]  /*79b20*/  IMAD.MOV.U32 R0, RZ, RZ, R13 ;  /* 0x000000ffff007224 */ /* 0x000fe200078e000d */
        /* <DEDUP_REMOVED lines=14> */
[----:B---3--:R-:W-:Y:S01]  /*79c10*/  IMAD.MOV.U32 R16, RZ, RZ, R10 ;  /* 0x000000ffff107224 */ /* 0x008fe200078e000a */
        /* <DEDUP_REMOVED lines=11> */
[----:B------:R0:W-:Y:S04]  /*79cd0*/  STL.64 [R1+0x650], R12 ;  /* 0x0006500c01007387 */ /* 0x0001e80000100a00 */
[----:B------:R2:W-:Y:S04]  /*79ce0*/  STL.64 [R1+0x658], R14 ;  /* 0x0006580e01007387 */ /* 0x0005e80000100a00 */
[----:B0-----:R-:W2:Y:S04]  /*79cf0*/  LDL.LU.64 R12, [R1+0x4c00] ;  /* 0x004c0000010c7983 */ /* 0x001ea80000300a00 */
[----:B------:R-:W-:Y:S01]  /*79d00*/  STL.64 [R1+0x4b78], R16 ;  /* 0x004b781001007387 */ /* 0x000fe20000100a00 */
[----:B--2---:R-:W-:Y:S03]  /*79d10*/  HMMA.16816.F32.BF16 R12, R24, R12, R20 ;  /* 0x0000000c180c723c */ /* 0x004fe60000041814 */
[----:B------:R-:W2:-:S15]  /*79d20*/  LDL.LU.64 R20, [R1+0x4bf8] ;  /* 0x004bf80001147983 */ /* 0x000e9e0000300a00 */
[----:B------:R-:W-:-:S05]  /*79d30*/  NOP ;  /* 0x0000000000007918 */ /* 0x000fca0000000000 */
[----:B------:R-:W-:Y:S04]  /*79d40*/  STL.64 [R1+0x630], R12 ;  /* 0x0006300c01007387 */ /* 0x000fe80000100a00 */
        /* <DEDUP_REMOVED lines=21> */
[----:B--2---:R-:W-:Y:S02]  /*79ea0*/  HMMA.16816.F32.BF16 R4, R24, R8, R12 ;  /* 0x000000081804723c */ /* 0x004fe4000004180c */
[----:B------:R-:W-:Y:S04]  /*79eb0*/  STL [R1+0x4b98], R11 ;  /* 0x004b980b01007387 */ /* 0x000fe80000100800 */
[----:B------:R-:W-:Y:S04]  /*79ec0*/  STL.64 [R1+0x4b90], R8 ;  /* 0x004b900801007387 */ /* 0x000fe80000100a00 */
[----:B------:R-:W0:-:S13]  /*79ed0*/  LDSM.16.MT88.4 R24, [R3+UR5+0x18080] ;  /* 0x018080050318783b */ /* 0x000e1a0008004200 */
[----:B------:R-:W-:Y:S04]  /*79ee0*/  STL.64 [R1+0x5e0], R4 ;  /* 0x0005e00401007387 */ /* 0x000fe80000100a00 */
[----:B------:R-:W-:Y:S04]  /*79ef0*/  STL.64 [R1+0x5e8], R6 ;  /* 0x0005e80601007387 */ /* 0x000fe80000100a00 */
[----:B------:R-:W2:Y:S04]  /*79f00*/  LDL.LU R12, [R1+0xd0] ;  /* 0x0000d000010c7983 */ /* 0x000ea80000300800 */
[----:B------:R-:W2:Y:S04]  /*79f10*/  LDL.LU R13, [R1+0xd4] ;  /* 0x0000d400010d7983 */ /* 0x000ea80000300800 */
[----:B------:R-:W4:Y:S04]  /*79f20*/  LDL.LU R14, [R1+0xd8] ;  /* 0x0000d800010e7983 */ /* 0x000f280000300800 */
[----:B------:R-:W4:Y:S04]  /*79f30*/  LDL.LU R15, [R1+0xdc] ;  /* 0x0000dc00010f7983 */ /* 0x000f280000300800 */
[----:B----4-:R-:W-:Y:S04]  /*79f40*/  STL.64 [R1+0x4b30], R14 ;  /* 0x004b300e01007387 */ /* 0x010fe80000100a00 */
[----:B--2---:R1:W-:Y:S04]  /*79f50*/  STL.64 [R1+0x4b28], R12 ;  /* 0x004b280c01007387 */ /* 0x0043e80000100a00 */
[----:B-1----:R-:W2:Y:S04]  /*79f60*/  LDL.LU R12, [R1+0x270] ;  /* 0x00027000010c7983 */ /* 0x002ea80000300800 */
        /* <DEDUP_REMOVED lines=8> */
[----:B-1----:R-:W2:Y:S04]  /*79ff0*/  LDL.64 R4, [R1+0x40] ;  /* 0x0000400001047983 */ /* 0x002ea80000100a00 */
        /* <DEDUP_REMOVED lines=10> */
[----:B-1----:R-:W2:Y:S04]  /*7a0a0*/  LDL.LU R16, [R1+0x2c0] ;  /* 0x0002c00001107983 */ /* 0x002ea80000300800 */
[----:B------:R-:W2:Y:S04]  /*7a0b0*/  LDL.LU R17, [R1+0x2c4] ;  /* 0x0002c40001117983 */ /* 0x000ea80000300800 */
[----:B------:R-:W4:Y:S04]  /*7a0c0*/  LDL.LU R18, [R1+0x2c8] ;  /* 0x0002c80001127983 */ /* 0x000f280000300800 */
[----:B------:R-:W4:Y:S04]  /*7a0d0*/  LDL.LU R19, [R1+0x2cc] ;  /* 0x0002cc0001137983 */ /* 0x000f280000300800 */
[----:B----4-:R-:W-:Y:S04]  /*7a0e0*/  STL.64 [R1+0x4bb0], R18 ;  /* 0x004bb01201007387 */ /* 0x010fe80000100a00 */
[----:B--2---:R1:W-:Y:S04]  /*7a0f0*/  STL.64 [R1+0x4ba8], R16 ;  /* 0x004ba81001007387 */ /* 0x0043e80000100a00 */
[----:B-1----:R-:W3:Y:S04]  /*7a100*/  LDL.LU R16, [R1+0x2d0] ;  /* 0x0002d00001107983 */ /* 0x002ee80000300800 */
[----:B------:R-:W3:Y:S04]  /*7a110*/  LDL.LU R17, [R1+0x2d4] ;  /* 0x0002d40001117983 */ /* 0x000ee80000300800 */
[----:B------:R-:W3:Y:S04]  /*7a120*/  LDL.LU R18, [R1+0x2d8] ;  /* 0x0002d80001127983 */ /* 0x000ee80000300800 */
[----:B------:R-:W3:Y:S04]  /*7a130*/  LDL.LU R19, [R1+0x2dc] ;  /* 0x0002dc0001137983 */ /* 0x000ee80000300800 */
[----:B------:R-:W2:Y:S04]  /*7a140*/  LDL.64 R8, [R1+0x70] ;  /* 0x0000700001087983 */ /* 0x000ea80000100a00 */
        /* <DEDUP_REMOVED lines=10> */
[----:B-1----:R-:W2:Y:S04]  /*7a1f0*/  LDL.LU R12, [R1+0x290] ;  /* 0x00029000010c7983 */ /* 0x002ea80000300800 */
[----:B------:R-:W2:Y:S04]  /*7a200*/  LDL.LU R13, [R1+0x294] ;  /* 0x00029400010d7983 */ /* 0x000ea80000300800 */
[----:B------:R-:W2:Y:S04]  /*7a210*/  LDL.LU R14, [R1+0x298] ;  /* 0x00029800010e7983 */ /* 0x000ea80000300800 */
[----:B------:R-:W2:Y:S04]  /*7a220*/  LDL.LU R15, [R1+0x29c] ;  /* 0x00029c00010f7983 */ /* 0x000ea80000300800 */
[----:B0-----:R-:W-:Y:S04]  /*7a230*/  STL.64 [R1+0x4a18], R26 ;  /* 0x004a181a01007387 */ /* 0x001fe80000100a00 */
        /* <DEDUP_REMOVED lines=14> */
[----:B------:R-:W-:-:S07]  /*7a320*/  IMAD.MOV.U32 R25, RZ, RZ, R0 ;  /* 0x000000ffff197224 */ /* 0x000fce00078e0000 */
[----:B------:R-:W-:-:S15]  /*7a330*/  HMMA.16816.F32.BF16 R16, R20, R24, R16 ;  /* 0x000000181410723c */ /* 0x000fde0000041810 */
        /* <DEDUP_REMOVED lines=8> */
[----:B------:R1:W-:Y:S04]  /*7a3c0*/  STL.64 [R1+0x5c8], R18 ;  /* 0x0005c81201007387 */ /* 0x0003e80000100a00 */
[----:B0-----:R-:W1:Y:S01]  /*7a3d0*/  LDL.LU.64 R16, [R1+0x4ba0] ;  /* 0x004ba00001107983 */ /* 0x001e620000300a00 */
[----:B------:R-:W-:Y:S02]  /*7a3e0*/  IMAD.MOV.U32 R26, RZ, RZ, R8 ;  /* 0x000000ffff1a7224 */ /* 0x000fe400078e0008 */
[----:B------:R-:W-:Y:S01]  /*7a3f0*/  IMAD.MOV.U32 R10, RZ, RZ, R9 ;  /* 0x000000ffff0a7224 */ /* 0x000fe200078e0009 */
[----:B------:R-:W3:Y:S04]  /*7a400*/  LDL.LU R11, [R1+0x4b98] ;  /* 0x004b9800010b7983 */ /* 0x000ee80000300800 */
[----:B------:R-:W4:Y:S01]  /*7a410*/  LDL.LU.64 R8, [R1+0x4b90] ;  /* 0x004b900001087983 */ /* 0x000f220000300a00 */
[----:B-1----:R-:W-:Y:S03]  /*7a420*/  HMMA.16816.F32.BF16 R16, R20, R16, R4 ;  /* 0x000000101410723c */ /* 0x002fe60000041804 */
        /* <DEDUP_REMOVED lines=40> */
[----:B0-----:R-:W4:Y:S01]  /*7a6b0*/  LDL.64 R4, [R1+0x60] ;  /* 0x0000600001047983 */ /* 0x001f220000100a00 */
        /* <DEDUP_REMOVED lines=10> */
[----:B---3--:R-:W-:Y:S04]  /*7a760*/  STL [R1+0x4ac8], R11 ;  /* 0x004ac80b01007387 */ /* 0x008fe80000100800 */
[----:B------:R0:W-:Y:S02]  /*7a770*/  STL.64 [R1+0x4ac0], R8 ;  /* 0x004ac00801007387 */ /* 0x0001e40000100a00 */
[----:B0-----:R-:W-:-:S02]  /*7a780*/  IMAD.MOV.U32 R8, RZ, RZ, R26 ;  /* 0x000000ffff087224 */ /* 0x001fc400078e001a */
[----:B--2---:R-:W-:Y:S01]  /*7a790*/  HMMA.16816.F32.BF16 R24, R12, R24, R16 ;  /* 0x000000180c18723c */ /* 0x004fe20000041810 */
[----:B------:R-:W2:-:S15]  /*7a7a0*/  LDL.LU.64 R16, [R1+0x4b10] ;  /* 0x004b100001107983 */ /* 0x000e9e0000300a00 */
[----:B------:R-:W-:-:S07]  /*7a7b0*/  NOP ;  /* 0x0000000000007918 */ /* 0x000fce0000000000 */
[----:B------:R-:W-:Y:S04]  /*7a7c0*/  STL.64 [R1+0x4f0], R24 ;  /* 0x0004f01801007387 */ /* 0x000fe80000100a00 */
[----:B------:R0:W-:Y:S04]  /*7a7d0*/  STL.64 [R1+0x4f8], R26 ;  /* 0x0004f81a01007387 */ /* 0x0001e80000100a00 */
[----:B0-----:R-:W3:Y:S04]  /*7a7e0*/  LDL.LU.64 R26, [R1+0x4b08] ;  /* 0x004b0800011a7983 */ /* 0x001ee80000300a00 */
[----:B------:R-:W3:Y:S01]  /*7a7f0*/  LDL.LU.64 R24, [R1+0x4b00] ;  /* 0x004b000001187983 */ /* 0x000ee20000300a00 */
[----:B------:R-:W-:-:S07]  /*7a800*/  IMAD.MOV.U32 R9, RZ, RZ, R10 ;  /* 0x000000ffff097224 */ /* 0x000fce00078e000a */
[----:B---3--:R-:W-:Y:S01]  /*7a810*/  HMMA.16816.F32.BF16 R8, R12, R8, R24 ;  /* 0x000000080c08723c */ /* 0x008fe20000041818 */
[----:B------:R-:W2:Y:S04]  /*7a820*/  LDL.LU.64 R26, [R1+0x4af8] ;  /* 0x004af800011a7983 */ /* 0x000ea80000300a00 */
[----:B------:R-:W2:Y:S01]  /*7a830*/  LDL.LU.64 R24, [R1+0x4af0] ;  /* 0x004af00001187983 */ /* 0x000ea20000300a00 */
[----:B----4-:R-:W-:-:S15]  /*7a840*/  IMAD.MOV.U32 R29, RZ, RZ, R4 ;  /* 0x000000ffff1d7224 */ /* 0x010fde00078e0004 */
[----:B------:R-:W-:-:S02]  /*7a850*/  NOP ;  /* 0x0000000000007918 */ /* 0x000fc40000000000 */
[----:B------:R-:W-:Y:S04]  /*7a860*/  STL.64 [R1+0x4e0], R8 ;  /* 0x0004e00801007387 */ /* 0x000fe80000100a00 */
[----:B------:R0:W-:Y:S02]  /*7a870*/  STL.64 [R1+0x4e8], R10 ;  /* 0x0004e80a01007387 */ /* 0x0001e40000100a00 */
[----:B0-----:R-:W-:Y:S02]  /*7a880*/  HMMA.16816.F32.BF16 R8, R12, R4, R20 ;  /* 0x000000040c08723c */ /* 0x001fe40000041814 */
[----:B------:R-:W0:Y:S04]  /*7a890*/  LDSM.16.MT88.4 R20, [R3+UR5+0x18100] ;  /* 0x018100050314783b */ /* 0x000e280008004200 */
[----:B------:R-:W-:-:S15]  /*7a8a0*/  IMAD.MOV.U32 R28, RZ, RZ, R5 ;  /* 0x000000ffff1c7224 */ /* 0x000fde00078e0005 */
[----:B------:R-:W-:-:S02]  /*7a8b0*/  NOP ;  /* 0x0000000000007918 */ /* 0x000fc40000000000 */
[----:B------:R-:W-:Y:S04]  /*7a8c0*/  STL.64 [R1+0x4d0], R8 ;  /* 0x0004d00801007387 */ /* 0x000fe80000100a00 */
[----:B------:R-:W-:Y:S04]  /*7a8d0*/  STL.64 [R1+0x4d8], R10 ;  /* 0x0004d80a01007387 */ /* 0x000fe80000100a00 */
        /* <DEDUP_REMOVED lines=24> */
[----:B------:R-:W4:Y:S04]  /*7aa60*/  LDL.LU R8, [R1+0x250] ;  /* 0x0002500001087983 */ /* 0x000f280000300800 */
[----:B------:R-:W4:Y:S04]  /*7aa70*/  LDL.LU R9, [R1+0x254] ;  /* 0x0002540001097983 */ /* 0x000f280000300800 */
[----:B------:R-:W3:Y:S04]  /*7aa80*/  LDL.LU R10, [R1+0x258] ;  /* 0x00025800010a7983 */ /* 0x000ee80000300800 */
[----:B------:R-:W3:Y:S04]  /*7aa90*/  LDL.LU R11, [R1+0x25c] ;  /* 0x00025c00010b7983 */ /* 0x000ee80000300800 */
[----:B---3--:R-:W-:Y:S04]  /*7aaa0*/  STL.64 [R1+0x4ad8], R10 ;  /* 0x004ad80a01007387 */ /* 0x008fe80000100a00 */
[----:B----4-:R0:W-:Y:S02]  /*7aab0*/  STL.64 [R1+0x4ad0], R8 ;  /* 0x004ad00801007387 */ /* 0x0101e40000100a00 */
[----:B0-----:R-:W-:-:S02]  /*7aac0*/  IMAD.MOV.U32 R8, RZ, RZ, R2 ;  /* 0x000000ffff087224 */ /* 0x001fc400078e0002 */
[----:B------:R-:W3:Y:S04]  /*7aad0*/  LDL.LU R2, [R1+0x4ae8] ;  /* 0x004ae80001027983 */ /* 0x000ee80000300800 */
[----:B------:R-:W4:Y:S04]  /*7aae0*/  LDL.64 R4, [R1+0x30] ;  /* 0x0000300001047983 */ /* 0x000f280000100a00 */
[----:B----4-:R0:W-:Y:S04]  /*7aaf0*/  STL.64 [R1+0x4ae0], R4 ;  /* 0x004ae00401007387 */ /* 0x0101e80000100a00 */
[----:B0-----:R-:W4:Y:S04]  /*7ab00*/  LDL.LU R4, [R1+0x260] ;  /* 0x0002600001047983 */ /* 0x001f280000300800 */
[----:B------:R-:W4:Y:S04]  /*7ab10*/  LDL.LU R5, [R1+0x264] ;  /* 0x0002640001057983 */ /* 0x000f280000300800 */
[----:B------:R-:W4:Y:S04]  /*7ab20*/  LDL.LU R6, [R1+0x268] ;  /* 0x0002680001067983 */ /* 0x000f280000300800 */
[----:B------:R-:W4:Y:S04]  /*7ab30*/  LDL.LU R7, [R1+0x26c] ;  /* 0x00026c0001077983 */ /* 0x000f280000300800 */
[----:B--2---:R-:W-:Y:S04]  /*7ab40*/  STL.64 [R1+0x4aa8], R18 ;  /* 0x004aa81201007387 */ /* 0x004fe80000100a00 */
[----:B------:R0:W-:Y:S04]  /*7ab50*/  STL.64 [R1+0x4aa0], R16 ;  /* 0x004aa01001007387 */ /* 0x0001e80000100a00 */
[----:B0-----:R-:W2:Y:S04]  /*7ab60*/  LDL.LU R16, [R1+0x240] ;  /* 0x0002400001107983 */ /* 0x001ea80000300800 */
[----:B------:R-:W2:Y:S04]  /*7ab70*/  LDL.LU R17, [R1+0x244] ;  /* 0x0002440001117983 */ /* 0x000ea80000300800 */
[----:B------:R-:W2:Y:S04]  /*7ab80*/  LDL.LU R18, [R1+0x248] ;  /* 0x0002480001127983 */ /* 0x000ea80000300800 */
[----:B------:R-:W2:Y:S04]  /*7ab90*/  LDL.LU R19, [R1+0x24c] ;  /* 0x00024c0001137983 */ /* 0x000ea80000300800 */
[----:B------:R-:W-:Y:S04]  /*7aba0*/  STL.64 [R1+0x4a78], R26 ;  /* 0x004a781a01007387 */ /* 0x000fe80000100a00 */
[----:B------:R0:W-:Y:S04]  /*7abb0*/  STL.64 [R1+0x4a70], R24 ;  /* 0x004a701801007387 */ /* 0x0001e80000100a00 */
[----:B0-----:R-:W3:Y:S04]  /*7abc0*/  LDL.64 R24, [R1+0x70] ;  /* 0x0000700001187983 */ /* 0x001ee80000100a00 */
[----:B---3--:R0:W-:Y:S04]  /*7abd0*/  STL.64 [R1+0x4a88], R24 ;  /* 0x004a881801007387 */ /* 0x0081e80000100a00 */
[----:B0-----:R-:W3:Y:S04]  /*7abe0*/  LDL.64 R24, [R1+0x80] ;  /* 0x0000800001187983 */ /* 0x001ee80000100a00 */
[----:B------:R-:W-:Y:S04]  /*7abf0*/  STL.64 [R1+0x49a0], R22 ;  /* 0x0049a01601007387 */ /* 0x000fe80000100a00 */
        /* <DEDUP_REMOVED lines=11> */
[----:B------:R-:W-:-:S07]  /*7acb0*/  IMAD.MOV.U32 R9, RZ, RZ, R0 ;  /* 0x000000ffff097224 */ /* 0x000fce00078e0000 */
[C---:B------:R-:W-:Y:S01]  /*7acc0*/  HMMA.16816.F32.BF16 R8, R12.reuse, R8, R4 ;  /* 0x000000080c08723c */ /* 0x040fe20000041804 */
[----:B----4-:R-:W-:Y:S04]  /*7acd0*/  STL.64 [R1+0x49c0], R22 ;  /* 0x0049c01601007387 */ /* 0x010fe80000100a00 */
[----:B--2---:R0:W-:Y:S04]  /*7ace0*/  STL.64 [R1+0x49b8], R20 ;  /* 0x0049b81401007387 */ /* 0x0041e80000100a00 */
[----:B0-----:R-:W2:Y:S04]  /*7acf0*/  LDL.64 R20, [R1+0x50] ;  /* 0x0000500001147983 */ /* 0x001ea80000100a00 */
[----:B--2---:R0:W-:Y:S04]  /*7ad00*/  STL.64 [R1+0x4a80], R20 ;  /* 0x004a801401007387 */ /* 0x0041e80000100a00 */
        /* <DEDUP_REMOVED lines=10> */
[----:B------:R-:W-:-:S15]  /*7adb0*/  IMAD.MOV.U32 R0, RZ, RZ, R5 ;  /* 0x000000ffff007224 */ /* 0x000fde00078e0005 */
[----:B------:R-:W-:-:S02]  /*7adc0*/  NOP ;  /* 0x0000000000007918 */ /* 0x000fc40000000000 */
[----:B------:R-:W-:Y:S04]  /*7add0*/  STL.64 [R1+0x4a0], R8 ;  /* 0x0004a00801007387 */ /* 0x000fe80000100a00 */
[----:B------:R0:W-:Y:S04]  /*7ade0*/  STL.64 [R1+0x4a8], R10 ;  /* 0x0004a80a01007387 */ /* 0x0001e80000100a00 */
[----:B0-----:R-:W4:Y:S04]  /*7adf0*/  LDL.LU R11, [R1+0x4ac8] ;  /* 0x004ac800010b7983 */ /* 0x001f280000300800 */
[----:B------:R-:W3:Y:S01]  /*7ae00*/  LDL.LU.64 R8, [R1+0x4ac0] ;  /* 0x004ac00001087983 */ /* 0x000ee20000300a00 */
[----:B------:R-:W-:-:S03]  /*7ae10*/  IMAD.MOV.U32 R10, RZ, RZ, R4 ;  /* 0x000000ffff0a7224 */ /* 0x000fc600078e0004 */
[----:B------:R-:W2:Y:S04]  /*7ae20*/  LDL.LU.64 R6, [R1+0x4ab8] ;  /* 0x004ab80001067983 */ /* 0x000ea80000300a00 */
        /* <DEDUP_REMOVED lines=15> */
[----:B------:R-:W2:-:S15]  /*7af20*/  LDL.LU.64 R16, [R1+0x4a90] ;  /* 0x004a900001107983 */ /* 0x000e9e0000300a00 */
[----:B------:R-:W-:-:S01]  /*7af30*/  NOP ;  /* 0x0000000000007918 */ /* 0x000fc20000000000 */
[----:B------:R-:W-:Y:S04]  /*7af40*/  STL.64 [R1+0x460], R12 ;  /* 0x0004600c01007387 */ /* 0x000fe80000100a00 */
[----:B------:R-:W-:Y:S04]  /*7af50*/  STL.64 [R1+0x468], R14 ;  /* 0x0004680e01007387 */ /* 0x000fe80000100a00 */
[----:B------:R-:W-:Y:S04]  /*7af60*/  STL [R1+0x4a58], R11 ;  /* 0x004a580b01007387 */ /* 0x000fe80000100800 */
[----:B------:R-:W-:Y:S01]  /*7af70*/  STL.64 [R1+0x4a50], R8 ;  /* 0x004a500801007387 */ /* 0x000fe20000100a00 */
        /* <DEDUP_REMOVED lines=10> */
[----:B------:R0:W-:Y:S04]  /*7b020*/  STL.64 [R1+0x2d0], R20 ;  /* 0x0002d01401007387 */ /* 0x0001e80000100a00 */
[----:B------:R-:W-:Y:S04]  /*7b030*/  STL.64 [R1+0x2d8], R22 ;  /* 0x0002d81601007387 */ /* 0x000fe80000100a00 */
[----:B0-----:R-:W2:Y:S04]  /*7b040*/  LDL.LU.64 R20, [R1+0x4a80] ;  /* 0x004a800001147983 */ /* 0x001ea80000300a00 */
[----:B------:R-:W3:Y:S04]  /*7b050*/  LDL.LU.64 R26, [R1+0x4a78] ;  /* 0x004a7800011a7983 */ /* 0x000ee80000300a00 */
[----:B------:R-:W3:Y:S01]  /*7b060*/  LDL.LU.64 R24, [R1+0x4a70] ;  /* 0x004a700001187983 */ /* 0x000ee20000300a00 */
[----:B------:R-:W-:-:S02]  /*7b070*/  IMAD.MOV.U32 R12, RZ, RZ, R29 ;  /* 0x000000ffff0c7224 */ /* 0x000fc400078e001d */
[----:B------:R-:W-:-:S07]  /*7b080*/  IMAD.MOV.U32 R13, RZ, RZ, R28 ;  /* 0x000000ffff0d7224 */ /* 0x000fce00078e001c */
[----:B---3--:R-:W-:Y:S01]  /*7b090*/  HMMA.16816.F32.BF16 R12, R16, R12, R24 ;  /* 0x0000000c100c723c */ /* 0x008fe20000041818 */
[----:B------:R-:W3:Y:S04]  /*7b0a0*/  LDL.LU.64 R26, [R1+0x4a68] ;  /* 0x004a6800011a7983 */ /* 0x000ee80000300a00 */
[----:B------:R-:W3:-:S15]  /*7b0b0*/  LDL.LU.64 R24, [R1+0x4a60] ;  /* 0x004a600001187983 */ /* 0x000ede0000300a00 */
[----:B------:R-:W-:-:S03]  /*7b0c0*/  NOP ;  /* 0x0000000000007918 */ /* 0x000fc60000000000 */
[----:B------:R-:W-:Y:S04]  /*7b0d0*/  STL.64 [R1+0x2c0], R12 ;  /* 0x0002c00c01007387 */ /* 0x000fe80000100a00 */
[----:B------:R3:W-:Y:S04]  /*7b0e0*/  STL.64 [R1+0x2c8], R14 ;  /* 0x0002c80e01007387 */ /* 0x0007e80000100a00 */
[----:B--2---:R0:W-:Y:S01]  /*7b0f0*/  STL.64 [R1+0x49c8], R20 ;  /* 0x0049c81401007387 */ /* 0x0041e20000100a00 */
[----:B---3--:R-:W-:Y:S03]  /*7b100*/  HMMA.16816.F32.BF16 R12, R16, R20, R24 ;  /* 0x00000014100c723c */ /* 0x008fe60000041818 */
[----:B0-----:R-:W2:-:S15]  /*7b110*/  LDL.64 R20, [R1+0x60] ;  /* 0x0000600001147983 */ /* 0x001e9e0000100a00 */
[----:B------:R-:W-:-:S05]  /*7b120*/  NOP ;  /* 0x0000000000007918 */ /* 0x000fca0000000000 */
[----:B------:R-:W-:Y:S04]  /*7b130*/  STL.64 [R1+0x2b0], R12 ;  /* 0x0002b00c01007387 */ /* 0x000fe80000100a00 */
[----:B------:R-:W-:Y:S04]  /*7b140*/  STL.64 [R1+0x2b8], R14 ;  /* 0x0002b80e01007387 */ /* 0x000fe80000100a00 */
[----:B------:R-:W0:Y:S04]  /*7b150*/  LDSM.16.MT88.4 R12, [R3+UR5+0x18180] ;  /* 0x01818005030c783b */ /* 0x000e280008004200 */
[----:B--2---:R1:W-:Y:S02]  /*7b160*/  STL.64 [R1+0x49e0], R20 ;  /* 0x0049e01401007387 */ /* 0x0043e40000100a00 */
[----:B-1----:R-:W-:-:S02]  /*7b170*/  IMAD.MOV.U32 R20, RZ, RZ, R7 ;  /* 0x000000ffff147224 */ /* 0x002fc400078e0007 */
[----:B------:R-:W-:-:S05]  /*7b180*/  IMAD.MOV.U32 R21, RZ, RZ, R6 ;  /* 0x000000ffff157224 */ /* 0x000fca00078e0006 */
[----:B------:R1:W-:Y:S02]  /*7b190*/  STL.64 [R1+0x49f8], R20 ;  /* 0x0049f81401007387 */ /* 0x0003e40000100a00 */
[----:B-1----:R-:W-:Y:S02]  /*7b1a0*/  IMAD.MOV.U32 R20, RZ, RZ, R5 ;  /* 0x000000ffff147224 */ /* 0x002fe400078e0005 */
[----:B------:R-:W-:-:S05]  /*7b1b0*/  IMAD.MOV.U32 R21, RZ, RZ, R4 ;  /* 0x000000ffff157224 */ /* 0x000fca00078e0004 */
[----:B------:R1:W-:Y:S04]  /*7b1c0*/  STL.64 [R1+0x4a20], R20 ;  /* 0x004a201401007387 */ /* 0x0003e80000100a00 */
[----:B-1----:R-:W2:Y:S04]  /*7b1d0*/  LDL.LU R20, [R1+0x550] ;  /* 0x0005500001147983 */ /* 0x002ea80000300800 */
[----:B------:R-:W2:Y:S04]  /*7b1e0*/  LDL.LU R21, [R1+0x554] ;  /* 0x0005540001157983 */ /* 0x000ea80000300800 */
[----:B------:R-:W3:Y:S04]  /*7b1f0*/  LDL.LU R22, [R1+0x558] ;  /* 0x0005580001167983 */ /* 0x000ee80000300800 */
[----:B------:R-:W3:Y:S01]  /*7b200*/  LDL.LU R23, [R1+0x55c] ;  /* 0x00055c0001177983 */ /* 0x000ee20000300800 */
[----:B------:R-:W-:-:S02]  /*7b210*/  IMAD.MOV.U32 R4, RZ, RZ, R10 ;  /* 0x000000ffff047224 */ /* 0x000fc400078e000a */
[----:B------:R-:W-:Y:S01]  /*7b220*/  IMAD.MOV.U32 R5, RZ, RZ, R0 ;  /* 0x000000ffff057224 */ /* 0x000fe200078e0000 */
[----:B---3--:R-:W-:Y:S04]  /*7b230*/  STL.64 [R1+0x4a40], R22 ;  /* 0x004a401601007387 */ /* 0x008fe80000100a00 */
[----:B--2---:R-:W-:Y:S04]  /*7b240*/  STL.64 [R1+0x4a38], R20 ;  /* 0x004a381401007387 */ /* 0x004fe80000100a00 */
[----:B------:R-:W2:Y:S04]  /*7b250*/  LDL.LU R8, [R1+0x510] ;  /* 0x0005100001087983 */ /* 0x000ea80000300800 */
[----:B------:R-:W2:Y:S04]  /*7b260*/  LDL.LU R9, [R1+0x514] ;  /* 0x0005140001097983 */ /* 0x000ea80000300800 */
[----:B------:R-:W2:Y:S04]  /*7b270*/  LDL.LU R10, [R1+0x518] ;  /* 0x00051800010a7983 */ /* 0x000ea80000300800 */
[----:B------:R-:W2:Y:S04]  /*7b280*/  LDL.LU R11, [R1+0x51c] ;  /* 0x00051c00010b7983 */ /* 0x000ea80000300800 */
[----:B------:R1:W-:Y:S04]  /*7b290*/  STL.64 [R1+0x4a48], R4 ;  /* 0x004a480401007387 */ /* 0x0003e80000100a00 */
[----:B-1----:R-:W2:Y:S04]  /*7b2a0*/  LDL.64 R4, [R1+0x40] ;  /* 0x0000400001047983 */ /* 0x002ea80000100a00 */
        /* <DEDUP_REMOVED lines=8> */
[----:B0-----:R-:W-:Y:S04]  /*7b330*/  STL.64 [R1+0x4908], R14 ;  /* 0x0049080e01007387 */ /* 0x001fe80000100a00 */
        /* <DEDUP_REMOVED lines=17> */
[----:B------:R-:W3:Y:S01]  /*7b450*/  LDL.LU R15, [R1+0x5bc] ;  /* 0x0005bc00010f7983 */ /* 0x000ee20000300800 */
[----:B------:R-:W-:-:S03]  /*7b460*/  IMAD.MOV.U32 R0, RZ, RZ, R5 ;  /* 0x000000ffff007224 */ /* 0x000fc600078e0005 */
        /* <DEDUP_REMOVED lines=10> */
[----:B------:R-:W-:-:S03]  /*7b510*/  IMAD.MOV.U32 R10, RZ, RZ, R4 ;  /* 0x000000ffff0a7224 */ /* 0x000fc600078e0004 */
        /* <DEDUP_REMOVED lines=9> */
[C---:B--2---:R-:W-:Y:S06]  /*7b5b0*/  HMMA.16816.F32.BF16 R20, R16.reuse, R4, R20 ;  /* 0x000000041014723c */ /* 0x044fec0000041814 */
[----:B----4-:R-:W-:-:S15]  /*7b5c0*/  HMMA.16816.F32.BF16 R16, R16, R8, R24 ;  /* 0x000000081010723c */ /* 0x010fde0000041818 */
[----:B------:R-:W-:-:S02]  /*7b5d0*/  NOP ;  /* 0x0000000000007918 */ /* 0x000fc40000000000 */
[----:B------:R0:W-:Y:S04]  /*7b5e0*/  STL.64 [R1+0x280], R20 ;  /* 0x0002801401007387 */ /* 0x0001e80000100a00 */
[----:B------:R1:W-:Y:S04]  /*7b5f0*/  STL.64 [R1+0x288], R22 ;  /* 0x0002881601007387 */ /* 0x0003e80000100a00 */
[----:B0-----:R-:W1:Y:S04]  /*7b600*/  LDL.LU.64 R20, [R1+0x4a20] ;  /* 0x004a200001147983 */ /* 0x001e680000300a00 */
[----:B------:R-:W1:Y:S04]  /*7b610*/  LDL.LU.64 R26, [R1+0x4a18] ;  /* 0x004a1800011a7983 */ /* 0x000e680000300a00 */
[----:B------:R-:W1:Y:S04]  /*7b620*/  LDL.LU.64 R24, [R1+0x4a10] ;  /* 0x004a100001187983 */ /* 0x000e680000300a00 */
[----:B------:R-:W-:Y:S04]  /*7b630*/  STL.64 [R1+0x1b0], R16 ;  /* 0x0001b01001007387 */ /* 0x000fe80000100a00 */
[----:B------:R-:W-:Y:S01]  /*7b640*/  STL.64 [R1+0x1b8], R18 ;  /* 0x0001b81201007387 */ /* 0x000fe20000100a00 */
[----:B-1----:R-:W-:Y:S03]  /*7b650*/  HMMA.16816.F32.BF16 R20, R24, R20, R12 ;  /* 0x000000141814723c */ /* 0x002fe6000004180c */
        /* <DEDUP_REMOVED lines=10> */
[----:B------:R0:W-:Y:S04]  /*7b700*/  STL.64 [R1], R20 ;  /* 0x0000001401007387 */ /* 0x0001e80000100a00 */
[----:B------:R-:W-:Y:S04]  /*7b710*/  STL.64 [R1+0x8], R22 ;  /* 0x0000081601007387 */ /* 0x000fe80000100a00 */
[----:B0-----:R-:W2:Y:S01]  /*7b720*/  LDL.LU.64 R20, [R1+0x49e0] ;  /* 0x0049e00001147983 */ /* 0x001ea20000300a00 */
        /* <DEDUP_REMOVED lines=11> */
[----:B------:R0:W-:Y:S04]  /*7b7e0*/  STL.64 [R1+0x260], R12 ;  /* 0x0002600c01007387 */ /* 0x0001e80000100a00 */
[----:B------:R-:W-:Y:S04]  /*7b7f0*/  STL.64 [R1+0x268], R14 ;  /* 0x0002680e01007387 */ /* 0x000fe80000100a00 */
[----:B------:R-:W2:Y:S01]  /*7b800*/  LDL.LU.64 R22, [R1+0x49c0] ;  /* 0x0049c00001167983 */ /* 0x000ea20000300a00 */
[----:B0-----:R-:W-:Y:S02]  /*7b810*/  IMAD.MOV.U32 R13, RZ, RZ, R20 ;  /* 0x000000ffff0d7224 */ /* 0x001fe400078e0014 */
[----:B------:R-:W-:-:S02]  /*7b820*/  IMAD.MOV.U32 R12, RZ, RZ, R21 ;  /* 0x000000ffff0c7224 */ /* 0x000fc400078e0015 */
[----:B------:R-:W2:Y:S01]  /*7b830*/  LDL.LU.64 R20, [R1+0x49b8] ;  /* 0x0049b80001147983 */ /* 0x000ea20000300a00 */
[----:B------:R-:W-:-:S07]  /*7b840*/  IMAD.MOV.U32 R17, RZ, RZ, R0 ;  /* 0x000000ffff117224 */ /* 0x000fce00078e0000 */
[----:B--2---:R-:W-:Y:S01]  /*7b850*/  HMMA.16816.F32.BF16 R16, R24, R16, R20 ;  /* 0x000000101810723c */ /* 0x004fe20000041814 */
[----:B------:R-:W2:Y:S04]  /*7b860*/  LDL.LU.64 R22, [R1+0x49b0] ;  /* 0x0049b00001167983 */ /* 0x000ea80000300a00 */
[----:B------:R-:W2:-:S15]  /*7b870*/  LDL.LU.64 R20, [R1+0x49a8] ;  /* 0x0049a80001147983 */ /* 0x000e9e0000300a00 */
[----:B------:R-:W-:-:S03]  /*7b880*/  NOP ;  /* 0x0000000000007918 */ /* 0x000fc60000000000 */
[----:B------:R-:W-:Y:S04]  /*7b890*/  STL.64 [R1+0x250], R16 ;  /* 0x0002501001007387 */ /* 0x000fe80000100a00 */
[----:B------:R-:W-:Y:S04]  /*7b8a0*/  STL.64 [R1+0x258], R18 ;  /* 0x0002581201007387 */ /* 0x000fe80000100a00 */
[----:B------:R-:W0:Y:S04]  /*7b8b0*/  LDSM.16.MT88.4 R16, [R3+UR5+0x18200] ;  /* 0x018200050310783b */ /* 0x000e280008004200 */
[----:B0-----:R-:W-:Y:S04]  /*7b8c0*/  STL.64 [R1+0x4860], R18 ;  /* 0x0048601201007387 */ /* 0x001fe80000100a00 */
[----:B------:R0:W-:Y:S04]  /*7b8d0*/  STL.64 [R1+0x4858], R16 ;  /* 0x0048581001007387 */ /* 0x0001e80000100a00 */
[----:B0-----:R-:W2:Y:S02]  /*7b8e0*/  LDL.64 R16, [R1+0x30] ;  /* 0x0000300001107983 */ /* 0x001ea40000100a00 */
[----:B--2---:R-:W-:-:S15]  /*7b8f0*/  HMMA.16816.F32.BF16 R20, R24, R16, R20 ;  /* 0x000000101814723c */ /* 0x004fde0000041814 */
[----:B------:R-:W-:-:S08]  /*7b900*/  NOP ;  /* 0x0000000000007918 */ /* 0x000fd00000000000 */
[----:B------:R-:W-:Y:S04]  /*7b910*/  STL.64 [R1+0x390], R20 ;  /* 0x0003901401007387 */ /* 0x000fe80000100a00 */
[----:B------:R0:W-:Y:S04]  /*7b920*/  STL.64 [R1+0x398], R22 ;  /* 0x0003981601007387 */ /* 0x0001e80000100a00 */
[----:B0-----:R-:W2:Y:S04]  /*7b930*/  LDL.LU.64 R22, [R1+0x49a0] ;  /* 0x0049a00001167983 */ /* 0x001ea80000300a00 */
[----:B------:R-:W2:Y:S01]  /*7b940*/  LDL.LU.64 R20, [R1+0x4998] ;  /* 0x0049980001147983 */ /* 0x000ea20000300a00 */
[----:B------:R-:W-:-:S02]  /*7b950*/  IMAD.MOV.U32 R28, RZ, RZ, R16 ;  /* 0x000000ffff1c7224 */ /* 0x000fc400078e0010 */
[----:B------:R-:W-:Y:S01]  /*7b960*/  IMAD.MOV.U32 R0, RZ, RZ, R17 ;  /* 0x000000ffff007224 */ /* 0x000fe200078e0011 */
[----:B---3--:R-:W-:Y:S04]  /*7b970*/  STL.64 [R1+0x4918], R6 ;  /* 0x0049180601007387 */ /* 0x008fe80000100a00 */
[----:B------:R0:W-:Y:S01]  /*7b980*/  STL.64 [R1+0x4910], R4 ;  /* 0x0049100401007387 */ /* 0x0001e20000100a00 */
[----:B--2---:R-:W-:-:S15]  /*7b990*/  HMMA.16816.F32.BF16 R16, R24, R4, R20 ;  /* 0x000000041810723c */ /* 0x004fde0000041814 */
[----:B------:R-:W-:-:S08]  /*7b9a0*/  NOP ;  /* 0x0000000000007918 */ /* 0x000fd00000000000 */
[----:B------:R-:W-:Y:S04]  /*7b9b0*/  STL.64 [R1+0x380], R16 ;  /* 0x0003801001007387 */ /* 0x000fe80000100a00 */
[----:B------:R-:W-:Y:S04]  /*7b9c0*/  STL.64 [R1+0x388], R18 ;  /* 0x0003881201007387 */ /* 0x000fe80000100a00 */
        /* <DEDUP_REMOVED lines=13> */
[----:B------:R-:W-:Y:S01]  /*7baa0*/  IMAD.MOV.U32 R4, RZ, RZ, R13 ;  /* 0x000000ffff047224 */ /* 0x000fe200078e000d */
[----:B------:R-:W2:Y:S04]  /*7bab0*/  LDL.LU R12, [R1+0x720] ;  /* 0x00072000010c7983 */ /* 0x000ea80000300800 */
[----:B------:R-:W2:Y:S04]  /*7bac0*/  LDL.LU R13, [R1+0x724] ;  /* 0x00072400010d7983 */ /* 0x000ea80000300800 */
[----:B------:R-:W3:Y:S04]  /*7bad0*/  LDL.LU R14, [R1+0x728] ;  /* 0x00072800010e7983 */ /* 0x000ee80000300800 */
[----:B------:R-:W3:Y:S04]  /*7bae0*/  LDL.LU R15, [R1+0x72c] ;  /* 0x00072c00010f7983 */ /* 0x000ee80000300800 */
[----:B------:R-:W4:Y:S04]  /*7baf0*/  LDL.LU R20, [R1+0x6b0] ;  /* 0x0006b00001147983 */ /* 0x000f280000300800 */
[----:B------:R-:W4:Y:S04]  /*7bb00*/  LDL.LU R21, [R1+0x6b4] ;  /* 0x0006b40001157983 */ /* 0x000f280000300800 */
[----:B------:R-:W4:Y:S04]  /*7bb10*/  LDL.LU R22, [R1+0x6b8] ;  /* 0x0006b80001167983 */ /* 0x000f280000300800 */
[----:B------:R-:W4:Y:S04]  /*7bb20*/  LDL.LU R23, [R1+0x6bc] ;  /* 0x0006bc0001177983 */ /* 0x000f280000300800 */
[----:B---3--:R-:W-:Y:S04]  /*7bb30*/  STL.64 [R1+0x4970], R14 ;  /* 0x0049700e01007387 */ /* 0x008fe80000100a00 */
[----:B--2---:R0:W-:Y:S04]  /*7bb40*/  STL.64 [R1+0x4968], R12 ;  /* 0x0049680c01007387 */ /* 0x0041e80000100a00 */
[----:B0-----:R-:W2:Y:S04]  /*7bb50*/  LDL.64 R12, [R1+0x80] ;  /* 0x00008000010c7983 */ /* 0x001ea80000100a00 */
[----:B------:R0:W-:Y:S02]  /*7bb60*/  STL.64 [R1+0x4948], R4 ;  /* 0x0049480401007387 */ /* 0x0001e40000100a00 */
[----:B0-----:R-:W-:-:S02]  /*7bb70*/  IMAD.MOV.U32 R4, RZ, RZ, R10 ;  /* 0x000000ffff047224 */ /* 0x001fc400078e000a */
[----:B------:R-:W-:Y:S01]  /*7bb80*/  IMAD.MOV.U32 R5, RZ, RZ, R29 ;  /* 0x000000ffff057224 */ /* 0x000fe200078e001d */
[----:B------:R-:W3:Y:S04]  /*7bb90*/  LDL.LU R10, [R1+0x4990] ;  /* 0x00499000010a7983 */ /* 0x000ee80000300800 */
[----:B------:R0:W-:Y:S04]  /*7bba0*/  STL.64 [R1+0x4960], R4 ;  /* 0x0049600401007387 */ /* 0x0001e80000100a00 */
[----:B0-----:R-:W4:Y:S04]  /*7bbb0*/  LDL.64 R4, [R1+0x70] ;  /* 0x0000700001047983 */ /* 0x001f280000100a00 */
[----:B----4-:R0:W-:Y:S04]  /*7bbc0*/  STL.64 [R1+0x4978], R4 ;  /* 0x0049780401007387 */ /* 0x0101e80000100a00 */
        /* <DEDUP_REMOVED lines=24> */
[----:B------:R-:W4:Y:S04]  /*7bd50*/  LDL.LU.64 R22, [R1+0x4988] ;  /* 0x0049880001167983 */ /* 0x000f280000300a00 */
[----:B------:R-:W4:Y:S04]  /*7bd60*/  LDL.LU.64 R20, [R1+0x4980] ;  /* 0x0049800001147983 */ /* 0x000f280000300a00 */
[----:B------:R-:W-:Y:S04]  /*7bd70*/  STL.64 [R1+0x240], R24 ;  /* 0x0002401801007387 */ /* 0x000fe80000100a00 */
[----:B------:R-:W-:Y:S04]  /*7bd80*/  STL.64 [R1+0x248], R26 ;  /* 0x0002481a01007387 */ /* 0x000fe80000100a00 */
[----:B------:R0:W1:Y:S01]  /*7bd90*/  LDSM.16.MT88.4 R24, [R3+UR5+0x18280] ;  /* 0x018280050318783b */ /* 0x0000620008004200 */
[----:B------:R-:W-:-:S02]  /*7bda0*/  IMAD.MOV.U32 R0, RZ, RZ, R13 ;  /* 0x000000ffff007224 */ /* 0x000fc400078e000d */
[----:B0-----:R-:W-:Y:S01]  /*7bdb0*/  IMAD.MOV.U32 R3, RZ, RZ, R12 ;  /* 0x000000ffff037224 */ /* 0x001fe200078e000c */
[----:B-1----:R-:W-:Y:S04]  /*7bdc0*/  STL.64 [R1+0x47d0], R26 ;  /* 0x0047d01a01007387 */ /* 0x002fe80000100a00 */
[----:B------:R0:W-:Y:S04]  /*7bdd0*/  STL.64 [R1+0x47c8], R24 ;  /* 0x0047c81801007387 */ /* 0x0001e80000100a00 */
[----:B0-----:R-:W3:Y:S01]  /*7bde0*/  LDL.64 R24, [R1+0x40] ;  /* 0x0000400001187983 */ /* 0x001ee20000100a00 */
[----:B----4-:R-:W-:-:S15]  /*7bdf0*/  HMMA.16816.F32.BF16 R4, R20, R12, R4 ;  /* 0x0000000c1404723c */ /* 0x010fde0000041804 */
[----:B------:R-:W-:-:S08]  /*7be00*/  NOP ;  /* 0x0000000000007918 */ /* 0x000fd00000000000 */
[----:B------:R0:W-:Y:S04]  /*7be10*/  STL.64 [R1+0x370], R4 ;  /* 0x0003700401007387 */ /* 0x0001e80000100a00 */
[----:B------:R-:W-:Y:S04]  /*7be20*/  STL.64 [R1+0x378], R6 ;  /* 0x0003780601007387 */ /* 0x000fe80000100a00 */
        /* <DEDUP_REMOVED lines=18> */
[----:B------:R-:W2:-:S15]  /*7bf50*/  LDL.LU.64 R16, [R1+0x4940] ;  /* 0x0049400001107983 */ /* 0x000e9e0000300a00 */
[----:B------:R-:W-:-:S06]  /*7bf60*/  NOP ;  /* 0x0000000000007918 */ /* 0x000fcc0000000000 */
        /* <DEDUP_REMOVED lines=8> */
[----:B0-----:R-:W2:Y:S04]  /*7bff0*/  LDL.LU.64 R6, [R1+0x4928] ;  /* 0x0049280001067983 */ /* 0x001ea80000300a00 */
[----:B------:R-:W2:Y:S01]  /*7c000*/  LDL.LU.64 R4, [R1+0x4920] ;  /* 0x0049200001047983 */ /* 0x000ea20000300a00 */
[----:B------:R-:W-:-:S02]  /*7c010*/  IMAD.MOV.U32 R15, RZ, RZ, R24 ;  /* 0x000000ffff0f7224 */ /* 0x000fc400078e0018 */
[----:B------:R-:W-:Y:S01]  /*7c020*/  IMAD.MOV.U32 R14, RZ, RZ, R25 ;  /* 0x000000ffff0e7224 */ /* 0x000fe200078e0019 */
[----:B--2---:R-:W-:-:S15]  /*7c030*/  HMMA.16816.F32.BF16 R4, R20, R16, R4 ;  /* 0x000000101404723c */ /* 0x004fde0000041804 */
[----:B------:R-:W-:-:S08]  /*7c040*/  NOP ;  /* 0x0000000000007918 */ /* 0x000fd00000000000 */
[----:B------:R-:W-:Y:S04]  /*7c050*/  STL.64 [R1+0x480], R4 ;  /* 0x0004800401007387 */ /* 0x000fe80000100a00 */
[----:B------:R0:W-:Y:S04]  /*7c060*/  STL.64 [R1+0x488], R6 ;  /* 0x0004880601007387 */ /* 0x0001e80000100a00 */
[----:B0-----:R-:W2:Y:S04]  /*7c070*/  LDL.LU.64 R6, [R1+0x4918] ;  /* 0x0049180001067983 */ /* 0x001ea80000300a00 */
[----:B------:R-:W3:Y:S04]  /*7c080*/  LDL.LU.64 R4, [R1+0x4910] ;  /* 0x0049100001047983 */ /* 0x000ee80000300a00 */
[----:B------:R0:W-:Y:S02]  /*7c090*/  STL.64 [R1+0x4888], R16 ;  /* 0x0048881001007387 */ /* 0x0001e40000100a00 */
[----:B0-----:R-:W-:-:S02]  /*7c0a0*/  IMAD.MOV.U32 R16, RZ, RZ, R15 ;  /* 0x000000ffff107224 */ /* 0x001fc400078e000f */
[----:B------:R-:W-:-:S05]  /*7c0b0*/  IMAD.MOV.U32 R17, RZ, RZ, R14 ;  /* 0x000000ffff117224 */ /* 0x000fca00078e000e */
[----:B------:R0:W-:Y:S04]  /*7c0c0*/  STL.64 [R1+0x48a0], R16 ;  /* 0x0048a01001007387 */ /* 0x0001e80000100a00 */
[----:B0-----:R-:W4:Y:S04]  /*7c0d0*/  LDL.64 R16, [R1+0x50] ;  /* 0x0000500001107983 */ /* 0x001f280000100a00 */
[----:B----4-:R0:W-:Y:S04]  /*7c0e0*/  STL.64 [R1+0x48b8], R16 ;  /* 0x0048b81001007387 */ /* 0x0101e80000100a00 */
[----:B0-----:R-:W4:Y:S04]  /*7c0f0*/  LDL.64 R16, [R1+0x60] ;  /* 0x0000600001107983 */ /* 0x001f280000100a00 */
[----:B----4-:R0:W-:Y:S04]  /*7c100*/  STL.64 [R1+0x48d0], R16 ;  /* 0x0048d01001007387 */ /* 0x0101e80000100a00 */
[----:B0-----:R-:W3:Y:S04]  /*7c110*/  LDL.LU R16, [R1+0xa90] ;  /* 0x000a900001107983 */ /* 0x001ee80000300800 */
[----:B------:R-:W3:Y:S04]  /*7c120*/  LDL.LU R17, [R1+0xa94] ;  /* 0x000a940001117983 */ /* 0x000ee80000300800 */
[----:B------:R-:W3:Y:S04]  /*7c130*/  LDL.LU R18, [R1+0xa98] ;  /* 0x000a980001127983 */ /* 0x000ee80000300800 */
[----:B------:R-:W3:Y:S02]  /*7c140*/  LDL.LU R19, [R1+0xa9c] ;  /* 0x000a9c0001137983 */ /* 0x000ee40000300800 */
[----:B---3--:R-:W-:-:S15]  /*7c150*/  HMMA.16816.F32.BF16 R16, R20, R4, R16 ;  /* 0x000000041410723c */ /* 0x008fde0000041810 */
[----:B------:R-:W-:-:S08]  /*7c160*/  NOP ;  /* 0x0000000000007918 */ /* 0x000fd00000000000 */
[----:B------:R0:W-:Y:S04]  /*7c170*/  STL.64 [R1+0x470], R16 ;  /* 0x0004701001007387 */ /* 0x0001e80000100a00 */
[----:B------:R-:W-:Y:S01]  /*7c180*/  STL.64 [R1+0x478], R18 ;  /* 0x0004781201007387 */ /* 0x000fe20000100a00 */
[----:B0-----:R-:W-:Y:S02]  /*7c190*/  IMAD.MOV.U32 R16, RZ, RZ, R13 ;  /* 0x000000ffff107224 */ /* 0x001fe400078e000d */
[----:B------:R-:W-:-:S05]  /*7c1a0*/  IMAD.MOV.U32 R17, RZ, RZ, R12 ;  /* 0x000000ffff117224 */ /* 0x000fca00078e000c */
[----:B------:R-:W-:Y:S04]  /*7c1b0*/  STL.64 [R1+0x48e8], R16 ;  /* 0x0048e81001007387 */ /* 0x000fe80000100a00 */
[----:B--2---:R-:W-:Y:S04]  /*7c1c0*/  STL.64 [R1+0x4880], R6 ;  /* 0x0048800601007387 */ /* 0x004fe80000100a00 */
[----:B------:R0:W-:Y:S04]  /*7c1d0*/  STL.64 [R1+0x4878], R4 ;  /* 0x0048780401007387 */ /* 0x0001e80000100a00 */
[----:B0-----:R-:W2:Y:S04]  /*7c1e0*/  LDL.LU R4, [R1+0xa30] ;  /* 0x000a300001047983 */ /* 0x001ea80000300800 */
        /* <DEDUP_REMOVED lines=31> */
[----:B----4-:R-:W-:Y:S01]  /*7c3e0*/  HMMA.16816.F32.BF16 R20, R20, R8, R12 ;  /* 0x000000081414723c */ /* 0x010fe2000004180c */
[----:B------:R-:W-:-:S02]  /*7c3f0*/  LOP3.LUT R27, R2, 0x40, RZ, 0x3c, !PT ;  /* 0x00000040021b7812 */ /* 0x000fc400078e3cff */
[----:B---3--:R-:W-:Y:S04]  /*7c400*/  STL.64 [R1+0x48f8], R6 ;  /* 0x0048f80601007387 */ /* 0x008fe80000100a00 */
[----:B--2---:R0:W-:Y:S04]  /*7c410*/  STL.64 [R1+0x48f0], R4 ;  /* 0x0048f00401007387 */ /* 0x0041e80000100a00 */
[----:B0-----:R-:W2:Y:S04]  /*7c420*/  LDL.LU R4, [R1+0xa80] ;  /* 0x000a800001047983 */ /* 0x001ea80000300800 */
[----:B------:R-:W2:Y:S04]  /*7c430*/  LDL.LU R5, [R1+0xa84] ;  /* 0x000a840001057983 */ /* 0x000ea80000300800 */
[----:B------:R-:W2:Y:S04]  /*7c440*/  LDL.LU R6, [R1+0xa88] ;  /* 0x000a880001067983 */ /* 0x000ea80000300800 */
[----:B------:R-:W2:Y:S04]  /*7c450*/  LDL.LU R7, [R1+0xa8c] ;  /* 0x000a8c0001077983 */ /* 0x000ea80000300800 */
[----:B------:R-:W2:Y:S04]  /*7c460*/  LDL.LU.64 R14, [R1+0x4908] ;  /* 0x00490800010e7983 */ /* 0x000ea80000300a00 */
[----:B------:R-:W2:Y:S04]  /*7c470*/  LDL.LU.64 R12, [R1+0x4900] ;  /* 0x00490000010c7983 */ /* 0x000ea80000300a00 */
[----:B------:R-:W-:Y:S04]  /*7c480*/  STL.64 [R1+0x410], R20 ;  /* 0x0004101401007387 */ /* 0x000fe80000100a00 */
[----:B------:R-:W-:Y:S04]  /*7c490*/  STL.64 [R1+0x418], R22 ;  /* 0x0004181601007387 */ /* 0x000fe80000100a00 */
[----:B------:R-:W0:Y:S01]  /*7c4a0*/  LDSM.16.MT88.4 R20, [R27+UR5+0x18300] ;  /* 0x018300051b14783b */ /* 0x000e220008004200 */
[----:B------:R-:W-:-:S02]  /*7c4b0*/  IMAD.MOV.U32 R16, RZ, RZ, R3 ;  /* 0x000000ffff107224 */ /* 0x000fc400078e0003 */
[----:B------:R-:W-:Y:S01]  /*7c4c0*/  IMAD.MOV.U32 R17, RZ, RZ, R0 ;  /* 0x000000ffff117224 */ /* 0x000fe200078e0000 */
        /* <DEDUP_REMOVED lines=45> */
[----:B------:R-:W4:-:S15]  /*7c7a0*/  LDL.LU.64 R4, [R1+0x4878] ;  /* 0x0048780001047983 */ /* 0x000f1e0000300a00 */
[----:B------:R-:W-:-:S02]  /*7c7b0*/  NOP ;  /* 0x0000000000007918 */ /* 0x000fc40000000000 */
        /* <DEDUP_REMOVED lines=8> */
[----:B0-----:R-:W4:Y:S04]  /*7c840*/  LDL.LU.64 R18, [R1+0x4860] ;  /* 0x0048600001127983 */ /* 0x001f280000300a00 */
[----:B------:R-:W4:Y:S04]  /*7c850*/  LDL.LU.64 R16, [R1+0x4858] ;  /* 0x0048580001107983 */ /* 0x000f280000300a00 */
[----:B--2---:R-:W-:Y:S04]  /*7c860*/  STL.64 [R1+0x47f0], R6 ;  /* 0x0047f00601007387 */ /* 0x004fe80000100a00 */
[----:B------:R3:W-:Y:S02]  /*7c870*/  STL.64 [R1+0x47e8], R4 ;  /* 0x0047e80401007387 */ /* 0x0007e40000100a00 */
[----:B---3--:R-:W-:Y:S02]  /*7c880*/  HMMA.16816.F32.BF16 R4, R12, R8, R20 ;  /* 0x000000080c04723c */ /* 0x008fe40000041814 */
[----:B------:R-:W-:Y:S04]  /*7c890*/  STL.64 [R1+0x47e0], R10 ;  /* 0x0047e00a01007387 */ /* 0x000fe80000100a00 */
[----:B------:R-:W-:Y:S04]  /*7c8a0*/  STL.64 [R1+0x47d8], R8 ;  /* 0x0047d80801007387 */ /* 0x000fe80000100a00 */
[----:B------:R0:W1:-:S13]  /*7c8b0*/  LDSM.16.MT88.4 R12, [R27+UR5+0x18380] ;  /* 0x018380051b0c783b */ /* 0x00005a0008004200 */
[----:B------:R-:W-:Y:S04]  /*7c8c0*/  STL.64 [R1+0x350], R4 ;  /* 0x0003500401007387 */ /* 0x000fe80000100a00 */
[----:B------:R-:W-:Y:S04]  /*7c8d0*/  STL.64 [R1+0x358], R6 ;  /* 0x0003580601007387 */ /* 0x000fe80000100a00 */
[----:B------:R-:W2:Y:S04]  /*7c8e0*/  LDL.LU R20, [R1+0x9a0] ;  /* 0x0009a00001147983 */ /* 0x000ea80000300800 */
[----:B------:R-:W2:Y:S04]  /*7c8f0*/  LDL.LU R21, [R1+0x9a4] ;  /* 0x0009a40001157983 */ /* 0x000ea80000300800 */
[----:B------:R-:W3:Y:S04]  /*7c900*/  LDL.LU R22, [R1+0x9a8] ;  /* 0x0009a80001167983 */ /* 0x000ee80000300800 */
[----:B------:R-:W3:Y:S04]  /*7c910*/  LDL.LU R23, [R1+0x9ac] ;  /* 0x0009ac0001177983 */ /* 0x000ee80000300800 */
[----:B------:R-:W4:Y:S04]  /*7c920*/  LDL.LU R24, [R1+0x9e0] ;  /* 0x0009e00001187983 */ /* 0x000f280000300800 */
[----:B------:R-:W4:Y:S04]  /*7c930*/  LDL.LU R25, [R1+0x9e4] ;  /* 0x0009e40001197983 */ /* 0x000f280000300800 */
[----:B------:R-:W2:Y:S04]  /*7c940*/  LDL.LU R26, [R1+0x9e8] ;  /* 0x0009e800011a7983 */ /* 0x000ea80000300800 */
[----:B0-----:R-:W2:Y:S01]  /*7c950*/  LDL.LU R27, [R1+0x9ec] ;  /* 0x0009ec00011b7983 */ /* 0x001ea20000300800 */
[----:B------:R-:W-:-:S02]  /*7c960*/  IMAD.MOV.U32 R8, RZ, RZ, R3 ;  /* 0x000000ffff087224 */ /* 0x000fc400078e0003 */
[----:B------:R-:W-:Y:S01]  /*7c970*/  IMAD.MOV.U32 R9, RZ, RZ, R29 ;  /* 0x000000ffff097224 */ /* 0x000fe200078e001d */
[----:B--2---:R-:W-:Y:S04]  /*7c980*/  STL.64 [R1+0x4828], R26 ;  /* 0x0048281a01007387 */ /* 0x004fe80000100a00 */
[----:B----4-:R-:W-:Y:S04]  /*7c990*/  STL.64 [R1+0x4820], R24 ;  /* 0x0048201801007387 */ /* 0x010fe80000100a00 */
[----:B------:R-:W2:Y:S04]  /*7c9a0*/  LDL.LU R3, [R1+0x4854] ;  /* 0x0048540001037983 */ /* 0x000ea80000300800 */
[----:B------:R0:W-:Y:S04]  /*7c9b0*/  STL.64 [R1+0x4830], R8 ;  /* 0x0048300801007387 */ /* 0x0001e80000100a00 */
[----:B0-----:R-:W4:Y:S04]  /*7c9c0*/  LDL.64 R8, [R1+0x70] ;  /* 0x0000700001087983 */ /* 0x001f280000100a00 */
[----:B----4-:R0:W-:Y:S04]  /*7c9d0*/  STL.64 [R1+0x4848], R8 ;  /* 0x0048480801007387 */ /* 0x0101e80000100a00 */
[----:B------:R-:W4:Y:S04]  /*7c9e0*/  LDL.LU R24, [R1+0x9f0] ;  /* 0x0009f00001187983 */ /* 0x000f280000300800 */
[----:B------:R-:W4:Y:S04]  /*7c9f0*/  LDL.LU R25, [R1+0x9f4] ;  /* 0x0009f40001197983 */ /* 0x000f280000300800 */
[----:B------:R-:W3:Y:S04]  /*7ca00*/  LDL.LU R26, [R1+0x9f8] ;  /* 0x0009f800011a7983 */ /* 0x000ee80000300800 */
[----:B------:R-:W3:Y:S04]  /*7ca10*/  LDL.LU R27, [R1+0x9fc] ;  /* 0x0009fc00011b7983 */ /* 0x000ee80000300800 */
[----:B------:R-:W2:Y:S04]  /*7ca20*/  LDL.LU R4, [R1+0xa10] ;  /* 0x000a100001047983 */ /* 0x000ea80000300800 */
[----:B------:R-:W2:Y:S04]  /*7ca30*/  LDL.LU R5, [R1+0xa14] ;  /* 0x000a140001057983 */ /* 0x000ea80000300800 */
[----:B------:R-:W2:Y:S04]  /*7ca40*/  LDL.LU R6, [R1+0xa18] ;  /* 0x000a180001067983 */ /* 0x000ea80000300800 */
[----:B------:R-:W2:Y:S04]  /*7ca50*/  LDL.LU R7, [R1+0xa1c] ;  /* 0x000a1c0001077983 */ /* 0x000ea80000300800 */
[----:B0-----:R-:W2:Y:S04]  /*7ca60*/  LDL.64 R8, [R1+0x80] ;  /* 0x0000800001087983 */ /* 0x001ea80000100a00 */
        /* <DEDUP_REMOVED lines=14> */
[----:B0-----:R-:W2:Y:S04]  /*7cb50*/  LDL.LU.64 R20, [R1+0x40] ;  /* 0x0000400001147983 */ /* 0x001ea80000300a00 */
[----:B-1----:R-:W-:Y:S04]  /*7cb60*/  STL.64 [R1+0x46d8], R14 ;  /* 0x0046d80e01007387 */ /* 0x002fe80000100a00 */
[----:B------:R0:W-:Y:S04]  /*7cb70*/  STL.64 [R1+0x46d0], R12 ;  /* 0x0046d00c01007387 */ /* 0x0001e80000100a00 */
[----:B0-----:R-:W4:Y:S04]  /*7cb80*/  LDL.LU R12, [R1+0x900] ;  /* 0x00090000010c7983 */ /* 0x001f280000300800 */
[----:B------:R-:W4:Y:S04]  /*7cb90*/  LDL.LU R13, [R1+0x904] ;  /* 0x00090400010d7983 */ /* 0x000f280000300800 */
[----:B------:R-:W3:Y:S01]  /*7cba0*/  LDL.LU R14, [R1+0x908] ;  /* 0x00090800010e7983 */ /* 0x000ee20000300800 */
[----:B------:R-:W-:-:S03]  /*7cbb0*/  IMAD.MOV.U32 R15, RZ, RZ, R3 ;  /* 0x000000ffff0f7224 */ /* 0x000fc600078e0003 */
[----:B------:R-:W2:Y:S01]  /*7cbc0*/  LDL.LU R3, [R1+0x4850] ;  /* 0x0048500001037983 */ /* 0x000ea20000300800 */
[----:B------:R-:W-:Y:S03]  /*7cbd0*/  HMMA.16816.F32.BF16 R4, R16, R8, R4 ;  /* 0x000000081004723c */ /* 0x000fe60000041804 */
        /* <DEDUP_REMOVED lines=8> */
[----:B------:R-:W-:Y:S04]  /*7cc60*/  STL.64 [R1+0x340], R4 ;  /* 0x0003400401007387 */ /* 0x000fe80000100a00 */
[----:B------:R1:W-:Y:S01]  /*7cc70*/  STL.64 [R1+0x348], R6 ;  /* 0x0003480601007387 */ /* 0x0003e20000100a00 */
[----:B0-----:R-:W-:-:S02]  /*7cc80*/  IMAD.MOV.U32 R13, RZ, RZ, R0 ;  /* 0x000000ffff0d7224 */ /* 0x001fc400078e0000 */
[----:B------:R-:W-:Y:S02]  /*7cc90*/  IMAD.MOV.U32 R0, RZ, RZ, R9 ;  /* 0x000000ffff007224 */ /* 0x000fe400078e0009 */
[----:B-1----:R-:W-:Y:S02]  /*7cca0*/  IMAD.MOV.U32 R6, RZ, RZ, R8 ;  /* 0x000000ffff067224 */ /* 0x002fe400078e0008 */
        /* <DEDUP_REMOVED lines=8> */
[----:B------:R-:W3:Y:S01]  /*7cd30*/  LDL.LU.64 R8, [R1+0x4830] ;  /* 0x0048300001087983 */ /* 0x000ee20000300a00 */
[----:B------:R-:W-:Y:S01]  /*7cd40*/  IMAD.MOV.U32 R12, RZ, RZ, R28 ;  /* 0x000000ffff0c7224 */ /* 0x000fe200078e001c */
[----:B---3--:R-:W-:Y:S02]  /*7cd50*/  HMMA.16816.F32.BF16 R8, R16, R8, R24 ;  /* 0x000000081008723c */ /* 0x008fe40000041818 */
[----:B------:R-:W3:Y:S04]  /*7cd60*/  LDL.LU.64 R26, [R1+0x4828] ;  /* 0x00482800011a7983 */ /* 0x000ee80000300a00 */
[----:B------:R-:W3:-:S15]  /*7cd70*/  LDL.LU.64 R24, [R1+0x4820] ;  /* 0x0048200001187983 */ /* 0x000ede0000300a00 */
[----:B------:R-:W-:-:S02]  /*7cd80*/  NOP ;  /* 0x0000000000007918 */ /* 0x000fc40000000000 */
[----:B------:R-:W-:Y:S04]  /*7cd90*/  STL.64 [R1+0x320], R8 ;  /* 0x0003200801007387 */ /* 0x000fe80000100a00 */
[----:B------:R3:W-:Y:S04]  /*7cda0*/  STL.64 [R1+0x328], R10 ;  /* 0x0003280a01007387 */ /* 0x0007e80000100a00 */
[----:B------:R0:W-:Y:S01]  /*7cdb0*/  STL.64 [R1+0x4780], R12 ;  /* 0x0047800c01007387 */ /* 0x0001e20000100a00 */
[----:B---3--:R-:W-:Y:S03]  /*7cdc0*/  HMMA.16816.F32.BF16 R8, R16, R12, R24 ;  /* 0x0000000c1008723c */ /* 0x008fe60000041818 */
[----:B0-----:R-:W3:-:S15]  /*7cdd0*/  LDL.LU R12, [R1+0x940] ;  /* 0x00094000010c7983 */ /* 0x001ede0000300800 */
[----:B------:R-:W-:-:S05]  /*7cde0*/  NOP ;  /* 0x0000000000007918 */ /* 0x000fca0000000000 */
[----:B------:R-:W-:Y:S04]  /*7cdf0*/  STL.64 [R1+0x310], R8 ;  /* 0x0003100801007387 */ /* 0x000fe80000100a00 */
[----:B------:R-:W-:Y:S04]  /*7ce00*/  STL.64 [R1+0x318], R10 ;  /* 0x0003180a01007387 */ /* 0x000fe80000100a00 */
        /* <DEDUP_REMOVED lines=20> */
[----:B------:R-:W3:Y:S04]  /*7cf50*/  LDL.LU R8, [R1+0x9b0] ;  /* 0x0009b00001087983 */ /* 0x000ee80000300800 */
[----:B------:R-:W3:Y:S04]  /*7cf60*/  LDL.LU R9, [R1+0x9b4] ;  /* 0x0009b40001097983 */ /* 0x000ee80000300800 */
[----:B------:R-:W3:Y:S04]  /*7cf70*/  LDL.LU R10, [R1+0x9b8] ;  /* 0x0009b800010a7983 */ /* 0x000ee80000300800 */
[----:B------:R-:W3:Y:S04]  /*7cf80*/  LDL.LU R11, [R1+0x9bc] ;  /* 0x0009bc00010b7983 */ /* 0x000ee80000300800 */
[----:B----4-:R-:W-:Y:S04]  /*7cf90*/  STL.64 [R1+0x47a0], R14 ;  /* 0x0047a00e01007387 */ /* 0x010fe80000100a00 */
[----:B------:R0:W-:Y:S02]  /*7cfa0*/  STL.64 [R1+0x4798], R12 ;  /* 0x0047980c01007387 */ /* 0x0001e40000100a00 */
[----:B0-----:R-:W-:-:S02]  /*7cfb0*/  IMAD.MOV.U32 R12, RZ, RZ, R22 ;  /* 0x000000ffff0c7224 */ /* 0x001fc400078e0016 */
[----:B------:R-:W-:-:S05]  /*7cfc0*/  IMAD.MOV.U32 R13, RZ, RZ, R7 ;  /* 0x000000ffff0d7224 */ /* 0x000fca00078e0007 */
[----:B------:R-:W-:Y:S01]  /*7cfd0*/  STL.64 [R1+0x47b0], R12 ;  /* 0x0047b00c01007387 */ /* 0x000fe20000100a00 */
[----:B--2---:R-:W-:-:S15]  /*7cfe0*/  HMMA.16816.F32.BF16 R24, R16, R20, R24 ;  /* 0x000000141018723c */ /* 0x004fde0000041818 */
[----:B------:R-:W-:-:S08]  /*7cff0*/  NOP ;  /* 0x0000000000007918 */ /* 0x000fd00000000000 */
[----:B------:R-:W-:Y:S04]  /*7d000*/  STL.64 [R1+0x300], R24 ;  /* 0x0003001801007387 */ /* 0x000fe80000100a00 */
[----:B------:R0:W-:Y:S04]  /*7d010*/  STL.64 [R1+0x308], R26 ;  /* 0x0003081a01007387 */ /* 0x0001e80000100a00 */
[----:B0-----:R-:W3:Y:S04]  /*7d020*/  LDL.LU.64 R26, [R1+0x4818] ;  /* 0x00481800011a7983 */ /* 0x001ee80000300a00 */
[----:B------:R-:W3:Y:S04]  /*7d030*/  LDL.LU.64 R24, [R1+0x4810] ;  /* 0x0048100001187983 */ /* 0x000ee80000300a00 */
[----:B------:R0:W-:Y:S04]  /*7d040*/  STL.64 [R1+0x4778], R20 ;  /* 0x0047781401007387 */ /* 0x0001e80000100a00 */
[----:B0-----:R-:W2:Y:S04]  /*7d050*/  LDL.LU R20, [R1+0x930] ;  /* 0x0009300001147983 */ /* 0x001ea80000300800 */
[----:B------:R-:W2:Y:S04]  /*7d060*/  LDL.LU R21, [R1+0x934] ;  /* 0x0009340001157983 */ /* 0x000ea80000300800 */
[----:B------:R-:W4:Y:S01]  /*7d070*/  LDL.LU R22, [R1+0x938] ;  /* 0x0009380001167983 */ /* 0x000f220000300800 */
[----:B------:R-:W-:-:S03]  /*7d080*/  IMAD.MOV.U32 R23, RZ, RZ, R3 ;  /* 0x000000ffff177224 */ /* 0x000fc600078e0003 */
[----:B------:R-:W3:Y:S04]  /*7d090*/  LDL.LU R3, [R1+0x4808] ;  /* 0x0048080001037983 */ /* 0x000ee80000300800 */
[----:B----4-:R-:W-:Y:S04]  /*7d0a0*/  STL.64 [R1+0x4790], R22 ;  /* 0x0047901601007387 */ /* 0x010fe80000100a00 */
[----:B--2---:R0:W-:Y:S04]  /*7d0b0*/  STL.64 [R1+0x4788], R20 ;  /* 0x0047881401007387 */ /* 0x0041e80000100a00 */
[----:B0-----:R-:W2:Y:S01]  /*7d0c0*/  LDL.64 R20, [R1+0x60] ;  /* 0x0000600001147983 */ /* 0x001ea20000100a00 */
[----:B---3--:R-:W-:Y:S03]  /*7d0d0*/  HMMA.16816.F32.BF16 R24, R16, R4, R24 ;  /* 0x000000041018723c */ /* 0x008fe60000041818 */
[----:B--2---:R0:W-:Y:S04]  /*7d0e0*/  STL.64 [R1+0x47a8], R20 ;  /* 0x0047a81401007387 */ /* 0x0041e80000100a00 */
        /* <DEDUP_REMOVED lines=12> */
[----:B------:R-:W-:Y:S04]  /*7d1b0*/  STL.64 [R1+0x2f0], R24 ;  /* 0x0002f01801007387 */ /* 0x000fe80000100a00 */
[----:B------:R0:W-:Y:S01]  /*7d1c0*/  STL.64 [R1+0x2f8], R26 ;  /* 0x0002f81a01007387 */ /* 0x0001e20000100a00 */
[----:B------:R-:W-:-:S02]  /*7d1d0*/  IMAD.MOV.U32 R23, RZ, RZ, R3 ;  /* 0x000000ffff177224 */ /* 0x000fc400078e0003 */
[----:B------:R-:W-:Y:S01]  /*7d1e0*/  IMAD.MOV.U32 R3, RZ, RZ, R4 ;  /* 0x000000ffff037224 */ /* 0x000fe200078e0004 */
[----:B0-----:R-:W3:Y:S04]  /*7d1f0*/  LDL.LU.64 R26, [R1+0x4800] ;  /* 0x00480000011a7983 */ /* 0x001ee80000300a00 */
[----:B------:R-:W3:Y:S04]  /*7d200*/  LDL.LU.64 R24, [R1+0x47f8] ;  /* 0x0047f80001187983 */ /* 0x000ee80000300a00 */
[----:B------:R-:W4:Y:S04]  /*7d210*/  LDL.LU.64 R6, [R1+0x47f0] ;  /* 0x0047f00001067983 */ /* 0x000f280000300a00 */
[----:B------:R-:W2:Y:S02]  /*7d220*/  LDL.LU.64 R4, [R1+0x47e8] ;  /* 0x0047e80001047983 */ /* 0x000ea40000300a00 */
[----:B--2---:R-:W-:-:S15]  /*7d230*/  HMMA.16816.F32.BF16 R8, R16, R4, R8 ;  /* 0x000000041008723c */ /* 0x004fde0000041808 */
[----:B------:R-:W-:-:S08]  /*7d240*/  NOP ;  /* 0x0000000000007918 */ /* 0x000fd00000000000 */
[----:B------:R-:W-:Y:S04]  /*7d250*/  STL.64 [R1+0x2e0], R8 ;  /* 0x0002e00801007387 */ /* 0x000fe80000100a00 */
[----:B------:R0:W-:Y:S04]  /*7d260*/  STL.64 [R1+0x2e8], R10 ;  /* 0x0002e80a01007387 */ /* 0x0001e80000100a00 */
[----:B0-----:R-:W2:Y:S04]  /*7d270*/  LDL.LU.64 R10, [R1+0x47e0] ;  /* 0x0047e000010a7983 */ /* 0x001ea80000300a00 */
[----:B------:R-:W3:Y:S02]  /*7d280*/  LDL.LU.64 R8, [R1+0x47d8] ;  /* 0x0047d80001087983 */ /* 0x000ee40000300a00 */
[----:B---3--:R-:W-:Y:S02]  /*7d290*/  HMMA.16816.F32.BF16 R16, R16, R8, R24 ;  /* 0x000000081010723c */ /* 0x008fe40000041818 */
[----:B------:R-:W3:Y:S04]  /*7d2a0*/  LDL.LU.64 R26, [R1+0x47d0] ;  /* 0x0047d000011a7983 */ /* 0x000ee80000300a00 */
[----:B------:R-:W3:-:S15]  /*7d2b0*/  LDL.LU.64 R24, [R1+0x47c8] ;  /* 0x0047c80001187983 */ /* 0x000ede0000300a00 */
[----:B------:R-:W-:-:S02]  /*7d2c0*/  NOP ;  /* 0x0000000000007918 */ /* 0x000fc40000000000 */
[----:B------:R-:W-:Y:S04]  /*7d2d0*/  STL.64 [R1+0x230], R16 ;  /* 0x0002301001007387 */ /* 0x000fe80000100a00 */
[----:B------:R-:W-:Y:S01]  /*7d2e0*/  STL.64 [R1+0x238], R18 ;  /* 0x0002381201007387 */ /* 0x000fe20000100a00 */
        /* <DEDUP_REMOVED lines=8> */
[----:B------:R-:W3:-:S15]  /*7d370*/  LDL.LU.64 R20, [R1+0x47a8] ;  /* 0x0047a80001147983 */ /* 0x000ede0000300a00 */
[----:B------:R-:W-:-:S06]  /*7d380*/  NOP ;  /* 0x0000000000007918 */ /* 0x000fcc0000000000 */
[----:B------:R-:W-:Y:S04]  /*7d390*/  STL.64 [R1+0x210], R12 ;  /* 0x0002100c01007387 */ /* 0x000fe80000100a00 */
[----:B------:R0:W-:Y:S04]  /*7d3a0*/  STL.64 [R1+0x218], R14 ;  /* 0x0002180e01007387 */ /* 0x0001e80000100a00 */
[----:B0-----:R-:W4:Y:S04]  /*7d3b0*/  LDL.LU.64 R14, [R1+0x47a0] ;  /* 0x0047a000010e7983 */ /* 0x001f280000300a00 */
[----:B------:R-:W4:Y:S04]  /*7d3c0*/  LDL.LU.64 R12, [R1+0x4798] ;  /* 0x00479800010c7983 */ /* 0x000f280000300a00 */
[----:B------:R-:W2:Y:S01]  /*7d3d0*/  LDL.LU.64 R22, [R1+0x4790] ;  /* 0x0047900001167983 */ /* 0x000ea20000300a00 */
[----:B---3--:R-:W-:Y:S01]  /*7d3e0*/  IMAD.MOV.U32 R29, RZ, RZ, R21 ;  /* 0x000000ffff1d7224 */ /* 0x008fe200078e0015 */
[----:B----4-:R-:W-:Y:S02]  /*7d3f0*/  HMMA.16816.F32.BF16 R12, R24, R20, R12 ;  /* 0x00000014180c723c */ /* 0x010fe4000004180c */
[----:B------:R-:W2:-:S15]  /*7d400*/  LDL.LU.64 R20, [R1+0x4788] ;  /* 0x0047880001147983 */ /* 0x000e9e0000300a00 */
[----:B------:R-:W-:-:S06]  /*7d410*/  NOP ;  /* 0x0000000000007918 */ /* 0x000fcc0000000000 */
[----:B------:R0:W-:Y:S04]  /*7d420*/  STL.64 [R1+0x200], R12 ;  /* 0x0002000c01007387 */ /* 0x0001e80000100a00 */
[----:B------:R2:W-:Y:S04]  /*7d430*/  STL [R1+0x208], R14 ;  /* 0x0002080e01007387 */ /* 0x0005e80000100800 */
[----:B0-----:R-:W2:Y:S01]  /*7d440*/  LDL.LU.64 R12, [R1+0x4780] ;  /* 0x00478000010c7983 */ /* 0x001ea20000300a00 */
[----:B------:R-:W-:Y:S02]  /*7d450*/  IMAD.MOV.U32 R16, RZ, RZ, R3 ;  /* 0x000000ffff107224 */ /* 0x000fe400078e0003 */
[----:B------:R-:W-:Y:S01]  /*7d460*/  IMAD.MOV.U32 R3, RZ, RZ, R15 ;  /* 0x000000ffff037224 */ /* 0x000fe200078e000f */
[----:B------:R-:W-:Y:S04]  /*7d470*/  STL [R1+0x4724], R29 ;  /* 0x0047241d01007387 */ /* 0x000fe80000100800 */
[----:B------:R-:W-:Y:S01]  /*7d480*/  STL [R1+0x4120], R3 ;  /* 0x0041200301007387 */ /* 0x000fe20000100800 */
        /* <DEDUP_REMOVED lines=16> */
[----:B------:R-:W3:Y:S01]  /*7d590*/  LDL.LU.64 R20, [R1+0x4748] ;  /* 0x0047480001147983 */ /* 0x000ee20000300a00 */
[----:B------:R-:W-:-:S07]  /*7d5a0*/  IMAD.MOV.U32 R17, RZ, RZ, R0 ;  /* 0x000000ffff117224 */ /* 0x000fce00078e0000 */
[----:B---3--:R-:W-:Y:S01]  /*7d5b0*/  HMMA.16816.F32.BF16 R16, R24, R16, R20 ;  /* 0x000000101810723c */ /* 0x008fe20000041814 */
[----:B------:R-:W3:Y:S04]  /*7d5c0*/  LDL.LU.64 R22, [R1+0x4740] ;  /* 0x0047400001167983 */ /* 0x000ee80000300a00 */
[----:B------:R-:W3:-:S15]  /*7d5d0*/  LDL.LU.64 R20, [R1+0x4738] ;  /* 0x0047380001147983 */ /* 0x000ede0000300a00 */
[----:B------:R-:W-:-:S03]  /*7d5e0*/  NOP ;  /* 0x0000000000007918 */ /* 0x000fc60000000000 */
[----:B------:R-:W-:Y:S04]  /*7d5f0*/  STL.64 [R1+0x1d0], R16 ;  /* 0x0001d01001007387 */ /* 0x000fe80000100a00 */
[----:B------:R-:W-:Y:S04]  /*7d600*/  STL.64 [R1+0x1d8], R18 ;  /* 0x0001d81201007387 */ /* 0x000fe80000100a00 */
[----:B------:R-:W0:Y:S04]  /*7d610*/  LDSM.16.MT88.4 R16, [R2+UR5+0x1c000] ;  /* 0x01c000050210783b */ /* 0x000e280008004200 */
[----:B0-----:R-:W-:Y:S04]  /*7d620*/  STL.64 [R1+0x4650], R18 ;  /* 0x0046501201007387 */ /* 0x001fe80000100a00 */
[----:B------:R0:W-:Y:S04]  /*7d630*/  STL.64 [R1+0x4648], R16 ;  /* 0x0046481001007387 */ /* 0x0001e80000100a00 */
[----:B0-----:R-:W4:Y:S01]  /*7d640*/  LDL.LU.64 R16, [R1+0x80] ;  /* 0x0000800001107983 */ /* 0x001f220000300a00 */
        /* <DEDUP_REMOVED lines=9> */
[----:B------:R-:W3:-:S15]  /*7d6e0*/  LDL.LU R24, [R1+0x990] ;  /* 0x0009900001187983 */ /* 0x000ede0000300800 */
[----:B------:R-:W-:-:S06]  /*7d6f0*/  NOP ;  /* 0x0000000000007918 */ /* 0x000fcc0000000000 */
[----:B------:R0:W-:Y:S04]  /*7d700*/  STL.64 [R1+0x190], R4 ;  /* 0x0001900401007387 */ /* 0x0001e80000100a00 */
[----:B------:R-:W-:Y:S04]  /*7d710*/  STL.64 [R1+0x198], R6 ;  /* 0x0001980601007387 */ /* 0x000fe80000100a00 */
[----:B------:R-:W3:Y:S04]  /*7d720*/  LDL.LU R25, [R1+0x994] ;  /* 0x0009940001197983 */ /* 0x000ee80000300800 */
[----:B------:R-:W3:Y:S04]  /*7d730*/  LDL.LU R26, [R1+0x998] ;  /* 0x00099800011a7983 */ /* 0x000ee80000300800 */
[----:B------:R-:W3:Y:S04]  /*7d740*/  LDL.LU R27, [R1+0x99c] ;  /* 0x00099c00011b7983 */ /* 0x000ee80000300800 */
[----:B------:R-:W2:Y:S04]  /*7d750*/  LDL.LU R12, [R1+0xb00] ;  /* 0x000b0000010c7983 */ /* 0x000ea80000300800 */
[----:B------:R-:W2:Y:S04]  /*7d760*/  LDL.LU R13, [R1+0xb04] ;  /* 0x000b0400010d7983 */ /* 0x000ea80000300800 */
[----:B------:R-:W2:Y:S04]  /*7d770*/  LDL.LU R14, [R1+0xb08] ;  /* 0x000b0800010e7983 */ /* 0x000ea80000300800 */
[----:B------:R-:W2:Y:S04]  /*7d780*/  LDL.LU R15, [R1+0xb0c] ;  /* 0x000b0c00010f7983 */ /* 0x000ea80000300800 */
[----:B0-----:R-:W2:Y:S04]  /*7d790*/  LDL.LU.64 R4, [R1+0x70] ;  /* 0x0000700001047983 */ /* 0x001ea80000300a00 */
[----:B------:R-:W-:Y:S04]  /*7d7a0*/  STL.64 [R1+0x46e8], R10 ;  /* 0x0046e80a01007387 */ /* 0x000fe80000100a00 */
[----:B------:R0:W-:Y:S04]  /*7d7b0*/  STL.64 [R1+0x46e0], R8 ;  /* 0x0046e00801007387 */ /* 0x0001e80000100a00 */
[----:B0-----:R-:W2:Y:S01]  /*7d7c0*/  LDL.LU.64 R8, [R1+0x50] ;  /* 0x0000500001087983 */ /* 0x001ea20000300a00 */
[----:B----4-:R-:W-:-:S02]  /*7d7d0*/  IMAD.MOV.U32 R28, RZ, RZ, R16 ;  /* 0x000000ffff1c7224 */ /* 0x010fc400078e0010 */
[----:B------:R-:W-:Y:S01]  /*7d7e0*/  IMAD.MOV.U32 R0, RZ, RZ, R17 ;  /* 0x000000ffff007224 */ /* 0x000fe200078e0011 */
[----:B---3--:R-:W-:Y:S01]  /*7d7f0*/  HMMA.16816.F32.BF16 R24, R20, R16, R24 ;  /* 0x000000101418723c */ /* 0x008fe20000041818 */
[----:B--2---:R0:W-:Y:S04]  /*7d800*/  STL.64 [R1+0x4718], R8 ;  /* 0x0047180801007387 */ /* 0x0041e80000100a00 */
[----:B0-----:R-:W2:Y:S04]  /*7d810*/  LDL.LU R8, [R1+0xb20] ;  /* 0x000b200001087983 */ /* 0x001ea80000300800 */
[----:B------:R-:W2:Y:S04]  /*7d820*/  LDL.LU R9, [R1+0xb24] ;  /* 0x000b240001097983 */ /* 0x000ea80000300800 */
[----:B------:R-:W2:Y:S04]  /*7d830*/  LDL.LU R10, [R1+0xb28] ;  /* 0x000b2800010a7983 */ /* 0x000ea80000300800 */
[----:B------:R-:W2:Y:S06]  /*7d840*/  LDL.LU R11, [R1+0xb2c] ;  /* 0x000b2c00010b7983 */ /* 0x000eac0000300800 */
[----:B------:R-:W-:Y:S04]  /*7d850*/  STL.64 [R1+0x180], R24 ;  /* 0x0001801801007387 */ /* 0x000fe80000100a00 */
[----:B------:R-:W-:Y:S04]  /*7d860*/  STL.64 [R1+0x188], R26 ;  /* 0x0001881a01007387 */ /* 0x000fe80000100a00 */
[----:B------:R-:W3:Y:S04]  /*7d870*/  LDL.LU R16, [R1+0xb90] ;  /* 0x000b900001107983 */ /* 0x000ee80000300800 */
[----:B------:R-:W3:Y:S04]  /*7d880*/  LDL.LU R17, [R1+0xb94] ;  /* 0x000b940001117983 */ /* 0x000ee80000300800 */
[----:B------:R-:W4:Y:S04]  /*7d890*/  LDL.LU R18, [R1+0xb98] ;  /* 0x000b980001127983 */ /* 0x000f280000300800 */
[----:B------:R-:W4:Y:S04]  /*7d8a0*/  LDL.LU R19, [R1+0xb9c] ;  /* 0x000b9c0001137983 */ /* 0x000f280000300800 */
[----:B------:R-:W0:Y:S04]  /*7d8b0*/  LDSM.16.MT88.4 R24, [R2+UR5+0x1c080] ;  /* 0x01c080050218783b */ /* 0x000e280008004200 */
[----:B----4-:R-:W-:Y:S04]  /*7d8c0*/  STL.64 [R1+0x4660], R18 ;  /* 0x0046601201007387 */ /* 0x010fe80000100a00 */
[----:B---3--:R1:W-:Y:S02]  /*7d8d0*/  STL.64 [R1+0x4658], R16 ;  /* 0x0046581001007387 */ /* 0x0083e40000100a00 */
[----:B-1----:R-:W-:-:S02]  /*7d8e0*/  IMAD.MOV.U32 R16, RZ, RZ, R29 ;  /* 0x000000ffff107224 */ /* 0x002fc400078e001d */
[----:B------:R-:W-:Y:S01]  /*7d8f0*/  IMAD.MOV.U32 R17, RZ, RZ, R3 ;  /* 0x000000ffff117224 */ /* 0x000fe200078e0003 */
[----:B------:R-:W3:Y:S04]  /*7d900*/  LDL.LU R29, [R1+0x4724] ;  /* 0x00472400011d7983 */ /* 0x000ee80000300800 */
[----:B------:R1:W-:Y:S04]  /*7d910*/  STL.64 [R1+0x4710], R16 ;  /* 0x0047101001007387 */ /* 0x0003e80000100a00 */
[----:B-1----:R-:W4:Y:S04]  /*7d920*/  LDL.LU R16, [R1+0xbd0] ;  /* 0x000bd00001107983 */ /* 0x002f280000300800 */
[----:B------:R-:W4:Y:S04]  /*7d930*/  LDL.LU R17, [R1+0xbd4] ;  /* 0x000bd40001117983 */ /* 0x000f280000300800 */
[----:B------:R-:W4:Y:S04]  /*7d940*/  LDL.LU R18, [R1+0xbd8] ;  /* 0x000bd80001127983 */ /* 0x000f280000300800 */
[----:B------:R-:W4:Y:S04]  /*7d950*/  LDL.LU R19, [R1+0xbdc] ;  /* 0x000bdc0001137983 */ /* 0x000f280000300800 */
[----:B0-----:R-:W-:Y:S04]  /*7d960*/  STL.64 [R1+0x45b8], R26 ;  /* 0x0045b81a01007387 */ /* 0x001fe80000100a00 */
[----:B------:R0:W-:Y:S04]  /*7d970*/  STL.64 [R1+0x45b0], R24 ;  /* 0x0045b01801007387 */ /* 0x0001e80000100a00 */
[----:B0-----:R-:W2:Y:S01]  /*7d980*/  LDL.LU R24, [R1+0x60] ;  /* 0x0000600001187983 */ /* 0x001ea20000300800 */
[----:B------:R-:W-:Y:S01]  /*7d990*/  HMMA.16816.F32.BF16 R12, R20, R4, R12 ;  /* 0x00000004140c723c */ /* 0x000fe2000004180c */
[----:B---3--:R-:W-:-:S02]  /*7d9a0*/  IMAD.MOV.U32 R25, RZ, RZ, R29 ;  /* 0x000000ffff197224 */ /* 0x008fc400078e001d */
[----:B------:R-:W3:Y:S04]  /*7d9b0*/  LDL.LU R29, [R1+0x4720] ;  /* 0x00472000011d7983 */ /* 0x000ee80000300800 */
[----:B------:R-:W4:Y:S04]  /*7d9c0*/  LDL R26, [R1+0x68] ;  /* 0x00006800011a7983 */ /* 0x000f280000100800 */
[----:B------:R-:W4:-:S12]  /*7d9d0*/  LDL R27, [R1+0x6c] ;  /* 0x00006c00011b7983 */ /* 0x000f180000100800 */
[----:B------:R-:W-:Y:S04]  /*7d9e0*/  STL.64 [R1+0x170], R12 ;  /* 0x0001700c01007387 */ /* 0x000fe80000100a00 */
[----:B------:R-:W-:Y:S01]  /*7d9f0*/  STL.64 [R1+0x178], R14 ;  /* 0x0001780e01007387 */ /* 0x000fe20000100a00 */
[----:B--2---:R-:W-:-:S15]  /*7da00*/  HMMA.16816.F32.BF16 R8, R20, R24, R8 ;  /* 0x000000181408723c */ /* 0x004fde0000041808 */
[----:B------:R-:W-:-:S08]  /*7da10*/  NOP ;  /* 0x0000000000007918 */ /* 0x000fd00000000000 */
[----:B------:R0:W-:Y:S04]  /*7da20*/  STL.64 [R1+0x160], R8 ;  /* 0x0001600801007387 */ /* 0x0001e80000100a00 */
[----:B------:R-:W-:Y:S04]  /*7da30*/  STL.64 [R1+0x168], R10 ;  /* 0x0001680a01007387 */ /* 0x000fe80000100a00 */
[----:B0-----:R-:W2:Y:S01]  /*7da40*/  LDL.LU.64 R8, [R1+0x4718] ;  /* 0x0047180001087983 */ /* 0x001ea20000300a00 */
[----:B------:R-:W-:Y:S02]  /*7da50*/  IMAD.MOV.U32 R12, RZ, RZ, R4 ;  /* 0x000000ffff0c7224 */ /* 0x000fe400078e0004 */
[----:B------:R-:W-:Y:S01]  /*7da60*/  IMAD.MOV.U32 R7, RZ, RZ, R5 ;  /* 0x000000ffff077224 */ /* 0x000fe200078e0005 */
[----:B----4-:R-:W-:Y:S04]  /*7da70*/  STL.64 [R1+0x46a0], R26 ;  /* 0x0046a01a01007387 */ /* 0x010fe80000100a00 */
        /* <DEDUP_REMOVED lines=8> */
[----:B------:R0:W-:Y:S04]  /*7db00*/  STL.64 [R1+0x150], R16 ;  /* 0x0001501001007387 */ /* 0x0001e80000100a00 */
[----:B------:R-:W-:Y:S04]  /*7db10*/  STL.64 [R1+0x158], R18 ;  /* 0x0001581201007387 */ /* 0x000fe80000100a00 */
[----:B0-----:R-:W4:Y:S04]  /*7db20*/  LDL.LU.64 R16, [R1+0x4710] ;  /* 0x0047100001107983 */ /* 0x001f280000300a00 */
[----:B------:R-:W2:Y:S04]  /*7db30*/  LDL.LU.64 R4, [R1+0x30] ;  /* 0x0000300001047983 */ /* 0x000ea80000300a00 */
[----:B------:R-:W3:Y:S04]  /*7db40*/  LDL.LU R8, [R1+0xc20] ;  /* 0x000c200001087983 */ /* 0x000ee80000300800 */
        /* <DEDUP_REMOVED lines=8> */
[----:B------:R-:W2:Y:S04]  /*7dbd0*/  LDL.LU R10, [R1+0xc38] ;  /* 0x000c3800010a7983 */ /* 0x000ea80000300800 */
[----:B------:R-:W2:Y:S04]  /*7dbe0*/  LDL.LU R11, [R1+0xc3c] ;  /* 0x000c3c00010b7983 */ /* 0x000ea80000300800 */
[----:B------:R0:W-:Y:S04]  /*7dbf0*/  STL.64 [R1+0x140], R24 ;  /* 0x0001401801007387 */ /* 0x0001e80000100a00 */
[----:B------:R-:W-:Y:S04]  /*7dc00*/  STL.64 [R1+0x148], R26 ;  /* 0x0001481a01007387 */ /* 0x000fe80000100a00 */
[----:B------:R1:W-:Y:S01]  /*7dc10*/  STL.64 [R1+0x4678], R16 ;  /* 0x0046781001007387 */ /* 0x0003e20000100a00 */
[----:B0-----:R-:W-:-:S02]  /*7dc20*/  IMAD.MOV.U32 R24, RZ, RZ, R12 ;  /* 0x000000ffff187224 */ /* 0x001fc400078e000c */
[----:B-1----:R-:W-:Y:S02]  /*7dc30*/  IMAD.MOV.U32 R16, RZ, RZ, R6 ;  /* 0x000000ffff107224 */ /* 0x002fe400078e0006 */
[----:B------:R-:W-:Y:S01]  /*7dc40*/  IMAD.MOV.U32 R17, RZ, RZ, R3 ;  /* 0x000000ffff117224 */ /* 0x000fe200078e0003 */
[----:B------:R-:W3:Y:S04]  /*7dc50*/  LDL.LU R12, [R1+0xc10] ;  /* 0x000c1000010c7983 */ /* 0x000ee80000300800 */
[----:B------:R-:W3:Y:S04]  /*7dc60*/  LDL.LU R13, [R1+0xc14] ;  /* 0x000c1400010d7983 */ /* 0x000ee80000300800 */
[----:B------:R-:W3:Y:S04]  /*7dc70*/  LDL.LU R14, [R1+0xc18] ;  /* 0x000c1800010e7983 */ /* 0x000ee80000300800 */
        /* <DEDUP_REMOVED lines=12> */
[----:B------:R-:W-:Y:S01]  /*7dd40*/  HMMA.16816.F32.BF16 R8, R20, R4, R8 ;  /* 0x000000041408723c */ /* 0x000fe20000041808 */
[----:B------:R-:W-:-:S05]  /*7dd50*/  IMAD.MOV.U32 R25, RZ, RZ, R7 ;  /* 0x000000ffff197224 */ /* 0x000fca00078e0007 */
[----:B------:R-:W-:Y:S02]  /*7dd60*/  IMAD.MOV.U32 R26, RZ, RZ, R4 ;  /* 0x000000ffff1a7224 */ /* 0x000fe400078e0004 */
[----:B------:R-:W-:Y:S01]  /*7dd70*/  IMAD.MOV.U32 R3, RZ, RZ, R5 ;  /* 0x000000ffff037224 */ /* 0x000fe200078e0005 */
        /* <DEDUP_REMOVED lines=10> */
[----:B------:R-:W3:Y:S04]  /*7de20*/  LDL.LU.64 R6, [R1+0x46f8] ;  /* 0x0046f80001067983 */ /* 0x000ee80000300a00 */
[----:B------:R-:W4:Y:S02]  /*7de30*/  LDL.LU.64 R4, [R1+0x46f0] ;  /* 0x0046f00001047983 */ /* 0x000f240000300a00 */
[----:B----4-:R-:W-:-:S15]  /*7de40*/  HMMA.16816.F32.BF16 R8, R20, R4, R8 ;  /* 0x000000041408723c */ /* 0x010fde0000041808 */
[----:B------:R-:W-:-:S08]  /*7de50*/  NOP ;  /* 0x0000000000007918 */ /* 0x000fd00000000000 */
[----:B------:R-:W-:Y:S04]  /*7de60*/  STL.64 [R1+0x120], R8 ;  /* 0x0001200801007387 */ /* 0x000fe80000100a00 */
[----:B------:R0:W-:Y:S04]  /*7de70*/  STL.64 [R1+0x128], R10 ;  /* 0x0001280a01007387 */ /* 0x0001e80000100a00 */
[----:B0-----:R-:W4:Y:S04]  /*7de80*/  LDL.LU.64 R10, [R1+0x46e8] ;  /* 0x0046e800010a7983 */ /* 0x001f280000300a00 */
[----:B------:R-:W2:Y:S04]  /*7de90*/  LDL.LU.64 R8, [R1+0x46e0] ;  /* 0x0046e00001087983 */ /* 0x000ea80000300a00 */
[----:B---3--:R-:W-:Y:S04]  /*7dea0*/  STL.64 [R1+0x4670], R6 ;  /* 0x0046700601007387 */ /* 0x008fe80000100a00 */
[----:B------:R0:W-:Y:S04]  /*7deb0*/  STL.64 [R1+0x4668], R4 ;  /* 0x0046680401007387 */ /* 0x0001e80000100a00 */
        /* <DEDUP_REMOVED lines=14> */
[----:B------:R3:W-:Y:S01]  /*7dfa0*/  STL.64 [R1+0x118], R22 ;  /* 0x0001181601007387 */ /* 0x0007e20000100a00 */
[----:B0-----:R-:W-:-:S02]  /*7dfb0*/  IMAD.MOV.U32 R20, RZ, RZ, R28 ;  /* 0x000000ffff147224 */ /* 0x001fc400078e001c */
[----:B------:R-:W-:Y:S01]  /*7dfc0*/  IMAD.MOV.U32 R21, RZ, RZ, R0 ;  /* 0x000000ffff157224 */ /* 0x000fe200078e0000 */
[----:B------:R-:W4:Y:S04]  /*7dfd0*/  LDL.LU R28, [R1+0x46cc] ;  /* 0x0046cc00011c7983 */ /* 0x000f280000300800 */
[----:B------:R-:W4:Y:S02]  /*7dfe0*/  LDL.LU R0, [R1+0x46c8] ;  /* 0x0046c80001007983 */ /* 0x000f240000300800 */
[----:B---3--:R-:W-:Y:S02]  /*7dff0*/  HMMA.16816.F32.BF16 R20, R12, R20, R16 ;  /* 0x000000140c14723c */ /* 0x008fe40000041810 */
[----:B------:R-:W3:Y:S04]  /*7e000*/  LDL.LU.64 R18, [R1+0x46c0] ;  /* 0x0046c00001127983 */ /* 0x000ee80000300a00 */
[----:B------:R-:W3:-:S15]  /*7e010*/  LDL.LU.64 R16, [R1+0x46b8] ;  /* 0x0046b80001107983 */ /* 0x000ede0000300a00 */
[----:B------:R-:W-:-:S02]  /*7e020*/  NOP ;  /* 0x0000000000007918 */ /* 0x000fc40000000000 */
[----:B------:R-:W-:Y:S04]  /*7e030*/  STL.64 [R1+0x100], R20 ;  /* 0x0001001401007387 */ /* 0x000fe80000100a00 */
[----:B------:R-:W-:Y:S04]  /*7e040*/  STL.64 [R1+0x108], R22 ;  /* 0x0001081601007387 */ /* 0x000fe80000100a00 */
[----:B------:R-:W0:Y:S04]  /*7e050*/  LDSM.16.MT88.4 R20, [R2+UR5+0x1c100] ;  /* 0x01c100050214783b */ /* 0x000e280008004200 */
[----:B0-----:R0:W-:Y:S04]  /*7e060*/  STL.64 [R1+0x4548], R22 ;  /* 0x0045481601007387 */ /* 0x0011e80000100a00 */
[----:B------:R1:W-:Y:S04]  /*7e070*/  STL.64 [R1+0x4540], R20 ;  /* 0x0045401401007387 */ /* 0x0003e80000100a00 */
[----:B0-----:R-:W4:Y:S01]  /*7e080*/  LDL R22, [R1+0x38] ;  /* 0x0000380001167983 */ /* 0x001f220000100800 */
[----:B-1----:R-:W-:-:S03]  /*7e090*/  IMAD.MOV.U32 R20, RZ, RZ, R26 ;  /* 0x000000ffff147224 */ /* 0x002fc600078e001a */
[----:B------:R-:W4:Y:S01]  /*7e0a0*/  LDL R23, [R1+0x3c] ;  /* 0x00003c0001177983 */ /* 0x000f220000100800 */
[----:B---3--:R-:W-:Y:S03]  /*7e0b0*/  HMMA.16816.F32.BF16 R24, R12, R24, R16 ;  /* 0x000000180c18723c */ /* 0x008fe60000041810 */
[----:B------:R-:W3:Y:S04]  /*7e0c0*/  LDL.LU.64 R18, [R1+0x46b0] ;  /* 0x0046b00001127983 */ /* 0x000ee80000300a00 */
[----:B------:R-:W3:-:S15]  /*7e0d0*/  LDL.LU.64 R16, [R1+0x46a8] ;  /* 0x0046a80001107983 */ /* 0x000ede0000300a00 */
[----:B------:R-:W-:-:S01]  /*7e0e0*/  NOP ;  /* 0x0000000000007918 */ /* 0x000fc20000000000 */
        /* <DEDUP_REMOVED lines=12> */
[----:B0-----:R-:W2:Y:S01]  /*7e1b0*/  LDL.LU R26, [R1+0xb88] ;  /* 0x000b8800011a7983 */ /* 0x001ea20000300800 */
        /* <DEDUP_REMOVED lines=9> */
[----:B------:R-:W2:-:S15]  /*7e250*/  LDL.LU.64 R4, [R1+0x4668] ;  /* 0x0046680001047983 */ /* 0x000e9e0000300a00 */
[----:B------:R-:W-:-:S02]  /*7e260*/  NOP ;  /* 0x0000000000007918 */ /* 0x000fc40000000000 */
[----:B------:R-:W-:Y:S04]  /*7e270*/  STL.64 [R1+0xc0], R16 ;  /* 0x0000c01001007387 */ /* 0x000fe80000100a00 */
[----:B------:R0:W-:Y:S04]  /*7e280*/  STL.64 [R1+0xc8], R18 ;  /* 0x0000c81201007387 */ /* 0x0001e80000100a00 */
[----:B0-----:R-:W3:Y:S04]  /*7e290*/  LDL.LU.64 R18, [R1+0x4660] ;  /* 0x0046600001127983 */ /* 0x001ee80000300a00 */
[----:B------:R-:W3:Y:S01]  /*7e2a0*/  LDL.LU.64 R16, [R1+0x4658] ;  /* 0x0046580001107983 */ /* 0x000ee20000300a00 */
[----:B------:R-:W-:-:S02]  /*7e2b0*/  IMAD.MOV.U32 R21, RZ, RZ, R3 ;  /* 0x000000ffff157224 */ /* 0x000fc400078e0003 */
[----:B----4-:R-:W-:-:S07]  /*7e2c0*/  IMAD.MOV.U32 R27, RZ, RZ, R0 ;  /* 0x000000ffff1b7224 */ /* 0x010fce00078e0000 */
[C---:B--2---:R-:W-:Y:S06]  /*7e2d0*/  HMMA.16816.F32.BF16 R24, R12.reuse, R4, R24 ;  /* 0x000000040c18723c */ /* 0x044fec0000041818 */
[----:B---3--:R-:W-:-:S15]  /*7e2e0*/  HMMA.16816.F32.BF16 R16, R12, R20, R16 ;  /* 0x000000140c10723c */ /* 0x008fde0000041810 */
[----:B------:R-:W-:-:S08]  /*7e2f0*/  NOP ;  /* 0x0000000000007918 */ /* 0x000fd00000000000 */
[----:B------:R-:W-:Y:S04]  /*7e300*/  STL.64 [R1+0xb0], R16 ;  /* 0x0000b01001007387 */ /* 0x000fe80000100a00 */
[----:B------:R0:W-:Y:S01]  /*7e310*/  STL [R1+0xb8], R18 ;  /* 0x0000b81201007387 */ /* 0x0001e20000100800 */
[----:B------:R-:W-:-:S03]  /*7e320*/  IMAD.MOV.U32 R0, RZ, RZ, R19 ;  /* 0x000000ffff007224 */ /* 0x000fc600078e0013 */
[----:B0-----:R-:W2:Y:S04]  /*7e330*/  LDL.LU.64 R18, [R1+0x4650] ;  /* 0x0046500001127983 */ /* 0x001ea80000300a00 */
[----:B------:R-:W2:Y:S04]  /*7e340*/  LDL.LU.64 R16, [R1+0x4648] ;  /* 0x0046480001107983 */ /* 0x000ea80000300a00 */
[----:B------:R0:W-:Y:S04]  /*7e350*/  STL.64 [R1+0x45d8], R22 ;  /* 0x0045d81601007387 */ /* 0x0001e80000100a00 */
[----:B------:R-:W3:Y:S04]  /*7e360*/  LDL.LU R20, [R1+0xb60] ;  /* 0x000b600001147983 */ /* 0x000ee80000300800 */
[----:B------:R-:W3:Y:S04]  /*7e370*/  LDL.LU R21, [R1+0xb64] ;  /* 0x000b640001157983 */ /* 0x000ee80000300800 */
[----:B0-----:R-:W3:Y:S04]  /*7e380*/  LDL.LU R22, [R1+0xb68] ;  /* 0x000b680001167983 */ /* 0x001ee80000300800 */
[----:B------:R-:W3:Y:S04]  /*7e390*/  LDL.LU R23, [R1+0xb6c] ;  /* 0x000b6c0001177983 */ /* 0x000ee80000300800 */
[----:B------:R-:W-:Y:S04]  /*7e3a0*/  STL [R1+0x4140], R0 ;  /* 0x0041400001007387 */ /* 0x000fe80000100800 */
[----:B------:R-:W-:Y:S04]  /*7e3b0*/  STL.64 [R1+0xa0], R24 ;  /* 0x0000a01801007387 */ /* 0x000fe80000100a00 */
[----:B------:R0:W-:Y:S04]  /*7e3c0*/  STL.64 [R1+0xa8], R26 ;  /* 0x0000a81a01007387 */ /* 0x0001e80000100a00 */
[----:B0-----:R-:W4:Y:S04]  /*7e3d0*/  LDL R26, [R1+0x78] ;  /* 0x00007800011a7983 */ /* 0x001f280000100800 */
[----:B------:R-:W4:Y:S04]  /*7e3e0*/  LDL R27, [R1+0x7c] ;  /* 0x00007c00011b7983 */ /* 0x000f280000100800 */
[----:B----4-:R0:W-:Y:S04]  /*7e3f0*/  STL.64 [R1+0x4610], R26 ;  /* 0x0046101a01007387 */ /* 0x0101e80000100a00 */
[----:B------:R3:W-:Y:S04]  /*7e400*/  STL.64 [R1+0x45d0], R6 ;  /* 0x0045d00601007387 */ /* 0x0007e80000100a00 */
[----:B0-----:R-:W2:Y:S01]  /*7e410*/  LDL R26, [R1+0x88] ;  /* 0x00008800011a7983 */ /* 0x001ea20000100800 */
[----:B---3--:R-:W-:Y:S03]  /*7e420*/  HMMA.16816.F32.BF16 R4, R12, R8, R20 ;  /* 0x000000080c04723c */ /* 0x008fe60000041814 */
[----:B------:R-:W0:-:S15]  /*7e430*/  LDSM.16.MT88.4 R12, [R2+UR5+0x1c180] ;  /* 0x01c18005020c783b */ /* 0x000e1e0008004200 */
[----:B------:R-:W-:-:S05]  /*7e440*/  NOP ;  /* 0x0000000000007918 */ /* 0x000fca0000000000 */
[----:B------:R1:W-:Y:S04]  /*7e450*/  STL.64 [R1+0x90], R4 ;  /* 0x0000900401007387 */ /* 0x0003e80000100a00 */
[----:B------:R3:W-:Y:S04]  /*7e460*/  STL.64 [R1+0x98], R6 ;  /* 0x0000980601007387 */ /* 0x0007e80000100a00 */
[----:B------:R-:W2:Y:S04]  /*7e470*/  LDL R27, [R1+0x8c] ;  /* 0x00008c00011b7983 */ /* 0x000ea80000100800 */
[----:B-1----:R-:W4:Y:S04]  /*7e480*/  LDL.LU R4, [R1+0xaf0] ;  /* 0x000af00001047983 */ /* 0x002f280000300800 */
[----:B------:R-:W4:Y:S01]  /*7e490*/  LDL.LU R5, [R1+0xaf4] ;  /* 0x000af40001057983 */ /* 0x000f220000300800 */
[----:B---3--:R-:W-:-:S02]  /*7e4a0*/  IMAD.MOV.U32 R6, RZ, RZ, R10 ;  /* 0x000000ffff067224 */ /* 0x008fc400078e000a */
[----:B------:R-:W-:Y:S01]  /*7e4b0*/  IMAD.MOV.U32 R7, RZ, RZ, R11 ;  /* 0x000000ffff077224 */ /* 0x000fe200078e000b */
[----:B------:R-:W3:Y:S04]  /*7e4c0*/  LDL.LU R10, [R1+0x4640] ;  /* 0x00464000010a7983 */ /* 0x000ee80000300800 */
[----:B------:R-:W2:Y:S04]  /*7e4d0*/  LDL.LU R11, [R1+0x463c] ;  /* 0x00463c00010b7983 */ /* 0x000ea80000300800 */
[----:B------:R-:W-:Y:S04]  /*7e4e0*/  STL.64 [R1+0x45e8], R6 ;  /* 0x0045e80601007387 */ /* 0x000fe80000100a00 */
[----:B----4-:R-:W-:Y:S04]  /*7e4f0*/  STL.64 [R1+0x45e0], R4 ;  /* 0x0045e00401007387 */ /* 0x010fe80000100a00 */
[----:B------:R-:W4:Y:S04]  /*7e500*/  LDL R22, [R1+0x48] ;  /* 0x0000480001167983 */ /* 0x000f280000100800 */
[----:B------:R-:W4:Y:S04]  /*7e510*/  LDL R23, [R1+0x4c] ;  /* 0x00004c0001177983 */ /* 0x000f280000100800 */
[----:B----4-:R2:W-:Y:S04]  /*7e520*/  STL.64 [R1+0x45f0], R22 ;  /* 0x0045f01601007387 */ /* 0x0105e80000100a00 */
[----:B------:R-:W4:Y:S04]  /*7e530*/  LDL.LU R20, [R1+0xb30] ;  /* 0x000b300001147983 */ /* 0x000f280000300800 */
[----:B------:R-:W4:Y:S01]  /*7e540*/  LDL.LU R21, [R1+0xb34] ;  /* 0x000b340001157983 */ /* 0x000f220000300800 */
[----:B--2---:R-:W-:-:S02]  /*7e550*/  IMAD.MOV.U32 R22, RZ, RZ, R11 ;  /* 0x000000ffff167224 */ /* 0x004fc400078e000b */
[----:B---3--:R-:W-:Y:S01]  /*7e560*/  IMAD.MOV.U32 R23, RZ, RZ, R10 ;  /* 0x000000ffff177224 */ /* 0x008fe200078e000a */
[----:B------:R-:W2:Y:S04]  /*7e570*/  LDL.LU R11, [R1+0x4638] ;  /* 0x00463800010b7983 */ /* 0x000ea80000300800 */
[----:B------:R-:W3:Y:S04]  /*7e580*/  LDL.LU R10, [R1+0x4634] ;  /* 0x00463400010a7983 */ /* 0x000ee80000300800 */
[----:B------:R-:W-:Y:S04]  /*7e590*/  STL.64 [R1+0x4608], R22 ;  /* 0x0046081601007387 */ /* 0x000fe80000100a00 */
[----:B----4-:R1:W-:Y:S04]  /*7e5a0*/  STL.64 [R1+0x4600], R20 ;  /* 0x0046001401007387 */ /* 0x0103e80000100a00 */
[----:B-1----:R-:W4:Y:S04]  /*7e5b0*/  LDL.LU R20, [R1+0xb50] ;  /* 0x000b500001147983 */ /* 0x002f280000300800 */
[----:B------:R-:W4:Y:S04]  /*7e5c0*/  LDL.LU R21, [R1+0xb54] ;  /* 0x000b540001157983 */ /* 0x000f280000300800 */
[----:B------:R-:W2:Y:S04]  /*7e5d0*/  LDL.LU R22, [R1+0xb58] ;  /* 0x000b580001167983 */ /* 0x000ea80000300800 */
[----:B------:R-:W2:Y:S04]  /*7e5e0*/  LDL.LU R23, [R1+0xb5c] ;  /* 0x000b5c0001177983 */ /* 0x000ea80000300800 */
[----:B--2---:R1:W-:Y:S04]  /*7e5f0*/  STL.64 [R1+0x4620], R22 ;  /* 0x0046201601007387 */ /* 0x0043e80000100a00 */
[----:B----4-:R2:W-:Y:S01]  /*7e600*/  STL.64 [R1+0x4618], R20 ;  /* 0x0046181401007387 */ /* 0x0105e20000100a00 */
[----:B-1----:R-:W-:-:S03]  /*7e610*/  IMAD.MOV.U32 R22, RZ, RZ, R11 ;  /* 0x000000ffff167224 */ /* 0x002fc600078e000b */
[----:B--2---:R-:W2:Y:S01]  /*7e620*/  LDL.LU R20, [R1+0xb70] ;  /* 0x000b700001147983 */ /* 0x004ea20000300800 */
[----:B---3--:R-:W-:-:S03]  /*7e630*/  IMAD.MOV.U32 R21, RZ, RZ, R10 ;  /* 0x000000ffff157224 */ /* 0x008fc600078e000a */
[----:B------:R-:W3:Y:S04]  /*7e640*/  LDL.LU R10, [R1+0x4630] ;  /* 0x00463000010a7983 */ /* 0x000ee80000300800 */
[----:B------:R-:W3:Y:S04]  /*7e650*/  LDL.LU R11, [R1+0x462c] ;  /* 0x00462c00010b7983 */ /* 0x000ee80000300800 */
[----:B------:R-:W2:Y:S04]  /*7e660*/  LDL.LU R23, [R1+0xb7c] ;  /* 0x000b7c0001177983 */ /* 0x000ea80000300800 */
[----:B------:R-:W4:Y:S01]  /*7e670*/  LDL.LU R4, [R1+0xb10] ;  /* 0x000b100001047983 */ /* 0x000f220000300800 */
[----:B------:R-:W-:-:S03]  /*7e680*/  IMAD.MOV.U32 R5, RZ, RZ, R28 ;  /* 0x000000ffff057224 */ /* 0x000fc600078e001c */
[----:B------:R-:W4:Y:S04]  /*7e690*/  LDL.LU R28, [R1+0x4628] ;  /* 0x00462800011c7983 */ /* 0x000f280000300800 */
[----:B------:R-:W4:Y:S04]  /*7e6a0*/  LDL.LU R6, [R1+0xb18] ;  /* 0x000b180001067983 */ /* 0x000f280000300800 */
[----:B------:R-:W4:Y:S01]  /*7e6b0*/  LDL.LU R7, [R1+0xb1c] ;  /* 0x000b1c0001077983 */ /* 0x000f220000300800 */
[----:B--2---:R-:W-:Y:S03]  /*7e6c0*/  HMMA.16816.F32.BF16 R24, R16, R26, R20 ;  /* 0x0000001a1018723c */ /* 0x004fe60000041814 */
[----:B---3--:R1:W-:Y:S04]  /*7e6d0*/  STL.64 [R1+0x45c0], R10 ;  /* 0x0045c00a01007387 */ /* 0x0083e80000100a00 */
[----:B------:R-:W2:Y:S04]  /*7e6e0*/  LDL.LU R8, [R1+0xb40] ;  /* 0x000b400001087983 */ /* 0x000ea80000300800 */
[----:B------:R-:W2:Y:S04]  /*7e6f0*/  LDL.LU R9, [R1+0xb44] ;  /* 0x000b440001097983 */ /* 0x000ea80000300800 */
[----:B-1----:R-:W2:Y:S04]  /*7e700*/  LDL.LU R10, [R1+0xb48] ;  /* 0x000b4800010a7983 */ /* 0x002ea80000300800 */
[----:B0-----:R0:W-:Y:S04]  /*7e710*/  STL.64 [R1+0x44e8], R14 ;  /* 0x0044e80e01007387 */ /* 0x0011e80000100a00 */
[----:B------:R-:W-:Y:S04]  /*7e720*/  STL.64 [R1+0x44e0], R12 ;  /* 0x0044e00c01007387 */ /* 0x000fe80000100a00 */
[----:B0-----:R-:W3:Y:S04]  /*7e730*/  LDL.64 R14, [R1+0x58] ;  /* 0x00005800010e7983 */ /* 0x001ee80000100a00 */
[----:B------:R-:W2:Y:S04]  /*7e740*/  LDL.LU.64 R22, [R1+0x4620] ;  /* 0x0046200001167983 */ /* 0x000ea80000300a00 */
[----:B------:R-:W2:Y:S04]  /*7e750*/  LDL.LU.64 R20, [R1+0x4618] ;  /* 0x0046180001147983 */ /* 0x000ea80000300a00 */
[----:B------:R-:W-:Y:S04]  /*7e760*/  STL.64 [R1+0xdb0], R24 ;  /* 0x000db01801007387 */ /* 0x000fe80000100a00 */
[----:B------:R0:W-:Y:S04]  /*7e770*/  STL.64 [R1+0xdb8], R26 ;  /* 0x000db81a01007387 */ /* 0x0001e80000100a00 */
[----:B0-----:R-:W2:Y:S01]  /*7e780*/  LDL.LU.64 R26, [R1+0x4610] ;  /* 0x00461000011a7983 */ /* 0x001ea20000300a00 */
[----:B----4-:R-:W-:-:S02]  /*7e790*/  IMAD.MOV.U32 R11, RZ, RZ, R28 ;  /* 0x000000ffff0b7224 */ /* 0x010fc400078e001c */
[----:B------:R-:W-:-:S05]  /*7e7a0*/  IMAD.MOV.U32 R28, RZ, RZ, R24 ;  /* 0x000000ffff1c7224 */ /* 0x000fca00078e0018 */
[----:B------:R-:W-:Y:S01]  /*7e7b0*/  STL [R1+0x3bf0], R28 ;  /* 0x003bf01c01007387 */ /* 0x000fe20000100800 */
[----:B--2---:R-:W-:Y:S03]  /*7e7c0*/  HMMA.16816.F32.BF16 R24, R16, R26, R20 ;  /* 0x0000001a1018723c */ /* 0x004fe60000041814 */
[----:B------:R-:W3:Y:S04]  /*7e7d0*/  LDL.LU.64 R22, [R1+0x4608] ;  /* 0x0046080001167983 */ /* 0x000ee80000300a00 */
[----:B------:R-:W3:-:S15]  /*7e7e0*/  LDL.LU.64 R20, [R1+0x4600] ;  /* 0x0046000001147983 */ /* 0x000ede0000300a00 */
[----:B------:R-:W-:-:S01]  /*7e7f0*/  NOP ;  /* 0x0000000000007918 */ /* 0x000fc20000000000 */
[----:B------:R-:W-:Y:S04]  /*7e800*/  STL.64 [R1+0xc60], R24 ;  /* 0x000c601801007387 */ /* 0x000fe80000100a00 */
[----:B------:R0:W-:Y:S04]  /*7e810*/  STL.64 [R1+0xc68], R26 ;  /* 0x000c681a01007387 */ /* 0x0001e80000100a00 */
[----:B0-----:R-:W2:Y:S01]  /*7e820*/  LDL.LU.64 R26, [R1+0x45f8] ;  /* 0x0045f800011a7983 */ /* 0x001ea20000300a00 */
[C---:B---3--:R-:W-:Y:S06]  /*7e830*/  HMMA.16816.F32.BF16 R20, R16.reuse, R14, R20 ;  /* 0x0000000e1014723c */ /* 0x048fec0000041814 */
[----:B--2---:R-:W-:Y:S01]  /*7e840*/  HMMA.16816.F32.BF16 R24, R16, R26, R8 ;  /* 0x0000001a1018723c */ /* 0x004fe20000041808 */
[----:B------:R-:W2:-:S15]  /*7e850*/  LDL.LU R8, [R1+0xae0] ;  /* 0x000ae00001087983 */ /* 0x000e9e0000300800 */
[----:B------:R-:W-:-:S07]  /*7e860*/  NOP ;  /* 0x0000000000007918 */ /* 0x000fce0000000000 */
[----:B------:R0:W-:Y:S04]  /*7e870*/  STL.64 [R1+0xb60], R24 ;  /* 0x000b601801007387 */ /* 0x0001e80000100a00 */
[----:B------:R1:W-:Y:S04]  /*7e880*/  STL.64 [R1+0xb68], R26 ;  /* 0x000b681a01007387 */ /* 0x0003e80000100a00 */
[----:B------:R-:W2:Y:S04]  /*7e890*/  LDL.LU R9, [R1+0xae4] ;  /* 0x000ae40001097983 */ /* 0x000ea80000300800 */
[----:B------:R-:W2:Y:S04]  /*7e8a0*/  LDL.LU R10, [R1+0xae8] ;  /* 0x000ae800010a7983 */ /* 0x000ea80000300800 */
[----:B------:R-:W2:Y:S04]  /*7e8b0*/  LDL.LU R11, [R1+0xaec] ;  /* 0x000aec00010b7983 */ /* 0x000ea80000300800 */
[----:B0-----:R-:W3:Y:S04]  /*7e8c0*/  LDL.LU R24, [R1+0x8f0] ;  /* 0x0008f00001187983 */ /* 0x001ee80000300800 */
[----:B------:R-:W3:Y:S04]  /*7e8d0*/  LDL.LU R25, [R1+0x8f4] ;  /* 0x0008f40001197983 */ /* 0x000ee80000300800 */
[----:B-1----:R-:W3:Y:S04]  /*7e8e0*/  LDL.LU R26, [R1+0x8f8] ;  /* 0x0008f800011a7983 */ /* 0x002ee80000300800 */
[----:B------:R-:W3:Y:S04]  /*7e8f0*/  LDL.LU R27, [R1+0x8fc] ;  /* 0x0008fc00011b7983 */ /* 0x000ee80000300800 */
[----:B------:R-:W-:Y:S04]  /*7e900*/  STL.64 [R1+0xa60], R20 ;  /* 0x000a601401007387 */ /* 0x000fe80000100a00 */
[----:B------:R0:W-:Y:S04]  /*7e910*/  STL.64 [R1+0xa68], R22 ;  /* 0x000a681601007387 */ /* 0x0001e80000100a00 */
[----:B0-----:R-:W4:Y:S04]  /*7e920*/  LDL.LU.64 R22, [R1+0x45f0] ;  /* 0x0045f00001167983 */ /* 0x001f280000300a00 */
[----:B------:R0:W-:Y:S04]  /*7e930*/  STL.64 [R1+0x4570], R14 ;  /* 0x0045700e01007387 */ /* 0x0001e80000100a00 */
[----:B------:R-:W2:Y:S04]  /*7e940*/  LDL.LU R12, [R1+0x8c0] ;  /* 0x0008c000010c7983 */ /* 0x000ea80000300800 */
[----:B------:R-:W2:Y:S04]  /*7e950*/  LDL.LU R13, [R1+0x8c4] ;  /* 0x0008c400010d7983 */ /* 0x000ea80000300800 */
[----:B0-----:R-:W3:Y:S04]  /*7e960*/  LDL.LU R14, [R1+0x8c8] ;  /* 0x0008c800010e7983 */ /* 0x001ee80000300800 */
[----:B------:R-:W3:Y:S04]  /*7e970*/  LDL.LU R15, [R1+0x8cc] ;  /* 0x0008cc00010f7983 */ /* 0x000ee80000300800 */
[----:B---3--:R0:W-:Y:S04]  /*7e980*/  STL.64 [R1+0x4580], R14 ;  /* 0x0045800e01007387 */ /* 0x0081e80000100a00 */
[----:B--2---:R1:W-:Y:S04]  /*7e990*/  STL.64 [R1+0x4578], R12 ;  /* 0x0045780c01007387 */ /* 0x0043e80000100a00 */
[----:B0-----:R-:W2:Y:S01]  /*7e9a0*/  LDL.64 R14, [R1+0x78] ;  /* 0x00007800010e7983 */ /* 0x001ea20000100a00 */
[C---:B----4-:R-:W-:Y:S03]  /*7e9b0*/  HMMA.16816.F32.BF16 R20, R16.reuse, R22, R4 ;  /* 0x000000161014723c */ /* 0x050fe60000041804 */
[----:B--2---:R0:W-:Y:S04]  /*7e9c0*/  STL.64 [R1+0x4598], R14 ;  /* 0x0045980e01007387 */ /* 0x0041e80000100a00 */
[----:B-1----:R-:W2:Y:S04]  /*7e9d0*/  LDL.LU R12, [R1+0x8e0] ;  /* 0x0008e000010c7983 */ /* 0x002ea80000300800 */
[----:B------:R-:W2:Y:S04]  /*7e9e0*/  LDL.LU R13, [R1+0x8e4] ;  /* 0x0008e400010d7983 */ /* 0x000ea80000300800 */
[----:B0-----:R-:W2:Y:S04]  /*7e9f0*/  LDL.LU R14, [R1+0x8e8] ;  /* 0x0008e800010e7983 */ /* 0x001ea80000300800 */
[----:B------:R-:W2:Y:S04]  /*7ea00*/  LDL.LU R15, [R1+0x8ec] ;  /* 0x0008ec00010f7983 */ /* 0x000ea80000300800 */
[----:B------:R-:W3:Y:S04]  /*7ea10*/  LDL.LU.64 R6, [R1+0x45e8] ;  /* 0x0045e80001067983 */ /* 0x000ee80000300a00 */
[----:B------:R-:W3:Y:S04]  /*7ea20*/  LDL.LU.64 R4, [R1+0x45e0] ;  /* 0x0045e00001047983 */ /* 0x000ee80000300a00 */
[----:B------:R-:W-:Y:S04]  /*7ea30*/  STL.64 [R1+0x6c0], R20 ;  /* 0x0006c01401007387 */ /* 0x000fe80000100a00 */
[----:B------:R0:W-:Y:S04]  /*7ea40*/  STL.64 [R1+0x6c8], R22 ;  /* 0x0006c81601007387 */ /* 0x0001e80000100a00 */
[----:B0-----:R-:W3:Y:S02]  /*7ea50*/  LDL.LU.64 R22, [R1+0x45d8] ;  /* 0x0045d80001167983 */ /* 0x001ee40000300a00 */
[----:B---3--:R-:W-:Y:S02]  /*7ea60*/  HMMA.16816.F32.BF16 R20, R16, R22, R4 ;  /* 0x000000161014723c */ /* 0x008fe40000041804 */
[----:B------:R-:W3:-:S15]  /*7ea70*/  LDL.LU.64 R6, [R1+0x45d0] ;  /* 0x0045d00001067983 */ /* 0x000ede0000300a00 */
[----:B------:R-:W-:-:S06]  /*7ea80*/  NOP ;  /* 0x0000000000007918 */ /* 0x000fcc0000000000 */
[----:B------:R0:W-:Y:S04]  /*7ea90*/  STL.64 [R1+0x6b0], R20 ;  /* 0x0006b01401007387 */ /* 0x0001e80000100a00 */
[----:B------:R3:W-:Y:S04]  /*7eaa0*/  STL.64 [R1+0x6b8], R22 ;  /* 0x0006b81601007387 */ /* 0x0007e80000100a00 */
[----:B0-----:R-:W4:Y:S04]  /*7eab0*/  LDL.LU R20, [R1+0x8a0] ;  /* 0x0008a00001147983 */ /* 0x001f280000300800 */
[----:B------:R-:W4:Y:S01]  /*7eac0*/  LDL.LU R21, [R1+0x8a4] ;  /* 0x0008a40001157983 */ /* 0x000f220000300800 */
[----:B---3--:R-:W-:-:S02]  /*7ead0*/  IMAD.MOV.U32 R22, RZ, RZ, R6 ;  /* 0x000000ffff167224 */ /* 0x008fc400078e0006 */
[----:B------:R-:W-:Y:S01]  /*7eae0*/  IMAD.MOV.U32 R23, RZ, RZ, R7 ;  /* 0x000000ffff177224 */ /* 0x000fe200078e0007 */
[----:B------:R-:W3:Y:S04]  /*7eaf0*/  LDL.LU R6, [R1+0x45cc] ;  /* 0x0045cc0001067983 */ /* 0x000ee80000300800 */
[----:B------:R-:W3:Y:S04]  /*7eb00*/  LDL.LU R7, [R1+0x45c8] ;  /* 0x0045c80001077983 */ /* 0x000ee80000300800 */
[----:B------:R-:W-:Y:S04]  /*7eb10*/  STL.64 [R1+0x4590], R22 ;  /* 0x0045901601007387 */ /* 0x000fe80000100a00 */
[----:B----4-:R0:W-:Y:S04]  /*7eb20*/  STL.64 [R1+0x4588], R20 ;  /* 0x0045881401007387 */ /* 0x0101e80000100a00 */
[----:B0-----:R-:W4:Y:S04]  /*7eb30*/  LDL.LU R20, [R1+0x8d0] ;  /* 0x0008d00001147983 */ /* 0x001f280000300800 */
[----:B------:R-:W4:Y:S04]  /*7eb40*/  LDL.LU R21, [R1+0x8d4] ;  /* 0x0008d40001157983 */ /* 0x000f280000300800 */
[----:B------:R-:W2:Y:S04]  /*7eb50*/  LDL.LU R22, [R1+0x8d8] ;  /* 0x0008d80001167983 */ /* 0x000ea80000300800 */
[----:B------:R-:W2:Y:S01]  /*7eb60*/  LDL.LU R23, [R1+0x8dc] ;  /* 0x0008dc0001177983 */ /* 0x000ea20000300800 */
[----:B---3--:R-:W-:Y:S03]  /*7eb70*/  HMMA.16816.F32.BF16 R8, R16, R6, R8 ;  /* 0x000000061008723c */ /* 0x008fe60000041808 */
[----:B--2---:R0:W-:Y:S04]  /*7eb80*/  STL.64 [R1+0x45a8], R22 ;  /* 0x0045a81601007387 */ /* 0x0041e80000100a00 */
[----:B----4-:R-:W-:Y:S04]  /*7eb90*/  STL.64 [R1+0x45a0], R20 ;  /* 0x0045a01401007387 */ /* 0x010fe80000100a00 */
[----:B0-----:R-:W2:-:S12]  /*7eba0*/  LDL.64 R22, [R1+0x88] ;  /* 0x0000880001167983 */ /* 0x001e980000100a00 */
[----:B------:R-:W-:Y:S04]  /*7ebb0*/  STL.64 [R1+0x6a0], R8 ;  /* 0x0006a00801007387 */ /* 0x000fe80000100a00 */
[----:B------:R0:W-:Y:S04]  /*7ebc0*/  STL.64 [R1+0x6a8], R10 ;  /* 0x0006a80a01007387 */ /* 0x0001e80000100a00 */
[----:B0-----:R-:W3:Y:S02]  /*7ebd0*/  LDL.LU.64 R10, [R1+0x45c0] ;  /* 0x0045c000010a7983 */ /* 0x001ee40000300a00 */
[----:B---3--:R-:W-:Y:S02]  /*7ebe0*/  HMMA.16816.F32.BF16 R16, R16, R10, R24 ;  /* 0x0000000a1010723c */ /* 0x008fe40000041818 */
[----:B------:R-:W3:Y:S04]  /*7ebf0*/  LDL.LU.64 R26, [R1+0x45b8] ;  /* 0x0045b800011a7983 */ /* 0x000ee80000300a00 */
[----:B------:R-:W3:Y:S01]  /*7ec00*/  LDL.LU.64 R24, [R1+0x45b0] ;  /* 0x0045b00001187983 */ /* 0x000ee20000300a00 */
[----:B--2---:R-:W-:-:S02]  /*7ec10*/  IMAD.MOV.U32 R9, RZ, RZ, R22 ;  /* 0x000000ffff097224 */ /* 0x004fc400078e0016 */
[----:B------:R-:W-:-:S14]  /*7ec20*/  IMAD.MOV.U32 R8, RZ, RZ, R23 ;  /* 0x000000ffff087224 */ /* 0x000fdc00078e0017 */
[----:B------:R0:W-:Y:S04]  /*7ec30*/  STL.64 [R1+0x5b0], R16 ;  /* 0x0005b01001007387 */ /* 0x0001e80000100a00 */
[----:B------:R1:W-:Y:S04]  /*7ec40*/  STL.64 [R1+0x5b8], R18 ;  /* 0x0005b81201007387 */ /* 0x0003e80000100a00 */
[----:B0-----:R-:W2:Y:S04]  /*7ec50*/  LDL.LU R16, [R1+0x8b0] ;  /* 0x0008b00001107983 */ /* 0x001ea80000300800 */
[----:B------:R-:W2:Y:S04]  /*7ec60*/  LDL.LU R17, [R1+0x8b4] ;  /* 0x0008b40001117983 */ /* 0x000ea80000300800 */
[----:B-1----:R-:W2:Y:S01]  /*7ec70*/  LDL.LU R18, [R1+0x8b8] ;  /* 0x0008b80001127983 */ /* 0x002ea20000300800 */
        /* <DEDUP_REMOVED lines=9> */
[----:B------:R0:W-:Y:S04]  /*7ed10*/  STL.64 [R1+0x4558], R10 ;  /* 0x0045580a01007387 */ /* 0x0001e80000100a00 */
[----:B------:R-:W-:Y:S04]  /*7ed20*/  STL.64 [R1+0x4550], R8 ;  /* 0x0045500801007387 */ /* 0x000fe80000100a00 */
[----:B0-----:R-:W4:Y:S04]  /*7ed30*/  LDL.64 R10, [R1+0x68] ;  /* 0x00006800010a7983 */ /* 0x001f280000100a00 */
[----:B------:R-:W-:Y:S01]  /*7ed40*/  STL [R1+0x3bf4], R29 ;  /* 0x003bf41d01007387 */ /* 0x000fe20000100800 */
        /* <DEDUP_REMOVED lines=13> */
[----:B0-----:R-:W2:Y:S01]  /*7ee20*/  LDL.LU.64 R14, [R1+0x4570] ;  /* 0x00457000010e7983 */ /* 0x001ea20000300a00 */
[----:B------:R-:W-:Y:S02]  /*7ee30*/  IMAD.MOV.U32 R29, RZ, RZ, R10 ;  /* 0x000000ffff1d7224 */ /* 0x000fe400078e000a */
[----:B------:R-:W-:-:S02]  /*7ee40*/  IMAD.MOV.U32 R28, RZ, RZ, R11 ;  /* 0x000000ffff1c7224 */ /* 0x000fc400078e000b */
[----:B--2---:R-:W-:Y:S01]  /*7ee50*/  HMMA.16816.F32.BF16 R8, R24, R14, R16 ;  /* 0x0000000e1808723c */ /* 0x004fe20000041810 */
[----:B------:R-:W0:Y:S05]  /*7ee60*/  LDSM.16.MT88.4 R16, [R2+UR5+0x1c200] ;  /* 0x01c200050210783b */ /* 0x000e2a0008004200 */
[----:B------:R-:W-:Y:S02]  /*7ee70*/  IMAD.MOV.U32 R5, RZ, RZ, R14 ;  /* 0x000000ffff057224 */ /* 0x000fe400078e000e */
[----:B------:R-:W-:-:S15]  /*7ee80*/  IMAD.MOV.U32 R4, RZ, RZ, R15 ;  /* 0x000000ffff047224 */ /* 0x000fde00078e000f */
[----:B------:R-:W-:Y:S04]  /*7ee90*/  STL.64 [R1+0xa70], R8 ;  /* 0x000a700801007387 */ /* 0x000fe80000100a00 */
[----:B------:R-:W-:Y:S04]  /*7eea0*/  STL.64 [R1+0xa78], R10 ;  /* 0x000a780a01007387 */ /* 0x000fe80000100a00 */
[----:B------:R-:W2:Y:S04]  /*7eeb0*/  LDL.LU R12, [R1+0x890] ;  /* 0x00089000010c7983 */ /* 0x000ea80000300800 */
[----:B------:R-:W2:Y:S04]  /*7eec0*/  LDL.LU R13, [R1+0x894] ;  /* 0x00089400010d7983 */ /* 0x000ea80000300800 */
[----:B------:R-:W2:Y:S04]  /*7eed0*/  LDL.LU R14, [R1+0x898] ;  /* 0x00089800010e7983 */ /* 0x000ea80000300800 */
[----:B------:R-:W2:Y:S04]  /*7eee0*/  LDL.LU R15, [R1+0x89c] ;  /* 0x00089c00010f7983 */ /* 0x000ea80000300800 */
[----:B------:R1:W-:Y:S04]  /*7eef0*/  STL.64 [R1+0x4568], R6 ;  /* 0x0045680601007387 */ /* 0x0003e80000100a00 */
[----:B------:R-:W-:Y:S04]  /*7ef00*/  STL.64 [R1+0x4560], R4 ;  /* 0x0045600401007387 */ /* 0x000fe80000100a00 */
[----:B-1----:R-:W2:Y:S04]  /*7ef10*/  LDL.64 R6, [R1+0x38] ;  /* 0x0000380001067983 */ /* 0x002ea80000100a00 */
[----:B0-----:R0:W-:Y:S04]  /*7ef20*/  STL.64 [R1+0x4460], R18 ;  /* 0x0044601201007387 */ /* 0x0011e80000100a00 */
[----:B------:R1:W-:Y:S04]  /*7ef30*/  STL.64 [R1+0x4458], R16 ;  /* 0x0044581001007387 */ /* 0x0003e80000100a00 */
[----:B0-----:R-:W3:Y:S04]  /*7ef40*/  LDL R18, [R1+0x48] ;  /* 0x0000480001127983 */ /* 0x001ee80000100800 */
[----:B------:R-:W3:Y:S02]  /*7ef50*/  LDL R19, [R1+0x4c] ;  /* 0x00004c0001137983 */ /* 0x000ee40000100800 */
[----:B---3--:R-:W-:Y:S06]  /*7ef60*/  HMMA.16816.F32.BF16 R8, R24, R18, R20 ;  /* 0x000000121808723c */ /* 0x008fec0000041814 */
[----:B------:R0:W-:Y:S04]  /*7ef70*/  STL.64 [R1+0x4500], R18 ;  /* 0x0045001201007387 */ /* 0x0001e80000100a00 */
[----:B-1----:R-:W3:-:S13]  /*7ef80*/  LDL.LU R16, [R1+0x830] ;  /* 0x0008300001107983 */ /* 0x002eda0000300800 */
[----:B------:R1:W-:Y:S04]  /*7ef90*/  STL.64 [R1+0x980], R8 ;  /* 0x0009800801007387 */ /* 0x0003e80000100a00 */
[----:B------:R4:W-:Y:S04]  /*7efa0*/  STL.64 [R1+0x988], R10 ;  /* 0x0009880a01007387 */ /* 0x0009e80000100a00 */
[----:B------:R-:W3:Y:S04]  /*7efb0*/  LDL.LU R17, [R1+0x834] ;  /* 0x0008340001117983 */ /* 0x000ee80000300800 */
[----:B0-----:R-:W3:Y:S04]  /*7efc0*/  LDL.LU R18, [R1+0x838] ;  /* 0x0008380001127983 */ /* 0x001ee80000300800 */
[----:B------:R-:W3:Y:S01]  /*7efd0*/  LDL.LU R19, [R1+0x83c] ;  /* 0x00083c0001137983 */ /* 0x000ee20000300800 */
[----:B--2---:R-:W-:Y:S03]  /*7efe0*/  HMMA.16816.F32.BF16 R12, R24, R6, R12 ;  /* 0x00000006180c723c */ /* 0x004fe6000004180c */
[----:B-1----:R-:W2:Y:S04]  /*7eff0*/  LDL.LU R8, [R1+0x880] ;  /* 0x0008800001087983 */ /* 0x002ea80000300800 */
[----:B------:R-:W2:Y:S04]  /*7f000*/  LDL.LU R9, [R1+0x884] ;  /* 0x0008840001097983 */ /* 0x000ea80000300800 */
[----:B----4-:R-:W2:Y:S04]  /*7f010*/  LDL.LU R10, [R1+0x888] ;  /* 0x00088800010a7983 */ /* 0x010ea80000300800 */
[----:B------:R-:W2:Y:S04]  /*7f020*/  LDL.LU R11, [R1+0x88c] ;  /* 0x00088c00010b7983 */ /* 0x000ea80000300800 */
[----:B------:R-:W4:Y:S04]  /*7f030*/  LDL.LU R20, [R1+0x870] ;  /* 0x0008700001147983 */ /* 0x000f280000300800 */
[----:B------:R-:W4:Y:S04]  /*7f040*/  LDL.LU R21, [R1+0x874] ;  /* 0x0008740001157983 */ /* 0x000f280000300800 */
[----:B------:R-:W4:Y:S04]  /*7f050*/  LDL.LU R22, [R1+0x878] ;  /* 0x0008780001167983 */ /* 0x000f280000300800 */
[----:B------:R-:W4:Y:S04]  /*7f060*/  LDL.LU R23, [R1+0x87c] ;  /* 0x00087c0001177983 */ /* 0x000f280000300800 */
[----:B---3--:R0:W-:Y:S04]  /*7f070*/  STL.64 [R1+0x4510], R18 ;  /* 0x0045101201007387 */ /* 0x0081e80000100a00 */
[----:B------:R-:W-:Y:S01]  /*7f080*/  STL.64 [R1+0x4508], R16 ;  /* 0x0045081001007387 */ /* 0x000fe20000100a00 */
[----:B0-----:R-:W-:-:S02]  /*7f090*/  IMAD.MOV.U32 R18, RZ, RZ, R29 ;  /* 0x000000ffff127224 */ /* 0x001fc400078e001d */
[----:B------:R-:W-:-:S05]  /*7f0a0*/  IMAD.MOV.U32 R19, RZ, RZ, R28 ;  /* 0x000000ffff137224 */ /* 0x000fca00078e001c */
[----:B------:R0:W-:Y:S02]  /*7f0b0*/  STL.64 [R1+0x4520], R18 ;  /* 0x0045201201007387 */ /* 0x0001e40000100a00 */
[----:B0-----:R-:W-:Y:S02]  /*7f0c0*/  IMAD.MOV.U32 R18, RZ, RZ, R3 ;  /* 0x000000ffff127224 */ /* 0x001fe400078e0003 */
[----:B------:R-:W-:-:S05]  /*7f0d0*/  IMAD.MOV.U32 R19, RZ, RZ, R0 ;  /* 0x000000ffff137224 */ /* 0x000fca00078e0000 */
[----:B------:R0:W-:Y:S04]  /*7f0e0*/  STL.64 [R1+0x4538], R18 ;  /* 0x0045381201007387 */ /* 0x0001e80000100a00 */
[----:B------:R-:W3:Y:S04]  /*7f0f0*/  LDL.LU R16, [R1+0x860] ;  /* 0x0008600001107983 */ /* 0x000ee80000300800 */
[----:B------:R-:W3:Y:S01]  /*7f100*/  LDL.LU R17, [R1+0x864] ;  /* 0x0008640001117983 */ /* 0x000ee20000300800 */
[----:B------:R-:W-:-:S03]  /*7f110*/  IMAD.MOV.U32 R0, RZ, RZ, R7 ;  /* 0x000000ffff007224 */ /* 0x000fc600078e0007 */
[----:B0-----:R-:W3:Y:S04]  /*7f120*/  LDL.LU R18, [R1+0x868] ;  /* 0x0008680001127983 */ /* 0x001ee80000300800 */
[----:B------:R-:W3:Y:S04]  /*7f130*/  LDL.LU R19, [R1+0x86c] ;  /* 0x00086c0001137983 */ /* 0x000ee80000300800 */
[----:B------:R0:W-:Y:S04]  /*7f140*/  STL.64 [R1+0x8b0], R12 ;  /* 0x0008b00c01007387 */ /* 0x0001e80000100a00 */
[----:B------:R-:W-:Y:S01]  /*7f150*/  STL.64 [R1+0x8b8], R14 ;  /* 0x0008b80e01007387 */ /* 0x000fe20000100a00 */
[----:B0-----:R-:W-:-:S03]  /*7f160*/  IMAD.MOV.U32 R12, RZ, RZ, R6 ;  /* 0x000000ffff0c7224 */ /* 0x001fc600078e0006 */
[----:B------:R-:W2:Y:S04]  /*7f170*/  LDL.LU.64 R6, [R1+0x4568] ;  /* 0x0045680001067983 */ /* 0x000ea80000300a00 */
[----:B------:R-:W3:Y:S04]  /*7f180*/  LDL.LU.64 R4, [R1+0x4560] ;  /* 0x0045600001047983 */ /* 0x000ee80000300a00 */
[----:B------:R0:W-:Y:S04]  /*7f190*/  STL [R1+0x4518], R12 ;  /* 0x0045180c01007387 */ /* 0x0001e80000100800 */
        /* <DEDUP_REMOVED lines=11> */
[----:B------:R-:W3:Y:S04]  /*7f250*/  LDL R3, [R1+0x3be8] ;  /* 0x003be80001037983 */ /* 0x000ee80000100800 */
[----:B------:R-:W-:Y:S04]  /*7f260*/  STL.64 [R1+0x7f0], R8 ;  /* 0x0007f00801007387 */ /* 0x000fe80000100a00 */
[----:B------:R0:W-:Y:S04]  /*7f270*/  STL.64 [R1+0x7f8], R10 ;  /* 0x0007f80a01007387 */ /* 0x0001e80000100a00 */
[----:B0-----:R-:W4:Y:S04]  /*7f280*/  LDL.LU.64 R10, [R1+0x4558] ;  /* 0x00455800010a7983 */ /* 0x001f280000300a00 */
[----:B------:R-:W2:Y:S04]  /*7f290*/  LDL.LU.64 R8, [R1+0x4550] ;  /* 0x0045500001087983 */ /* 0x000ea80000300a00 */
[----:B------:R2:W-:Y:S01]  /*7f2a0*/  STL.64 [R1+0x44f8], R6 ;  /* 0x0044f80601007387 */ /* 0x0005e20000100a00 */
[----:B----4-:R-:W-:Y:S03]  /*7f2b0*/  HMMA.16816.F32.BF16 R24, R24, R10, R20 ;  /* 0x0000000a1818723c */ /* 0x010fe60000041814 */
[----:B------:R-:W4:Y:S04]  /*7f2c0*/  LDL.LU.64 R22, [R1+0x4548] ;  /* 0x0045480001167983 */ /* 0x000f280000300a00 */
[----:B------:R-:W4:Y:S01]  /*7f2d0*/  LDL.LU.64 R20, [R1+0x4540] ;  /* 0x0045400001147983 */ /* 0x000f220000300a00 */
[----:B--2---:R-:W-:-:S02]  /*7f2e0*/  IMAD.MOV.U32 R6, RZ, RZ, R9 ;  /* 0x000000ffff067224 */ /* 0x004fc400078e0009 */
[----:B------:R-:W-:-:S13]  /*7f2f0*/  IMAD.MOV.U32 R7, RZ, RZ, R8 ;  /* 0x000000ffff077224 */ /* 0x000fda00078e0008 */
[----:B------:R0:W-:Y:S04]  /*7f300*/  STL.64 [R1+0x570], R24 ;  /* 0x0005701801007387 */ /* 0x0001e80000100a00 */
[----:B------:R1:W-:Y:S04]  /*7f310*/  STL.64 [R1+0x578], R26 ;  /* 0x0005781a01007387 */ /* 0x0003e80000100a00 */
[----:B0-----:R-:W2:Y:S04]  /*7f320*/  LDL.LU R24, [R1+0x820] ;  /* 0x0008200001187983 */ /* 0x001ea80000300800 */
[----:B------:R-:W2:Y:S04]  /*7f330*/  LDL.LU R25, [R1+0x824] ;  /* 0x0008240001197983 */ /* 0x000ea80000300800 */
[----:B-1----:R-:W2:Y:S04]  /*7f340*/  LDL.LU R26, [R1+0x828] ;  /* 0x00082800011a7983 */ /* 0x002ea80000300800 */
[----:B------:R-:W2:Y:S04]  /*7f350*/  LDL.LU R27, [R1+0x82c] ;  /* 0x00082c00011b7983 */ /* 0x000ea80000300800 */
[----:B------:R0:W-:Y:S02]  /*7f360*/  STL.64 [R1+0x44f0], R10 ;  /* 0x0044f00a01007387 */ /* 0x0001e40000100a00 */
[----:B0-----:R-:W-:-:S02]  /*7f370*/  IMAD.MOV.U32 R10, RZ, RZ, R5 ;  /* 0x000000ffff0a7224 */ /* 0x001fc400078e0005 */
[----:B------:R-:W-:Y:S02]  /*7f380*/  IMAD.MOV.U32 R11, RZ, RZ, R4 ;  /* 0x000000ffff0b7224 */ /* 0x000fe400078e0004 */
[----:B----4-:R-:W-:Y:S01]  /*7f390*/  HMMA.16816.F32.BF16 R4, R20, R6, R16 ;  /* 0x000000061404723c */ /* 0x010fe20000041810 */
[----:B------:R-:W4:-:S15]  /*7f3a0*/  LDL.LU.64 R18, [R1+0x4538] ;  /* 0x0045380001127983 */ /* 0x000f1e0000300a00 */
[----:B------:R-:W-:-:S07]  /*7f3b0*/  NOP ;  /* 0x0000000000007918 */ /* 0x000fce0000000000 */
[----:B------:R0:W-:Y:S04]  /*7f3c0*/  STL.64 [R1+0xd80], R4 ;  /* 0x000d800401007387 */ /* 0x0001e80000100a00 */
[----:B------:R1:W-:Y:S04]  /*7f3d0*/  STL.64 [R1+0xd88], R6 ;  /* 0x000d880601007387 */ /* 0x0003e80000100a00 */
[----:B0-----:R-:W3:Y:S04]  /*7f3e0*/  LDL.LU R4, [R1+0x810] ;  /* 0x0008100001047983 */ /* 0x001ee80000300800 */
[----:B------:R-:W3:Y:S04]  /*7f3f0*/  LDL.LU R5, [R1+0x814] ;  /* 0x0008140001057983 */ /* 0x000ee80000300800 */
[----:B-1----:R-:W3:Y:S04]  /*7f400*/  LDL.LU R6, [R1+0x818] ;  /* 0x0008180001067983 */ /* 0x002ee80000300800 */
        /* <DEDUP_REMOVED lines=8> */
[----:B----4-:R-:W-:Y:S02]  /*7f490*/  HMMA.16816.F32.BF16 R16, R20, R18, R12 ;  /* 0x000000121410723c */ /* 0x010fe4000004180c */
[----:B------:R-:W4:-:S15]  /*7f4a0*/  LDL.LU R12, [R1+0x4518] ;  /* 0x00451800010c7983 */ /* 0x000f1e0000300800 */
[----:B------:R-:W-:-:S06]  /*7f4b0*/  NOP ;  /* 0x0000000000007918 */ /* 0x000fcc0000000000 */
[----:B------:R-:W-:Y:S04]  /*7f4c0*/  STL.64 [R1+0xb30], R16 ;  /* 0x000b301001007387 */ /* 0x000fe80000100a00 */
[----:B------:R0:W-:Y:S04]  /*7f4d0*/  STL.64 [R1+0xb38], R18 ;  /* 0x000b381201007387 */ /* 0x0001e80000100a00 */
[----:B0-----:R-:W2:Y:S04]  /*7f4e0*/  LDL.LU.64 R18, [R1+0x4510] ;  /* 0x0045100001127983 */ /* 0x001ea80000300a00 */
[----:B------:R-:W2:Y:S02]  /*7f4f0*/  LDL.LU.64 R16, [R1+0x4508] ;  /* 0x0045080001107983 */ /* 0x000ea40000300a00 */
[----:B--2---:R-:W-:Y:S02]  /*7f500*/  HMMA.16816.F32.BF16 R8, R20, R10, R16 ;  /* 0x0000000a1408723c */ /* 0x004fe40000041810 */
[----:B------:R-:W2:-:S15]  /*7f510*/  LDL.LU.64 R18, [R1+0x4500] ;  /* 0x0045000001127983 */ /* 0x000e9e0000300a00 */
[----:B------:R-:W-:-:S06]  /*7f520*/  NOP ;  /* 0x0000000000007918 */ /* 0x000fcc0000000000 */
[----:B------:R-:W-:Y:S04]  /*7f530*/  STL.64 [R1+0xa30], R8 ;  /* 0x000a300801007387 */ /* 0x000fe80000100a00 */
[----:B------:R2:W-:Y:S04]  /*7f540*/  STL.64 [R1+0xa38], R10 ;  /* 0x000a380a01007387 */ /* 0x0005e80000100a00 */
[----:B------:R-:W3:Y:S01]  /*7f550*/  LDL.LU R16, [R1+0x770] ;  /* 0x0007700001107983 */ /* 0x000ee20000300800 */
[----:B--2---:R-:W-:Y:S03]  /*7f560*/  HMMA.16816.F32.BF16 R8, R20, R18, R24 ;  /* 0x000000121408723c */ /* 0x004fe60000041818 */
[----:B------:R-:W0:-:S15]  /*7f570*/  LDSM.16.MT88.4 R24, [R2+UR5+0x1c280] ;  /* 0x01c280050218783b */ /* 0x000e1e0008004200 */
[----:B------:R-:W-:-:S05]  /*7f580*/  NOP ;  /* 0x0000000000007918 */ /* 0x000fca0000000000 */
[----:B------:R1:W-:Y:S04]  /*7f590*/  STL.64 [R1+0x940], R8 ;  /* 0x0009400801007387 */ /* 0x0003e80000100a00 */
[----:B------:R2:W-:Y:S04]  /*7f5a0*/  STL.64 [R1+0x948], R10 ;  /* 0x0009480a01007387 */ /* 0x0005e80000100a00 */
[----:B------:R-:W3:Y:S04]  /*7f5b0*/  LDL.LU R17, [R1+0x774] ;  /* 0x0007740001117983 */ /* 0x000ee80000300800 */
[----:B------:R-:W4:Y:S04]  /*7f5c0*/  LDL.LU R18, [R1+0x778] ;  /* 0x0007780001127983 */ /* 0x000f280000300800 */
[----:B------:R-:W4:Y:S04]  /*7f5d0*/  LDL.LU R19, [R1+0x77c] ;  /* 0x00077c0001137983 */ /* 0x000f280000300800 */
[----:B-1----:R-:W3:Y:S04]  /*7f5e0*/  LDL.LU R8, [R1+0x800] ;  /* 0x0008000001087983 */ /* 0x002ee80000300800 */
[----:B------:R-:W3:Y:S04]  /*7f5f0*/  LDL.LU R9, [R1+0x804] ;  /* 0x0008040001097983 */ /* 0x000ee80000300800 */
[----:B--2---:R-:W2:Y:S04]  /*7f600*/  LDL.LU R10, [R1+0x808] ;  /* 0x00080800010a7983 */ /* 0x004ea80000300800 */
[----:B------:R-:W2:Y:S04]  /*7f610*/  LDL.LU R11, [R1+0x80c] ;  /* 0x00080c00010b7983 */ /* 0x000ea80000300800 */
[----:B----4-:R1:W-:Y:S04]  /*7f620*/  STL.64 [R1+0x4470], R18 ;  /* 0x0044701201007387 */ /* 0x0103e80000100a00 */
[----:B---3--:R-:W-:Y:S01]  /*7f630*/  STL.64 [R1+0x4468], R16 ;  /* 0x0044681001007387 */ /* 0x008fe20000100a00 */
[----:B-1----:R-:W-:-:S03]  /*7f640*/  IMAD.MOV.U32 R18, RZ, RZ, R12 ;  /* 0x000000ffff127224 */ /* 0x002fc600078e000c */
[----:B------:R-:W3:Y:S04]  /*7f650*/  LDL.LU R12, [R1+0x7e0] ;  /* 0x0007e000010c7983 */ /* 0x000ee80000300800 */
[----:B------:R-:W3:Y:S04]  /*7f660*/  LDL.LU R13, [R1+0x7e4] ;  /* 0x0007e400010d7983 */ /* 0x000ee80000300800 */
[----:B------:R-:W3:Y:S04]  /*7f670*/  LDL.LU R14, [R1+0x7e8] ;  /* 0x0007e800010e7983 */ /* 0x000ee80000300800 */
[----:B------:R-:W3:Y:S04]  /*7f680*/  LDL.LU R15, [R1+0x7ec] ;  /* 0x0007ec00010f7983 */ /* 0x000ee80000300800 */
[----:B0-----:R-:W-:Y:S04]  /*7f690*/  STL.64 [R1+0x43d8], R26 ;  /* 0x0043d81a01007387 */ /* 0x001fe80000100a00 */
[----:B------:R0:W-:Y:S04]  /*7f6a0*/  STL.64 [R1+0x43d0], R24 ;  /* 0x0043d01801007387 */ /* 0x0001e80000100a00 */
[----:B0-----:R-:W4:Y:S04]  /*7f6b0*/  LDL.LU R24, [R1+0x7c0] ;  /* 0x0007c00001187983 */ /* 0x001f280000300800 */
[----:B------:R-:W4:Y:S04]  /*7f6c0*/  LDL.LU R25, [R1+0x7c4] ;  /* 0x0007c40001197983 */ /* 0x000f280000300800 */
[----:B------:R-:W2:Y:S04]  /*7f6d0*/  LDL.LU R26, [R1+0x7c8] ;  /* 0x0007c800011a7983 */ /* 0x000ea80000300800 */
[----:B------:R-:W2:Y:S01]  /*7f6e0*/  LDL.LU R27, [R1+0x7cc] ;  /* 0x0007cc00011b7983 */ /* 0x000ea20000300800 */
[----:B------:R-:W-:-:S07]  /*7f6f0*/  IMAD.MOV.U32 R19, RZ, RZ, R0 ;  /* 0x000000ffff137224 */ /* 0x000fce00078e0000 */
[----:B------:R-:W-:Y:S01]  /*7f700*/  HMMA.16816.F32.BF16 R4, R20, R18, R4 ;  /* 0x000000121404723c */ /* 0x000fe20000041804 */
[----:B--2---:R0:W-:Y:S04]  /*7f710*/  STL.64 [R1+0x44d0], R26 ;  /* 0x0044d01a01007387 */ /* 0x0041e80000100a00 */
[----:B----4-:R-:W-:Y:S04]  /*7f720*/  STL.64 [R1+0x44c8], R24 ;  /* 0x0044c81801007387 */ /* 0x010fe80000100a00 */
[----:B0-----:R-:W2:-:S14]  /*7f730*/  LDL.64 R26, [R1+0x88] ;  /* 0x00008800011a7983 */ /* 0x001e9c0000100a00 */
[----:B------:R-:W-:Y:S04]  /*7f740*/  STL.64 [R1+0x8a0], R4 ;  /* 0x0008a00401007387 */ /* 0x000fe80000100a00 */
[----:B------:R0:W-:Y:S04]  /*7f750*/  STL.64 [R1+0x8a8], R6 ;  /* 0x0008a80601007387 */ /* 0x0001e80000100a00 */
[----:B0-----:R-:W4:Y:S04]  /*7f760*/  LDL.LU.64 R6, [R1+0x44f8] ;  /* 0x0044f80001067983 */ /* 0x001f280000300a00 */
[----:B------:R0:W-:Y:S04]  /*7f770*/  STL.64 [R1+0x44b0], R18 ;  /* 0x0044b01201007387 */ /* 0x0001e80000100a00 */
[----:B------:R-:W3:Y:S04]  /*7f780*/  LDL.LU R16, [R1+0x7b0] ;  /* 0x0007b00001107983 */ /* 0x000ee80000300800 */
[----:B------:R-:W3:Y:S04]  /*7f790*/  LDL.LU R17, [R1+0x7b4] ;  /* 0x0007b40001117983 */ /* 0x000ee80000300800 */
[----:B0-----:R-:W2:Y:S04]  /*7f7a0*/  LDL.LU R18, [R1+0x7b8] ;  /* 0x0007b80001127983 */ /* 0x001ea80000300800 */
[----:B------:R-:W2:Y:S04]  /*7f7b0*/  LDL.LU R19, [R1+0x7bc] ;  /* 0x0007bc0001137983 */ /* 0x000ea80000300800 */
[----:B--2---:R0:W-:Y:S04]  /*7f7c0*/  STL.64 [R1+0x44c0], R18 ;  /* 0x0044c01201007387 */ /* 0x0041e80000100a00 */
[----:B---3--:R1:W-:Y:S04]  /*7f7d0*/  STL.64 [R1+0x44b8], R16 ;  /* 0x0044b81001007387 */ /* 0x0083e80000100a00 */
[----:B0-----:R-:W2:Y:S01]  /*7f7e0*/  LDL.64 R18, [R1+0x78] ;  /* 0x0000780001127983 */ /* 0x001ea20000100a00 */
[C---:B----4-:R-:W-:Y:S03]  /*7f7f0*/  HMMA.16816.F32.BF16 R8, R20.reuse, R6, R8 ;  /* 0x000000061408723c */ /* 0x050fe60000041808 */
[----:B--2---:R0:W-:Y:S04]  /*7f800*/  STL.64 [R1+0x44d8], R18 ;  /* 0x0044d81201007387 */ /* 0x0041e80000100a00 */
[----:B-1----:R-:W2:Y:S04]  /*7f810*/  LDL.LU R16, [R1+0x7d0] ;  /* 0x0007d00001107983 */ /* 0x002ea80000300800 */
[----:B------:R-:W2:Y:S04]  /*7f820*/  LDL.LU R17, [R1+0x7d4] ;  /* 0x0007d40001117983 */ /* 0x000ea80000300800 */
[----:B0-----:R-:W2:Y:S04]  /*7f830*/  LDL.LU R18, [R1+0x7d8] ;  /* 0x0007d80001127983 */ /* 0x001ea80000300800 */
[----:B------:R-:W2:Y:S04]  /*7f840*/  LDL.LU R19, [R1+0x7dc] ;  /* 0x0007dc0001137983 */ /* 0x000ea80000300800 */
[----:B------:R-:W-:Y:S04]  /*7f850*/  STL.64 [R1+0x720], R8 ;  /* 0x0007200801007387 */ /* 0x000fe80000100a00 */
[----:B------:R0:W-:Y:S04]  /*7f860*/  STL.64 [R1+0x728], R10 ;  /* 0x0007280a01007387 */ /* 0x0001e80000100a00 */
[----:B0-----:R-:W3:Y:S04]  /*7f870*/  LDL.LU.64 R10, [R1+0x44f0] ;  /* 0x0044f000010a7983 */ /* 0x001ee80000300a00 */
[----:B------:R0:W-:Y:S04]  /*7f880*/  STL.64 [R1+0x4498], R6 ;  /* 0x0044980601007387 */ /* 0x0001e80000100a00 */
[----:B------:R-:W4:Y:S04]  /*7f890*/  LDL.LU R4, [R1+0x7a0] ;  /* 0x0007a00001047983 */ /* 0x000f280000300800 */
[----:B------:R-:W4:Y:S04]  /*7f8a0*/  LDL.LU R5, [R1+0x7a4] ;  /* 0x0007a40001057983 */ /* 0x000f280000300800 */
[----:B0-----:R-:W2:Y:S04]  /*7f8b0*/  LDL.LU R6, [R1+0x7a8] ;  /* 0x0007a80001067983 */ /* 0x001ea80000300800 */
[----:B------:R-:W2:Y:S01]  /*7f8c0*/  LDL.LU R7, [R1+0x7ac] ;  /* 0x0007ac0001077983 */ /* 0x000ea20000300800 */
[----:B---3--:R-:W-:Y:S03]  /*7f8d0*/  HMMA.16816.F32.BF16 R20, R20, R10, R12 ;  /* 0x0000000a1414723c */ /* 0x008fe6000004180c */
[----:B--2---:R0:W-:Y:S04]  /*7f8e0*/  STL.64 [R1+0x44a8], R6 ;  /* 0x0044a80601007387 */ /* 0x0041e80000100a00 */
[----:B----4-:R-:W-:Y:S04]  /*7f8f0*/  STL.64 [R1+0x44a0], R4 ;  /* 0x0044a00401007387 */ /* 0x010fe80000100a00 */
[----:B0-----:R-:W2:Y:S04]  /*7f900*/  LDL.64 R6, [R1+0x68] ;  /* 0x0000680001067983 */ /* 0x001ea80000100a00 */
[----:B------:R-:W3:Y:S04]  /*7f910*/  LDL.LU.64 R14, [R1+0x44e8] ;  /* 0x0044e800010e7983 */ /* 0x000ee80000300a00 */
[----:B------:R-:W3:Y:S04]  /*7f920*/  LDL.LU.64 R12, [R1+0x44e0] ;  /* 0x0044e000010c7983 */ /* 0x000ee80000300a00 */
[----:B------:R-:W-:Y:S04]  /*7f930*/  STL.64 [R1+0x540], R20 ;  /* 0x0005401401007387 */ /* 0x000fe80000100a00 */
[----:B------:R0:W-:Y:S04]  /*7f940*/  STL.64 [R1+0x548], R22 ;  /* 0x0005481601007387 */ /* 0x0001e80000100a00 */
[----:B0-----:R-:W4:Y:S01]  /*7f950*/  LDL.64 R22, [R1+0x48] ;  /* 0x0000480001167983 */ /* 0x001f220000100a00 */
[----:B------:R-:W-:-:S02]  /*7f960*/  IMAD.MOV.U32 R8, RZ, RZ, R26 ;  /* 0x000000ffff087224 */ /* 0x000fc400078e001a */
[----:B------:R-:W-:Y:S01]  /*7f970*/  IMAD.MOV.U32 R0, RZ, RZ, R27 ;  /* 0x000000ffff007224 */ /* 0x000fe200078e001b */
[----:B---3--:R-:W-:Y:S01]  /*7f980*/  HMMA.16816.F32.BF16 R16, R12, R26, R16 ;  /* 0x0000001a0c10723c */ /* 0x008fe20000041810 */
[----:B----4-:R0:W-:Y:S04]  /*7f990*/  STL.64 [R1+0x4490], R22 ;  /* 0x0044901601007387 */ /* 0x0101e80000100a00 */
[----:B0-----:R-:W3:-:S15]  /*7f9a0*/  LDL.64 R22, [R1+0x58] ;  /* 0x0000580001167983 */ /* 0x001ede0000100a00 */
[----:B------:R-:W-:-:S03]  /*7f9b0*/  NOP ;  /* 0x0000000000007918 */ /* 0x000fc60000000000 */
[----:B------:R-:W-:Y:S04]  /*7f9c0*/  STL.64 [R1+0xd70], R16 ;  /* 0x000d701001007387 */ /* 0x000fe80000100a00 */
[----:B------:R0:W-:Y:S04]  /*7f9d0*/  STL.64 [R1+0xd78], R18 ;  /* 0x000d781201007387 */ /* 0x0001e80000100a00 */
[----:B0-----:R-:W4:Y:S04]  /*7f9e0*/  LDL.LU.64 R18, [R1+0x44d8] ;  /* 0x0044d80001127983 */ /* 0x001f280000300a00 */
[----:B------:R-:W4:Y:S04]  /*7f9f0*/  LDL.LU.64 R26, [R1+0x44d0] ;  /* 0x0044d000011a7983 */ /* 0x000f280000300a00 */
[----:B------:R-:W4:Y:S02]  /*7fa00*/  LDL.LU.64 R24, [R1+0x44c8] ;  /* 0x0044c80001187983 */ /* 0x000f240000300a00 */
[----:B----4-:R-:W-:Y:S06]  /*7fa10*/  HMMA.16816.F32.BF16 R24, R12, R18, R24 ;  /* 0x000000120c18723c */ /* 0x010fec0000041818 */
[----:B------:R-:W-:-:S15]  /*7fa20*/  IMAD.MOV.U32 R9, RZ, RZ, R19 ;  /* 0x000000ffff097224 */ /* 0x000fde00078e0013 */
[----:B------:R-:W-:-:S02]  /*7fa30*/  NOP ;  /* 0x0000000000007918 */ /* 0x000fc40000000000 */
[----:B------:R0:W-:Y:S04]  /*7fa40*/  STL.64 [R1+0xc20], R24 ;  /* 0x000c201801007387 */ /* 0x0001e80000100a00 */
[----:B------:R-:W-:Y:S01]  /*7fa50*/  STL.64 [R1+0xc28], R26 ;  /* 0x000c281a01007387 */ /* 0x000fe20000100a00 */
[----:B0-----:R-:W-:-:S03]  /*7fa60*/  IMAD.MOV.U32 R24, RZ, RZ, R18 ;  /* 0x000000ffff187224 */ /* 0x001fc600078e0012 */
[----:B------:R-:W2:Y:S04]  /*7fa70*/  LDL.LU.64 R18, [R1+0x44c0] ;  /* 0x0044c00001127983 */ /* 0x000ea80000300a00 */
[----:B------:R-:W2:Y:S04]  /*7fa80*/  LDL.LU.64 R16, [R1+0x44b8] ;  /* 0x0044b80001107983 */ /* 0x000ea80000300a00 */
[----:B------:R0:W-:Y:S04]  /*7fa90*/  STL [R1+0x4488], R24 ;  /* 0x0044881801007387 */ /* 0x0001e80000100800 */
[----:B0-----:R-:W4:Y:S04]  /*7faa0*/  LDL.LU R24, [R1+0x790] ;  /* 0x0007900001187983 */ /* 0x001f280000300800 */
[----:B------:R-:W4:Y:S04]  /*7fab0*/  LDL.LU R25, [R1+0x794] ;  /* 0x0007940001197983 */ /* 0x000f280000300800 */
[----:B------:R-:W4:Y:S04]  /*7fac0*/  LDL.LU R26, [R1+0x798] ;  /* 0x00079800011a7983 */ /* 0x000f280000300800 */
[----:B------:R-:W4:Y:S04]  /*7fad0*/  LDL.LU R27, [R1+0x79c] ;  /* 0x00079c00011b7983 */ /* 0x000f280000300800 */
[----:B------:R-:W-:Y:S04]  /*7fae0*/  STL.64 [R1+0x4480], R10 ;  /* 0x0044800a01007387 */ /* 0x000fe80000100a00 */
[----:B------:R0:W-:Y:S04]  /*7faf0*/  STL.64 [R1+0x4478], R8 ;  /* 0x0044780801007387 */ /* 0x0001e80000100a00 */
[----:B0-----:R-:W4:Y:S04]  /*7fb00*/  LDL.LU R8, [R1+0x780] ;  /* 0x0007800001087983 */ /* 0x001f280000300800 */
[----:B------:R-:W4:Y:S04]  /*7fb10*/  LDL.LU R9, [R1+0x784] ;  /* 0x0007840001097983 */ /* 0x000f280000300800 */
[----:B------:R-:W4:Y:S04]  /*7fb20*/  LDL.LU R10, [R1+0x788] ;  /* 0x00078800010a7983 */ /* 0x000f280000300800 */
[----:B------:R-:W4:Y:S01]  /*7fb30*/  LDL.LU R11, [R1+0x78c] ;  /* 0x00078c00010b7983 */ /* 0x000f220000300800 */
[----:B--2---:R-:W-:-:S15]  /*7fb40*/  HMMA.16816.F32.BF16 R16, R12, R6, R16 ;  /* 0x000000060c10723c */ /* 0x004fde0000041810 */
[----:B------:R-:W-:-:S08]  /*7fb50*/  NOP ;  /* 0x0000000000007918 */ /* 0x000fd00000000000 */
[----:B------:R0:W-:Y:S04]  /*7fb60*/  STL.64 [R1+0xb20], R16 ;  /* 0x000b201001007387 */ /* 0x0001e80000100a00 */
[----:B------:R1:W-:Y:S01]  /*7fb70*/  STL.64 [R1+0xb28], R18 ;  /* 0x000b281201007387 */ /* 0x0003e20000100a00 */
[----:B0-----:R-:W-:-:S03]  /*7fb80*/  IMAD.MOV.U32 R17, RZ, RZ, R6 ;  /* 0x000000ffff117224 */ /* 0x001fc600078e0006 */
[----:B-1----:R-:W2:Y:S01]  /*7fb90*/  LDL.LU.64 R18, [R1+0x44b0] ;  /* 0x0044b00001127983 */ /* 0x002ea20000300a00 */
[----:B------:R-:W-:-:S03]  /*7fba0*/  IMAD.MOV.U32 R16, RZ, RZ, R7 ;  /* 0x000000ffff107224 */ /* 0x000fc600078e0007 */
        /* <DEDUP_REMOVED lines=9> */
[----:B------:R-:W4:Y:S02]  /*7fc40*/  LDL.LU.64 R22, [R1+0x4490] ;  /* 0x0044900001167983 */ /* 0x000f240000300a00 */
[----:B----4-:R-:W-:-:S15]  /*7fc50*/  HMMA.16816.F32.BF16 R24, R12, R22, R24 ;  /* 0x000000160c18723c */ /* 0x010fde0000041818 */
[----:B------:R-:W-:-:S08]  /*7fc60*/  NOP ;  /* 0x0000000000007918 */ /* 0x000fd00000000000 */
[----:B------:R0:W-:Y:S04]  /*7fc70*/  STL.64 [R1+0x930], R24 ;  /* 0x0009301801007387 */ /* 0x0001e80000100a00 */
[----:B------:R1:W-:Y:S01]  /*7fc80*/  STL.64 [R1+0x938], R26 ;  /* 0x0009381a01007387 */ /* 0x0003e20000100a00 */
[----:B0-----:R-:W-:Y:S02]  /*7fc90*/  IMAD.MOV.U32 R25, RZ, RZ, R23 ;  /* 0x000000ffff197224 */ /* 0x001fe400078e0017 */
[----:B-1----:R-:W-:Y:S01]  /*7fca0*/  IMAD.MOV.U32 R26, RZ, RZ, R22 ;  /* 0x000000ffff1a7224 */ /* 0x002fe200078e0016 */
[----:B------:R-:W4:Y:S04]  /*7fcb0*/  LDL.LU R24, [R1+0x4488] ;  /* 0x0044880001187983 */ /* 0x000f280000300800 */
[----:B------:R-:W0:Y:S04]  /*7fcc0*/  LDSM.16.MT88.4 R20, [R2+UR5+0x1c300] ;  /* 0x01c300050214783b */ /* 0x000e280008004200 */
[----:B0-----:R0:W-:Y:S02]  /*7fcd0*/  STL.64 [R1+0x4350], R22 ;  /* 0x0043501601007387 */ /* 0x0011e40000100a00 */
[----:B0-----:R-:W-:-:S02]  /*7fce0*/  IMAD.MOV.U32 R22, RZ, RZ, R17 ;  /* 0x000000ffff167224 */ /* 0x001fc400078e0011 */
[----:B------:R-:W-:Y:S02]  /*7fcf0*/  IMAD.MOV.U32 R23, RZ, RZ, R16 ;  /* 0x000000ffff177224 */ /* 0x000fe400078e0010 */
[C---:B--2---:R-:W-:Y:S01]  /*7fd00*/  HMMA.16816.F32.BF16 R16, R12.reuse, R18, R8 ;  /* 0x000000120c10723c */ /* 0x044fe20000041808 */
[----:B------:R0:W-:Y:S04]  /*7fd10*/  STL.64 [R1+0x4348], R20 ;  /* 0x0043481401007387 */ /* 0x0001e80000100a00 */
[----:B------:R1:W-:Y:S04]  /*7fd20*/  STL.64 [R1+0x4428], R22 ;  /* 0x0044281601007387 */ /* 0x0003e80000100a00 */
[----:B0-----:R-:W2:Y:S04]  /*7fd30*/  LDL.LU R20, [R1+0x760] ;  /* 0x0007600001147983 */ /* 0x001ea80000300800 */
[----:B------:R-:W2:Y:S04]  /*7fd40*/  LDL.LU R21, [R1+0x764] ;  /* 0x0007640001157983 */ /* 0x000ea80000300800 */
[----:B-1----:R-:W2:Y:S04]  /*7fd50*/  LDL.LU R22, [R1+0x768] ;  /* 0x0007680001167983 */ /* 0x002ea80000300800 */
[----:B------:R-:W2:Y:S04]  /*7fd60*/  LDL.LU R23, [R1+0x76c] ;  /* 0x00076c0001177983 */ /* 0x000ea80000300800 */
[----:B------:R-:W2:Y:S04]  /*7fd70*/  LDL.LU.64 R10, [R1+0x4480] ;  /* 0x00448000010a7983 */ /* 0x000ea80000300a00 */
[----:B------:R-:W4:Y:S04]  /*7fd80*/  LDL.LU.64 R8, [R1+0x4478] ;  /* 0x0044780001087983 */ /* 0x000f280000300a00 */
        /* <DEDUP_REMOVED lines=12> */
[----:B--2---:R-:W-:Y:S03]  /*7fe50*/  HMMA.16816.F32.BF16 R12, R12, R10, R20 ;  /* 0x0000000a0c0c723c */ /* 0x004fe60000041814 */
[----:B----4-:R0:W-:Y:S02]  /*7fe60*/  STL.64 [R1+0x43f8], R6 ;  /* 0x0043f80601007387 */ /* 0x0101e40000100a00 */
[----:B0-----:R-:W-:-:S02]  /*7fe70*/  IMAD.MOV.U32 R6, RZ, RZ, R26 ;  /* 0x000000ffff067224 */ /* 0x001fc400078e001a */
[----:B------:R-:W-:-:S05]  /*7fe80*/  IMAD.MOV.U32 R7, RZ, RZ, R25 ;  /* 0x000000ffff077224 */ /* 0x000fca00078e0019 */
[----:B------:R0:W-:Y:S11]  /*7fe90*/  STL.64 [R1+0x4408], R6 ;  /* 0x0044080601007387 */ /* 0x0001f60000100a00 */
[----:B------:R-:W-:Y:S04]  /*7fea0*/  STL.64 [R1+0x4b0], R12 ;  /* 0x0004b00c01007387 */ /* 0x000fe80000100a00 */
[----:B------:R-:W-:Y:S01]  /*7feb0*/  STL.64 [R1+0x4b8], R14 ;  /* 0x0004b80e01007387 */ /* 0x000fe20000100a00 */
[----:B------:R-:W-:-:S02]  /*7fec0*/  IMAD.MOV.U32 R22, RZ, RZ, R24 ;  /* 0x000000ffff167224 */ /* 0x000fc400078e0018 */
[----:B------:R-:W-:Y:S01]  /*7fed0*/  IMAD.MOV.U32 R23, RZ, RZ, R9 ;  /* 0x000000ffff177224 */ /* 0x000fe200078e0009 */
[----:B------:R-:W1:Y:S01]  /*7fee0*/  LDSM.16.MT88.4 R12, [R2+UR5+0x1c380] ;  /* 0x01c38005020c783b */ /* 0x000e620008004200 */
[----:B0-----:R-:W-:Y:S02]  /*7fef0*/  IMAD.MOV.U32 R6, RZ, RZ, R5 ;  /* 0x000000ffff067224 */ /* 0x001fe400078e0005 */
[----:B------:R-:W-:-:S05]  /*7ff00*/  IMAD.MOV.U32 R7, RZ, RZ, R4 ;  /* 0x000000ffff077224 */ /* 0x000fca00078e0004 */
[----:B------:R0:W-:Y:S04]  /*7ff10*/  STL.64 [R1+0x4420], R6 ;  /* 0x0044200601007387 */ /* 0x0001e80000100a00 */
[----:B------:R-:W2:Y:S04]  /*7ff20*/  LDL.LU R4, [R1+0x730] ;  /* 0x0007300001047983 */ /* 0x000ea80000300800 */
[----:B------:R-:W2:Y:S04]  /*7ff30*/  LDL.LU R5, [R1+0x734] ;  /* 0x0007340001057983 */ /* 0x000ea80000300800 */
[----:B0-----:R-:W4:Y:S04]  /*7ff40*/  LDL.LU R6, [R1+0x738] ;  /* 0x0007380001067983 */ /* 0x001f280000300800 */
[----:B------:R-:W4:Y:S04]  /*7ff50*/  LDL.LU R7, [R1+0x73c] ;  /* 0x00073c0001077983 */ /* 0x000f280000300800 */
[----:B----4-:R-:W-:Y:S04]  /*7ff60*/  STL.64 [R1+0x4438], R6 ;  /* 0x0044380601007387 */ /* 0x010fe80000100a00 */
[----:B--2---:R0:W-:Y:S04]  /*7ff70*/  STL.64 [R1+0x4430], R4 ;  /* 0x0044300401007387 */ /* 0x0041e80000100a00 */
[----:B------:R2:W-:Y:S04]  /*7ff80*/  STL.64 [R1+0x4440], R22 ;  /* 0x0044401601007387 */ /* 0x0005e80000100a00 */
[----:B0-----:R-:W4:Y:S04]  /*7ff90*/  LDL.LU R4, [R1+0x740] ;  /* 0x0007400001047983 */ /* 0x001f280000300800 */
[----:B------:R-:W4:Y:S04]  /*7ffa0*/  LDL.LU R5, [R1+0x744] ;  /* 0x0007440001057983 */ /* 0x000f280000300800 */
[----:B------:R-:W3:Y:S04]  /*7ffb0*/  LDL.LU R6, [R1+0x748] ;  /* 0x0007480001067983 */ /* 0x000ee80000300800 */
[----:B------:R-:W3:Y:S01]  /*7ffc0*/  LDL.LU R7, [R1+0x74c] ;  /* 0x00074c0001077983 */ /* 0x000ee20000300800 */
[----:B--2---:R-:W-:-:S03]  /*7ffd0*/  IMAD.MOV.U32 R22, RZ, RZ, R8 ;  /* 0x000000ffff167224 */ /* 0x004fc600078e0008 */
[----:B---3--:R-:W-:Y:S04]  /*7ffe0*/  STL.64 [R1+0x4450], R6 ;  /* 0x0044500601007387 */ /* 0x008fe80000100a00 */
[----:B----4-:R0:W-:Y:S04]  /*7fff0*/  STL.64 [R1+0x4448], R4 ;  /* 0x0044480401007387 */ /* 0x0101e80000100a00 */
[----:B0-----:R-:W2:Y:S04]  /*80000*/  LDL.LU R4, [R1+0x750] ;  /* 0x0007500001047983 */ /* 0x001ea80000300800 */
[----:B------:R-:W2:Y:S04]  /*80010*/  LDL.LU R5, [R1+0x754] ;  /* 0x0007540001057983 */ /* 0x000ea80000300800 */
[----:B------:R-:W2:Y:S04]  /*80020*/  LDL.LU R6, [R1+0x758] ;  /* 0x0007580001067983 */ /* 0x000ea80000300800 */
[----:B------:R-:W2:Y:S04]  /*80030*/  LDL.LU R7, [R1+0x75c] ;  /* 0x00075c0001077983 */ /* 0x000ea80000300800 */
[----:B------:R0:W-:Y:S04]  /*80040*/  STL.64 [R1+0x4400], R10 ;  /* 0x0044000a01007387 */ /* 0x0001e80000100a00 */
[----:B------:R-:W3:Y:S04]  /*80050*/  LDL.LU R8, [R1+0x700] ;  /* 0x0007000001087983 */ /* 0x000ee80000300800 */
[----:B------:R-:W3:Y:S04]  /*80060*/  LDL.LU R9, [R1+0x704] ;  /* 0x0007040001097983 */ /* 0x000ee80000300800 */
[----:B0-----:R-:W4:Y:S04]  /*80070*/  LDL.LU R10, [R1+0x708] ;  /* 0x00070800010a7983 */ /* 0x001f280000300800 */
[----:B------:R-:W4:Y:S01]  /*80080*/  LDL.LU R11, [R1+0x70c] ;  /* 0x00070c00010b7983 */ /* 0x000f220000300800 */
[----:B------:R-:W-:-:S03]  /*80090*/  IMAD.MOV.U32 R23, RZ, RZ, R0 ;  /* 0x000000ffff177224 */ /* 0x000fc600078e0000 */
        /* <DEDUP_REMOVED lines=17> */
[----:B-1----:R-:W-:Y:S04]  /*801b0*/  STL.64 [R1+0x42e0], R14 ;  /* 0x0042e00e01007387 */ /* 0x002fe80000100a00 */
[----:B------:R0:W-:Y:S04]  /*801c0*/  STL.64 [R1+0x42d8], R12 ;  /* 0x0042d80c01007387 */ /* 0x0001e80000100a00 */
[----:B0-----:R-:W3:Y:S04]  /*801d0*/  LDL.LU R12, [R1+0x6e0] ;  /* 0x0006e000010c7983 */ /* 0x001ee80000300800 */
[----:B------:R-:W3:Y:S04]  /*801e0*/  LDL.LU R13, [R1+0x6e4] ;  /* 0x0006e400010d7983 */ /* 0x000ee80000300800 */
[----:B------:R-:W3:Y:S04]  /*801f0*/  LDL.LU R14, [R1+0x6e8] ;  /* 0x0006e800010e7983 */ /* 0x000ee80000300800 */
[----:B------:R-:W3:Y:S04]  /*80200*/  LDL.LU R15, [R1+0x6ec] ;  /* 0x0006ec00010f7983 */ /* 0x000ee80000300800 */
[----:B------:R-:W-:Y:S04]  /*80210*/  STL [R1+0x3bf8], R2 ;  /* 0x003bf80201007387 */ /* 0x000fe80000100800 */
[----:B------:R-:W4:Y:S04]  /*80220*/  LDL.LU.64 R6, [R1+0x4450] ;  /* 0x0044500001067983 */ /* 0x000f280000300a00 */
[----:B------:R-:W4:Y:S04]  /*80230*/  LDL.LU.64 R4, [R1+0x4448] ;  /* 0x0044480001047983 */ /* 0x000f280000300a00 */
[----:B------:R-:W-:Y:S04]  /*80240*/  STL.64 [R1+0xcf0], R20 ;  /* 0x000cf01401007387 */ /* 0x000fe80000100a00 */
[----:B------:R0:W-:Y:S04]  /*80250*/  STL.64 [R1+0xcf8], R22 ;  /* 0x000cf81601007387 */ /* 0x0001e80000100a00 */
[----:B0-----:R-:W4:Y:S02]  /*80260*/  LDL.LU.64 R22, [R1+0x4440] ;  /* 0x0044400001167983 */ /* 0x001f240000300a00 */
[----:B----4-:R-:W-:Y:S02]  /*80270*/  HMMA.16816.F32.BF16 R20, R16, R22, R4 ;  /* 0x000000161014723c */ /* 0x010fe40000041804 */
[----:B------:R-:W4:Y:S04]  /*80280*/  LDL.LU.64 R6, [R1+0x4438] ;  /* 0x0044380001067983 */ /* 0x000f280000300a00 */
[----:B------:R-:W4:-:S15]  /*80290*/  LDL.LU.64 R4, [R1+0x4430] ;  /* 0x0044300001047983 */ /* 0x000f1e0000300a00 */
[----:B------:R-:W-:-:S02]  /*802a0*/  NOP ;  /* 0x0000000000007918 */ /* 0x000fc40000000000 */
[----:B------:R-:W-:Y:S04]  /*802b0*/  STL.64 [R1+0xbf0], R20 ;  /* 0x000bf01401007387 */ /* 0x000fe80000100a00 */
[----:B------:R0:W-:Y:S04]  /*802c0*/  STL.64 [R1+0xbf8], R22 ;  /* 0x000bf81601007387 */ /* 0x0001e80000100a00 */
[----:B0-----:R-:W4:Y:S02]  /*802d0*/  LDL.LU.64 R22, [R1+0x4428] ;  /* 0x0044280001167983 */ /* 0x001f240000300a00 */
[----:B----4-:R-:W-:-:S15]  /*802e0*/  HMMA.16816.F32.BF16 R4, R16, R22, R4 ;  /* 0x000000161004723c */ /* 0x010fde0000041804 */
[----:B------:R-:W-:-:S08]  /*802f0*/  NOP ;  /* 0x0000000000007918 */ /* 0x000fd00000000000 */
[----:B------:R-:W-:Y:S04]  /*80300*/  STL.64 [R1+0xaf0], R4 ;  /* 0x000af00401007387 */ /* 0x000fe80000100a00 */
[----:B------:R0:W-:Y:S04]  /*80310*/  STL.64 [R1+0xaf8], R6 ;  /* 0x000af80601007387 */ /* 0x0001e80000100a00 */
[----:B0-----:R-:W4:Y:S04]  /*80320*/  LDL.LU.64 R6, [R1+0x4420] ;  /* 0x0044200001067983 */ /* 0x001f280000300a00 */
[----:B------:R0:W-:Y:S04]  /*80330*/  STL.64 [R1+0x43b0], R22 ;  /* 0x0043b01601007387 */ /* 0x0001e80000100a00 */
[----:B0-----:R-:W2:Y:S01]  /*80340*/  LDL.64 R22, [R1+0x78] ;  /* 0x0000780001167983 */ /* 0x001ea20000100a00 */
[C---:B----4-:R-:W-:Y:S03]  /*80350*/  HMMA.16816.F32.BF16 R4, R16.reuse, R6, R8 ;  /* 0x000000061004723c */ /* 0x050fe60000041808 */
[----:B--2---:R0:W-:Y:S04]  /*80360*/  STL.64 [R1+0x43c8], R22 ;  /* 0x0043c81601007387 */ /* 0x0041e80000100a00 */
[----:B------:R-:W2:Y:S04]  /*80370*/  LDL.LU R20, [R1+0x680] ;  /* 0x0006800001147983 */ /* 0x000ea80000300800 */
[----:B------:R-:W2:Y:S04]  /*80380*/  LDL.LU R21, [R1+0x684] ;  /* 0x0006840001157983 */ /* 0x000ea80000300800 */
[----:B0-----:R-:W2:Y:S04]  /*80390*/  LDL.LU R22, [R1+0x688] ;  /* 0x0006880001167983 */ /* 0x001ea80000300800 */
[----:B------:R-:W2:Y:S04]  /*803a0*/  LDL.LU R23, [R1+0x68c] ;  /* 0x00068c0001177983 */ /* 0x000ea80000300800 */
        /* <DEDUP_REMOVED lines=10> */
[----:B0-----:R-:W3:Y:S02]  /*80450*/  LDL.LU.64 R6, [R1+0x43f8] ;  /* 0x0043f80001067983 */ /* 0x001ee40000300a00 */
[----:B---3--:R-:W-:Y:S06]  /*80460*/  HMMA.16816.F32.BF16 R12, R16, R6, R12 ;  /* 0x00000006100c723c */ /* 0x008fec000004180c */
[----:B------:R-:W-:-:S15]  /*80470*/  IMAD.MOV.U32 R9, RZ, RZ, R7 ;  /* 0x000000ffff097224 */ /* 0x000fde00078e0007 */
[----:B------:R-:W-:-:S02]  /*80480*/  NOP ;  /* 0x0000000000007918 */ /* 0x000fc40000000000 */
[----:B------:R0:W-:Y:S04]  /*80490*/  STL.64 [R1+0x710], R12 ;  /* 0x0007100c01007387 */ /* 0x0001e80000100a00 */
[----:B------:R-:W-:Y:S01]  /*804a0*/  STL.64 [R1+0x718], R14 ;  /* 0x0007180e01007387 */ /* 0x000fe20000100a00 */
[----:B0-----:R-:W-:-:S03]  /*804b0*/  IMAD.MOV.U32 R12, RZ, RZ, R6 ;  /* 0x000000ffff0c7224 */ /* 0x001fc600078e0006 */
[----:B------:R-:W3:Y:S04]  /*804c0*/  LDL.LU.64 R6, [R1+0x43f0] ;  /* 0x0043f00001067983 */ /* 0x000ee80000300a00 */
[----:B------:R0:W-:Y:S04]  /*804d0*/  STL [R1+0x43a8], R12 ;  /* 0x0043a80c01007387 */ /* 0x0001e80000100800 */
        /* <DEDUP_REMOVED lines=23> */
[----:B------:R-:W-:Y:S04]  /*80650*/  STL.64 [R1+0x4258], R16 ;  /* 0x0042581001007387 */ /* 0x000fe80000100a00 */
[----:B0-----:R-:W3:Y:S02]  /*80660*/  LDL.64 R18, [R1+0x88] ;  /* 0x0000880001127983 */ /* 0x001ee40000100a00 */
        /* <DEDUP_REMOVED lines=14> */
[----:B------:R-:W-:Y:S04]  /*80750*/  STL [R1+0x4398], R17 ;  /* 0x0043981101007387 */ /* 0x000fe80000100800 */
[----:B------:R-:W0:Y:S02]  /*80760*/  LDSM.16.MT88.4 R16, [R3+UR5+0x1c080] ;  /* 0x01c080050310783b */ /* 0x000e240008004200 */
[----:B0-----:R-:W-:-:S02]  /*80770*/  IMAD.MOV.U32 R8, RZ, RZ, R16 ;  /* 0x000000ffff087224 */ /* 0x001fc400078e0010 */
[----:B------:R-:W-:Y:S01]  /*80780*/  IMAD.MOV.U32 R5, RZ, RZ, R17 ;  /* 0x000000ffff057224 */ /* 0x000fe200078e0011 */
[----:B------:R-:W3:Y:S01]  /*80790*/  LDL.LU R16, [R1+0x650] ;  /* 0x0006500001107983 */ /* 0x000ee20000300800 */
[----:B------:R-:W-:-:S03]  /*807a0*/  IMAD.MOV.U32 R2, RZ, RZ, R18 ;  /* 0x000000ffff027224 */ /* 0x000fc600078e0012 */
[----:B------:R-:W3:Y:S01]  /*807b0*/  LDL.LU R17, [R1+0x654] ;  /* 0x0006540001117983 */ /* 0x000ee20000300800 */
[----:B------:R-:W-:-:S03]  /*807c0*/  IMAD.MOV.U32 R0, RZ, RZ, R19 ;  /* 0x000000ffff007224 */ /* 0x000fc600078e0013 */
[----:B------:R-:W3:Y:S04]  /*807d0*/  LDL.LU R18, [R1+0x658] ;  /* 0x0006580001127983 */ /* 0x000ee80000300800 */
[----:B------:R-:W3:Y:S04]  /*807e0*/  LDL.LU R19, [R1+0x65c] ;  /* 0x00065c0001137983 */ /* 0x000ee80000300800 */
[----:B------:R0:W-:Y:S04]  /*807f0*/  STL.64 [R1+0x4370], R6 ;  /* 0x0043700601007387 */ /* 0x0001e80000100a00 */
[----:B------:R-:W-:Y:S01]  /*80800*/  STL [R1+0x4368], R5 ;  /* 0x0043680501007387 */ /* 0x000fe20000100800 */
[----:B--2---:R-:W-:Y:S03]  /*80810*/  HMMA.16816.F32.BF16 R20, R24, R22, R12 ;  /* 0x000000161814723c */ /* 0x004fe6000004180c */
[----:B------:R-:W2:Y:S01]  /*80820*/  LDL.LU R12, [R1+0x43a8] ;  /* 0x0043a800010c7983 */ /* 0x000ea20000300800 */
[----:B0-----:R-:W-:-:S15]  /*80830*/  IMAD.MOV.U32 R7, RZ, RZ, R9 ;  /* 0x000000ffff077224 */ /* 0x001fde00078e0009 */
[----:B------:R-:W-:-:S04]  /*80840*/  NOP ;  /* 0x0000000000007918 */ /* 0x000fc80000000000 */
[----:B------:R-:W-:Y:S04]  /*80850*/  STL.64 [R1+0xae0], R20 ;  /* 0x000ae01401007387 */ /* 0x000fe80000100a00 */
[----:B------:R-:W-:Y:S01]  /*80860*/  STL.64 [R1+0xae8], R22 ;  /* 0x000ae81601007387 */ /* 0x000fe20000100a00 */
[----:B--2---:R-:W-:-:S05]  /*80870*/  IMAD.MOV.U32 R6, RZ, RZ, R12 ;  /* 0x000000ffff067224 */ /* 0x004fca00078e000c */
[----:B------:R0:W-:Y:S04]  /*80880*/  STL.64 [R1+0x4390], R6 ;  /* 0x0043900601007387 */ /* 0x0001e80000100a00 */
[----:B------:R-:W-:Y:S04]  /*80890*/  STL [R1+0x4388], R4 ;  /* 0x0043880401007387 */ /* 0x000fe80000100800 */
[----:B0-----:R-:W2:Y:S04]  /*808a0*/  LDL.64 R6, [R1+0x48] ;  /* 0x0000480001067983 */ /* 0x001ea80000100a00 */
[----:B------:R-:W4:Y:S04]  /*808b0*/  LDL.LU R20, [R1+0x5e0] ;  /* 0x0005e00001147983 */ /* 0x000f280000300800 */
        /* <DEDUP_REMOVED lines=17> */
[----:B------:R-:W2:Y:S04]  /*809d0*/  LDL.LU R14, [R1+0x588] ;  /* 0x00058800010e7983 */ /* 0x000ea80000300800 */
[----:B------:R-:W2:Y:S04]  /*809e0*/  LDL.LU R15, [R1+0x58c] ;  /* 0x00058c00010f7983 */ /* 0x000ea80000300800 */
[----:B--2---:R0:W-:Y:S04]  /*809f0*/  STL.64 [R1+0x4310], R14 ;  /* 0x0043100e01007387 */ /* 0x0041e80000100a00 */
[----:B----4-:R-:W-:Y:S04]  /*80a00*/  STL.64 [R1+0x4308], R12 ;  /* 0x0043080c01007387 */ /* 0x010fe80000100a00 */
[----:B0-----:R-:W2:Y:S02]  /*80a10*/  LDL.64 R14, [R1+0x58] ;  /* 0x00005800010e7983 */ /* 0x001ea40000100a00 */
[----:B--2---:R-:W-:Y:S06]  /*80a20*/  HMMA.16816.F32.BF16 R16, R24, R14, R16 ;  /* 0x0000000e1810723c */ /* 0x004fec0000041810 */
[----:B------:R-:W-:-:S15]  /*80a30*/  IMAD.MOV.U32 R9, RZ, RZ, R15 ;  /* 0x000000ffff097224 */ /* 0x000fde00078e000f */
[----:B------:R-:W-:-:S02]  /*80a40*/  NOP ;  /* 0x0000000000007918 */ /* 0x000fc40000000000 */
[----:B------:R-:W-:Y:S04]  /*80a50*/  STL.64 [R1+0x9e0], R16 ;  /* 0x0009e01001007387 */ /* 0x000fe80000100a00 */
[----:B------:R0:W-:Y:S04]  /*80a60*/  STL.64 [R1+0x9e8], R18 ;  /* 0x0009e81201007387 */ /* 0x0001e80000100a00 */
[----:B0-----:R-:W2:Y:S04]  /*80a70*/  LDL.LU.64 R18, [R1+0x43a0] ;  /* 0x0043a00001127983 */ /* 0x001ea80000300a00 */
[----:B------:R-:W4:Y:S04]  /*80a80*/  LDL.LU R17, [R1+0x4398] ;  /* 0x0043980001117983 */ /* 0x000f280000300800 */
[----:B------:R-:W3:Y:S01]  /*80a90*/  LDL.LU R12, [R1+0x590] ;  /* 0x00059000010c7983 */ /* 0x000ee20000300800 */
[----:B------:R-:W-:-:S03]  /*80aa0*/  IMAD.MOV.U32 R16, RZ, RZ, R14 ;  /* 0x000000ffff107224 */ /* 0x000fc600078e000e */
[----:B------:R-:W3:Y:S04]  /*80ab0*/  LDL.LU R13, [R1+0x594] ;  /* 0x00059400010d7983 */ /* 0x000ee80000300800 */
[----:B------:R-:W2:Y:S04]  /*80ac0*/  LDL.LU R14, [R1+0x598] ;  /* 0x00059800010e7983 */ /* 0x000ea80000300800 */
[----:B------:R-:W2:Y:S04]  /*80ad0*/  LDL.LU R15, [R1+0x59c] ;  /* 0x00059c00010f7983 */ /* 0x000ea80000300800 */
[----:B--2---:R0:W-:Y:S04]  /*80ae0*/  STL.64 [R1+0x4320], R14 ;  /* 0x0043200e01007387 */ /* 0x0041e80000100a00 */
[----:B---3--:R1:W-:Y:S04]  /*80af0*/  STL.64 [R1+0x4318], R12 ;  /* 0x0043180c01007387 */ /* 0x0083e80000100a00 */
[----:B0-----:R-:W2:Y:S04]  /*80b00*/  LDL.64 R14, [R1+0x68] ;  /* 0x00006800010e7983 */ /* 0x001ea80000100a00 */
        /* <DEDUP_REMOVED lines=8> */
[----:B------:R1:W-:Y:S01]  /*80b90*/  STL.64 [R1+0x8f8], R14 ;  /* 0x0008f80e01007387 */ /* 0x0003e20000100a00 */
[----:B0-----:R-:W-:Y:S02]  /*80ba0*/  IMAD.MOV.U32 R13, RZ, RZ, R6 ;  /* 0x000000ffff0d7224 */ /* 0x001fe400078e0006 */
[----:B------:R-:W-:Y:S02]  /*80bb0*/  IMAD.MOV.U32 R12, RZ, RZ, R7 ;  /* 0x000000ffff0c7224 */ /* 0x000fe400078e0007 */
[----:B------:R-:W2:Y:S04]  /*80bc0*/  LDL.LU.64 R6, [R1+0x4390] ;  /* 0x0043900001067983 */ /* 0x000ea80000300a00 */
[----:B------:R-:W1:Y:S02]  /*80bd0*/  LDL.LU R4, [R1+0x4388] ;  /* 0x0043880001047983 */ /* 0x000e640000300800 */
[----:B-1----:R-:W-:-:S02]  /*80be0*/  IMAD.MOV.U32 R15, RZ, RZ, R4 ;  /* 0x000000ffff0f7224 */ /* 0x002fc400078e0004 */
[----:B--2---:R-:W-:Y:S01]  /*80bf0*/  HMMA.16816.F32.BF16 R4, R24, R6, R20 ;  /* 0x000000061804723c */ /* 0x004fe20000041814 */
[----:B------:R-:W2:Y:S04]  /*80c00*/  LDL.LU.64 R22, [R1+0x4380] ;  /* 0x0043800001167983 */ /* 0x000ea80000300a00 */
[----:B------:R-:W2:-:S15]  /*80c10*/  LDL.LU.64 R20, [R1+0x4378] ;  /* 0x0043780001147983 */ /* 0x000e9e0000300a00 */
[----:B------:R-:W-:-:S03]  /*80c20*/  NOP ;  /* 0x0000000000007918 */ /* 0x000fc60000000000 */
[----:B------:R-:W-:Y:S04]  /*80c30*/  STL.64 [R1+0x700], R4 ;  /* 0x0007000401007387 */ /* 0x000fe80000100a00 */
[----:B------:R0:W-:Y:S04]  /*80c40*/  STL.64 [R1+0x708], R6 ;  /* 0x0007080601007387 */ /* 0x0001e80000100a00 */
[----:B0-----:R-:W2:Y:S04]  /*80c50*/  LDL.LU.64 R6, [R1+0x4370] ;  /* 0x0043700001067983 */ /* 0x001ea80000300a00 */
[----:B------:R-:W3:Y:S01]  /*80c60*/  LDL.LU R5, [R1+0x4368] ;  /* 0x0043680001057983 */ /* 0x000ee20000300800 */
[----:B--2---:R-:W-:-:S15]  /*80c70*/  HMMA.16816.F32.BF16 R20, R24, R6, R20 ;  /* 0x000000061814723c */ /* 0x004fde0000041814 */
[----:B------:R-:W-:-:S08]  /*80c80*/  NOP ;  /* 0x0000000000007918 */ /* 0x000fd00000000000 */
[----:B------:R-:W-:Y:S04]  /*80c90*/  STL.64 [R1+0x620], R20 ;  /* 0x0006201401007387 */ /* 0x000fe80000100a00 */
[----:B------:R0:W-:Y:S04]  /*80ca0*/  STL.64 [R1+0x628], R22 ;  /* 0x0006281601007387 */ /* 0x0001e80000100a00 */
[----:B0-----:R-:W2:Y:S04]  /*80cb0*/  LDL.LU.64 R22, [R1+0x4360] ;  /* 0x0043600001167983 */ /* 0x001ea80000300a00 */
[----:B------:R-:W2:Y:S04]  /*80cc0*/  LDL.LU.64 R20, [R1+0x4358] ;  /* 0x0043580001147983 */ /* 0x000ea80000300a00 */
[----:B------:R-:W-:Y:S04]  /*80cd0*/  STL.64 [R1+0x4300], R6 ;  /* 0x0043000601007387 */ /* 0x000fe80000100a00 */
[----:B---3--:R0:W-:Y:S04]  /*80ce0*/  STL [R1+0x42f8], R5 ;  /* 0x0042f80501007387 */ /* 0x0081e80000100800 */
[----:B------:R-:W3:Y:S04]  /*80cf0*/  LDL.LU R4, [R1+0x5d0] ;  /* 0x0005d00001047983 */ /* 0x000ee80000300800 */
[----:B0-----:R-:W3:Y:S04]  /*80d00*/  LDL.LU R5, [R1+0x5d4] ;  /* 0x0005d40001057983 */ /* 0x001ee80000300800 */
[----:B------:R-:W3:Y:S04]  /*80d10*/  LDL.LU R6, [R1+0x5d8] ;  /* 0x0005d80001067983 */ /* 0x000ee80000300800 */
[----:B------:R-:W3:Y:S01]  /*80d20*/  LDL.LU R7, [R1+0x5dc] ;  /* 0x0005dc0001077983 */ /* 0x000ee20000300800 */
[----:B--2---:R-:W-:Y:S03]  /*80d30*/  HMMA.16816.F32.BF16 R24, R24, R10, R20 ;  /* 0x0000000a1818723c */ /* 0x004fe60000041814 */
[----:B------:R-:W3:Y:S04]  /*80d40*/  LDL.LU.64 R22, [R1+0x4350] ;  /* 0x0043500001167983 */ /* 0x000ee80000300a00 */
[----:B------:R-:W3:Y:S04]  /*80d50*/  LDL.LU.64 R20, [R1+0x4348] ;  /* 0x0043480001147983 */ /* 0x000ee80000300a00 */
[----:B------:R0:W-:Y:S04]  /*80d60*/  STL.64 [R1+0x42f0], R10 ;  /* 0x0042f00a01007387 */ /* 0x0001e80000100a00 */
[----:B------:R1:W-:Y:S01]  /*80d70*/  STL [R1+0x42e8], R8 ;  /* 0x0042e80801007387 */ /* 0x0003e20000100800 */
[----:B0-----:R-:W-:-:S02]  /*80d80*/  IMAD.MOV.U32 R10, RZ, RZ, R16 ;  /* 0x000000ffff0a7224 */ /* 0x001fc400078e0010 */
[----:B------:R-:W-:-:S05]  /*80d90*/  IMAD.MOV.U32 R11, RZ, RZ, R9 ;  /* 0x000000ffff0b7224 */ /* 0x000fca00078e0009 */
[----:B------:R-:W-:Y:S04]  /*80da0*/  STL.64 [R1+0x510], R24 ;  /* 0x0005101801007387 */ /* 0x000fe80000100a00 */
[----:B------:R-:W-:Y:S04]  /*80db0*/  STL.64 [R1+0x518], R26 ;  /* 0x0005181a01007387 */ /* 0x000fe80000100a00 */
[----:B------:R0:W-:Y:S04]  /*80dc0*/  STL.64 [R1+0x4328], R10 ;  /* 0x0043280a01007387 */ /* 0x0001e80000100a00 */
[----:B-1----:R-:W2:Y:S04]  /*80dd0*/  LDL.LU R8, [R1+0x5a0] ;  /* 0x0005a00001087983 */ /* 0x002ea80000300800 */
[----:B------:R-:W2:Y:S04]  /*80de0*/  LDL.LU R9, [R1+0x5a4] ;  /* 0x0005a40001097983 */ /* 0x000ea80000300800 */
[----:B0-----:R-:W2:Y:S04]  /*80df0*/  LDL.LU R10, [R1+0x5a8] ;  /* 0x0005a800010a7983 */ /* 0x001ea80000300800 */
[----:B------:R-:W2:Y:S01]  /*80e00*/  LDL.LU R11, [R1+0x5ac] ;  /* 0x0005ac00010b7983 */ /* 0x000ea20000300800 */
[----:B----4-:R-:W-:-:S02]  /*80e10*/  IMAD.MOV.U32 R14, RZ, RZ, R17 ;  /* 0x000000ffff0e7224 */ /* 0x010fc400078e0011 */
[----:B------:R-:W-:Y:S02]  /*80e20*/  IMAD.MOV.U32 R29, RZ, RZ, R18 ;  /* 0x000000ffff1d7224 */ /* 0x000fe400078e0012 */
[----:B------:R-:W-:Y:S01]  /*80e30*/  IMAD.MOV.U32 R28, RZ, RZ, R19 ;  /* 0x000000ffff1c7224 */ /* 0x000fe200078e0013 */
[----:B---3--:R-:W-:Y:S01]  /*80e40*/  HMMA.16816.F32.BF16 R4, R20, R18, R4 ;  /* 0x000000121404723c */ /* 0x008fe20000041804 */
[----:B--2---:R-:W-:Y:S04]  /*80e50*/  STL.64 [R1+0x4340], R10 ;  /* 0x0043400a01007387 */ /* 0x004fe80000100a00 */
[----:B------:R0:W-:Y:S04]  /*80e60*/  STL.64 [R1+0x4338], R8 ;  /* 0x0043380801007387 */ /* 0x0001e80000100a00 */
[----:B0-----:R-:W2:Y:S04]  /*80e70*/  LDL.LU R8, [R1+0x5c0] ;  /* 0x0005c00001087983 */ /* 0x001ea80000300800 */
        /* <DEDUP_REMOVED lines=11> */
[----:B------:R-:W3:Y:S04]  /*80f30*/  LDL.LU R18, [R1+0x498] ;  /* 0x0004980001127983 */ /* 0x000ee80000300800 */
[----:B------:R-:W3:Y:S01]  /*80f40*/  LDL.LU R19, [R1+0x49c] ;  /* 0x00049c0001137983 */ /* 0x000ee20000300800 */
[----:B------:R-:W-:-:S02]  /*80f50*/  IMAD.MOV.U32 R26, RZ, RZ, R13 ;  /* 0x000000ffff1a7224 */ /* 0x000fc400078e000d */
[----:B------:R-:W-:Y:S02]  /*80f60*/  IMAD.MOV.U32 R27, RZ, RZ, R12 ;  /* 0x000000ffff1b7224 */ /* 0x000fe400078e000c */
[C---:B--2---:R-:W-:Y:S01]  /*80f70*/  HMMA.16816.F32.BF16 R12, R20.reuse, R14, R8 ;  /* 0x0000000e140c723c */ /* 0x044fe20000041808 */
[----:B---3--:R0:W-:Y:S04]  /*80f80*/  STL.64 [R1+0x4270], R18 ;  /* 0x0042701201007387 */ /* 0x0081e80000100a00 */
[----:B----4-:R-:W-:Y:S04]  /*80f90*/  STL.64 [R1+0x4268], R16 ;  /* 0x0042681001007387 */ /* 0x010fe80000100a00 */
[----:B0-----:R-:W2:Y:S04]  /*80fa0*/  LDL.64 R18, [R1+0x38] ;  /* 0x0000380001127983 */ /* 0x001ea80000100a00 */
[----:B------:R-:W3:Y:S04]  /*80fb0*/  LDL.LU.64 R10, [R1+0x4340] ;  /* 0x00434000010a7983 */ /* 0x000ee80000300a00 */
[----:B------:R-:W3:Y:S06]  /*80fc0*/  LDL.LU.64 R8, [R1+0x4338] ;  /* 0x0043380001087983 */ /* 0x000eec0000300a00 */
        /* <DEDUP_REMOVED lines=15> */
[----:B------:R-:W-:Y:S04]  /*810c0*/  STL.64 [R1+0x9a0], R8 ;  /* 0x0009a00801007387 */ /* 0x000fe80000100a00 */
[----:B------:R3:W-:Y:S02]  /*810d0*/  STL.64 [R1+0x9a8], R10 ;  /* 0x0009a80a01007387 */ /* 0x0007e40000100a00 */
[----:B---3--:R-:W-:Y:S02]  /*810e0*/  HMMA.16816.F32.BF16 R8, R20, R26, R12 ;  /* 0x0000001a1408723c */ /* 0x008fe4000004180c */
[----:B------:R-:W3:-:S15]  /*810f0*/  LDL.LU R12, [R1+0x500] ;  /* 0x00050000010c7983 */ /* 0x000ede0000300800 */
[----:B------:R-:W-:-:S06]  /*81100*/  NOP ;  /* 0x0000000000007918 */ /* 0x000fcc0000000000 */
[----:B------:R0:W-:Y:S04]  /*81110*/  STL.64 [R1+0x750], R8 ;  /* 0x0007500801007387 */ /* 0x0001e80000100a00 */
[----:B------:R1:W-:Y:S04]  /*81120*/  STL.64 [R1+0x758], R10 ;  /* 0x0007580a01007387 */ /* 0x0003e80000100a00 */
[----:B------:R-:W3:Y:S04]  /*81130*/  LDL.LU R13, [R1+0x504] ;  /* 0x00050400010d7983 */ /* 0x000ee80000300800 */
[----:B------:R-:W3:Y:S04]  /*81140*/  LDL.LU R14, [R1+0x508] ;  /* 0x00050800010e7983 */ /* 0x000ee80000300800 */
[----:B------:R-:W3:Y:S04]  /*81150*/  LDL.LU R15, [R1+0x50c] ;  /* 0x00050c00010f7983 */ /* 0x000ee80000300800 */
[----:B0-----:R-:W4:Y:S04]  /*81160*/  LDL.LU R8, [R1+0x530] ;  /* 0x0005300001087983 */ /* 0x001f280000300800 */
[----:B------:R-:W4:Y:S04]  /*81170*/  LDL.LU R9, [R1+0x534] ;  /* 0x0005340001097983 */ /* 0x000f280000300800 */
[----:B-1----:R-:W4:Y:S04]  /*81180*/  LDL.LU R10, [R1+0x538] ;  /* 0x00053800010a7983 */ /* 0x002f280000300800 */
[----:B------:R-:W4:Y:S04]  /*81190*/  LDL.LU R11, [R1+0x53c] ;  /* 0x00053c00010b7983 */ /* 0x000f280000300800 */
[----:B------:R0:W-:Y:S04]  /*811a0*/  STL.64 [R1+0x4290], R26 ;  /* 0x0042901a01007387 */ /* 0x0001e80000100a00 */
[----:B0-----:R-:W3:Y:S01]  /*811b0*/  LDL.64 R26, [R1+0x58] ;  /* 0x00005800011a7983 */ /* 0x001ee20000100a00 */
[----:B--2---:R-:W-:Y:S03]  /*811c0*/  HMMA.16816.F32.BF16 R4, R20, R18, R4 ;  /* 0x000000121404723c */ /* 0x004fe60000041804 */
[----:B---3--:R0:W-:Y:S02]  /*811d0*/  STL.64 [R1+0x4298], R26 ;  /* 0x0042981a01007387 */ /* 0x0081e40000100a00 */
[----:B0-----:R-:W-:-:S02]  /*811e0*/  IMAD.MOV.U32 R26, RZ, RZ, R17 ;  /* 0x000000ffff1a7224 */ /* 0x001fc400078e0011 */
[----:B------:R-:W-:-:S05]  /*811f0*/  IMAD.MOV.U32 R27, RZ, RZ, R16 ;  /* 0x000000ffff1b7224 */ /* 0x000fca00078e0010 */
[----:B------:R0:W-:Y:S04]  /*81200*/  STL.64 [R1+0x42b0], R26 ;  /* 0x0042b01a01007387 */ /* 0x0001e80000100a00 */
[----:B------:R-:W2:Y:S04]  /*81210*/  LDL.LU R24, [R1+0x4e0] ;  /* 0x0004e00001187983 */ /* 0x000ea80000300800 */
[----:B------:R-:W2:Y:S04]  /*81220*/  LDL.LU R25, [R1+0x4e4] ;  /* 0x0004e40001197983 */ /* 0x000ea80000300800 */
[----:B0-----:R-:W3:Y:S04]  /*81230*/  LDL.LU R26, [R1+0x4e8] ;  /* 0x0004e800011a7983 */ /* 0x001ee80000300800 */
[----:B------:R-:W3:Y:S04]  /*81240*/  LDL.LU R27, [R1+0x4ec] ;  /* 0x0004ec00011b7983 */ /* 0x000ee80000300800 */
[----:B---3--:R-:W-:Y:S04]  /*81250*/  STL.64 [R1+0x42c0], R26 ;  /* 0x0042c01a01007387 */ /* 0x008fe80000100a00 */
[----:B--2---:R-:W-:Y:S04]  /*81260*/  STL.64 [R1+0x42b8], R24 ;  /* 0x0042b81801007387 */ /* 0x004fe80000100a00 */
[----:B------:R-:W-:Y:S04]  /*81270*/  STL.64 [R1+0x690], R4 ;  /* 0x0006900401007387 */ /* 0x000fe80000100a00 */
[----:B------:R0:W-:Y:S04]  /*81280*/  STL.64 [R1+0x698], R6 ;  /* 0x0006980601007387 */ /* 0x0001e80000100a00 */
[----:B0-----:R-:W4:Y:S04]  /*81290*/  LDL.LU.64 R6, [R1+0x4300] ;  /* 0x0043000001067983 */ /* 0x001f280000300a00 */
        /* <DEDUP_REMOVED lines=21> */
[----:B0-----:R-:W4:Y:S04]  /*813f0*/  LDL.LU.64 R10, [R1+0x42f0] ;  /* 0x0042f000010a7983 */ /* 0x001f280000300a00 */
[----:B------:R-:W2:Y:S01]  /*81400*/  LDL.LU R8, [R1+0x42e8] ;  /* 0x0042e80001087983 */ /* 0x000ea20000300800 */
[----:B------:R-:W-:-:S02]  /*81410*/  IMAD.MOV.U32 R26, RZ, RZ, R29 ;  /* 0x000000ffff1a7224 */ /* 0x000fc400078e001d */
[----:B------:R-:W-:Y:S01]  /*81420*/  IMAD.MOV.U32 R27, RZ, RZ, R28 ;  /* 0x000000ffff1b7224 */ /* 0x000fe200078e001c */
[----:B----4-:R-:W-:Y:S01]  /*81430*/  HMMA.16816.F32.BF16 R20, R20, R10, R12 ;  /* 0x0000000a1414723c */ /* 0x010fe2000004180c */
[----:B------:R-:W3:Y:S04]  /*81440*/  LDL.LU.64 R14, [R1+0x42e0] ;  /* 0x0042e000010e7983 */ /* 0x000ee80000300a00 */
[----:B------:R-:W3:Y:S04]  /*81450*/  LDL.LU.64 R12, [R1+0x42d8] ;  /* 0x0042d800010c7983 */ /* 0x000ee80000300a00 */
[----:B------:R-:W-:Y:S04]  /*81460*/  STL.64 [R1+0x4280], R10 ;  /* 0x0042800a01007387 */ /* 0x000fe80000100a00 */
[----:B--2---:R0:W-:Y:S10]  /*81470*/  STL [R1+0x4278], R8 ;  /* 0x0042780801007387 */ /* 0x0041f40000100800 */
[----:B------:R-:W-:Y:S04]  /*81480*/  STL.64 [R1+0x500], R20 ;  /* 0x0005001401007387 */ /* 0x000fe80000100a00 */
[----:B------:R1:W-:Y:S04]  /*81490*/  STL.64 [R1+0x508], R22 ;  /* 0x0005081601007387 */ /* 0x0003e80000100a00 */
[----:B0-----:R-:W2:Y:S04]  /*814a0*/  LDL.LU R8, [R1+0x4a0] ;  /* 0x0004a00001087983 */ /* 0x001ea80000300800 */
[----:B------:R-:W2:Y:S04]  /*814b0*/  LDL.LU R9, [R1+0x4a4] ;  /* 0x0004a40001097983 */ /* 0x000ea80000300800 */
[----:B------:R-:W2:Y:S04]  /*814c0*/  LDL.LU R10, [R1+0x4a8] ;  /* 0x0004a800010a7983 */ /* 0x000ea80000300800 */
[----:B------:R-:W2:Y:S04]  /*814d0*/  LDL.LU R11, [R1+0x4ac] ;  /* 0x0004ac00010b7983 */ /* 0x000ea80000300800 */
[----:B-1----:R-:W4:Y:S01]  /*814e0*/  LDL.64 R22, [R1+0x78] ;  /* 0x0000780001167983 */ /* 0x002f220000100a00 */
[----:B---3--:R-:W-:Y:S03]  /*814f0*/  HMMA.16816.F32.BF16 R24, R12, R26, R16 ;  /* 0x0000001a0c18723c */ /* 0x008fe60000041810 */
[----:B------:R-:W3:Y:S04]  /*81500*/  LDL.LU.64 R18, [R1+0x42d0] ;  /* 0x0042d00001127983 */ /* 0x000ee80000300a00 */
[----:B------:R-:W3:-:S15]  /*81510*/  LDL.LU.64 R16, [R1+0x42c8] ;  /* 0x0042c80001107983 */ /* 0x000ede0000300a00 */
        /* <DEDUP_REMOVED lines=28> */
[----:B------:R-:W3:Y:S02]  /*816e0*/  LDL.LU.64 R26, [R1+0x4290] ;  /* 0x00429000011a7983 */ /* 0x000ee40000300a00 */
        /* <DEDUP_REMOVED lines=9> */
[----:B-1----:R-:W-:-:S03]  /*81780*/  IMAD.MOV.U32 R28, RZ, RZ, R18 ;  /* 0x000000ffff1c7224 */ /* 0x002fc600078e0012 */
[----:B------:R-:W-:Y:S01]  /*81790*/  STL [R1+0x20], R16 ;  /* 0x0000201001007387 */ /* 0x000fe20000100800 */
[----:B------:R-:W-:-:S03]  /*817a0*/  IMAD.MOV.U32 R4, RZ, RZ, R19 ;  /* 0x000000ffff047224 */ /* 0x000fc600078e0013 */
[----:B------:R-:W2:Y:S01]  /*817b0*/  LDL.LU.64 R18, [R1+0x4288] ;  /* 0x0042880001127983 */ /* 0x000ea20000300a00 */
[----:B------:R-:W-:-:S05]  /*817c0*/  IMAD.MOV.U32 R29, RZ, RZ, R17 ;  /* 0x000000ffff1d7224 */ /* 0x000fca00078e0011 */
[----:B------:R-:W-:Y:S04]  /*817d0*/  STL [R1+0x4194], R29 ;  /* 0x0041941d01007387 */ /* 0x000fe80000100800 */
[----:B------:R0:W-:Y:S01]  /*817e0*/  STL [R1+0x4190], R4 ;  /* 0x0041900401007387 */ /* 0x0001e20000100800 */
[----:B--2---:R-:W-:Y:S06]  /*817f0*/  HMMA.16816.F32.BF16 R8, R12, R18, R8 ;  /* 0x000000120c08723c */ /* 0x004fec0000041808 */
[----:B------:R-:W-:-:S02]  /*81800*/  IMAD.MOV.U32 R22, RZ, RZ, R18 ;  /* 0x000000ffff167224 */ /* 0x000fc400078e0012 */
[----:B0-----:R-:W-:-:S15]  /*81810*/  IMAD.MOV.U32 R4, RZ, RZ, R19 ;  /* 0x000000ffff047224 */ /* 0x001fde00078e0013 */
[----:B------:R-:W-:Y:S04]  /*81820*/  STL.64 [R1+0x680], R8 ;  /* 0x0006800801007387 */ /* 0x000fe80000100a00 */
[----:B------:R0:W-:Y:S04]  /*81830*/  STL.64 [R1+0x688], R10 ;  /* 0x0006880a01007387 */ /* 0x0001e80000100a00 */
[----:B0-----:R-:W3:Y:S04]  /*81840*/  LDL.LU.64 R10, [R1+0x4280] ;  /* 0x00428000010a7983 */ /* 0x001ee80000300a00 */
[----:B------:R-:W2:Y:S04]  /*81850*/  LDL.LU R8, [R1+0x4278] ;  /* 0x0042780001087983 */ /* 0x000ea80000300800 */
[----:B------:R-:W4:Y:S04]  /*81860*/  LDL.LU.64 R18, [R1+0x4270] ;  /* 0x0042700001127983 */ /* 0x000f280000300a00 */
[----:B------:R-:W4:Y:S02]  /*81870*/  LDL.LU.64 R16, [R1+0x4268] ;  /* 0x0042680001107983 */ /* 0x000f240000300a00 */
[C---:B----4-:R-:W-:Y:S06]  /*81880*/  HMMA.16816.F32.BF16 R16, R12.reuse, R6, R16 ;  /* 0x000000060c10723c */ /* 0x050fec0000041810 */
[----:B---3--:R-:W-:-:S15]  /*81890*/  HMMA.16816.F32.BF16 R12, R12, R10, R24 ;  /* 0x0000000a0c0c723c */ /* 0x008fde0000041818 */
[----:B------:R-:W-:-:S02]  /*818a0*/  NOP ;  /* 0x0000000000007918 */ /* 0x000fc40000000000 */
[----:B------:R-:W-:Y:S04]  /*818b0*/  STL.64 [R1+0x5e0], R16 ;  /* 0x0005e01001007387 */ /* 0x000fe80000100a00 */
[----:B------:R0:W-:Y:S04]  /*818c0*/  STL.64 [R1+0x5e8], R18 ;  /* 0x0005e81201007387 */ /* 0x0001e80000100a00 */
[----:B0-----:R-:W3:Y:S04]  /*818d0*/  LDL.LU.64 R18, [R1+0x4260] ;  /* 0x0042600001127983 */ /* 0x001ee80000300a00 */
[----:B------:R-:W3:Y:S04]  /*818e0*/  LDL.LU.64 R16, [R1+0x4258] ;  /* 0x0042580001107983 */ /* 0x000ee80000300a00 */
[----:B------:R-:W-:Y:S04]  /*818f0*/  STL.64 [R1+0x41f0], R6 ;  /* 0x0041f00601007387 */ /* 0x000fe80000100a00 */
[----:B------:R-:W-:Y:S04]  /*81900*/  STL [R1+0x41e8], R5 ;  /* 0x0041e80501007387 */ /* 0x000fe80000100800 */
[----:B------:R-:W-:Y:S04]  /*81910*/  STL.64 [R1+0x41e0], R10 ;  /* 0x0041e00a01007387 */ /* 0x000fe80000100a00 */
[----:B--2---:R-:W-:Y:S04]  /*81920*/  STL [R1+0x41d8], R8 ;  /* 0x0041d80801007387 */ /* 0x004fe80000100800 */
[----:B------:R0:W-:Y:S04]  /*81930*/  STL.64 [R1+0x4f0], R12 ;  /* 0x0004f00c01007387 */ /* 0x0001e80000100a00 */
[----:B------:R1:W-:Y:S04]  /*81940*/  STL.64 [R1+0x4f8], R14 ;  /* 0x0004f80e01007387 */ /* 0x0003e80000100a00 */
[----:B0-----:R-:W2:Y:S04]  /*81950*/  LDL.LU R12, [R1+0x250] ;  /* 0x00025000010c7983 */ /* 0x001ea80000300800 */
[----:B------:R-:W2:Y:S04]  /*81960*/  LDL.LU R13, [R1+0x254] ;  /* 0x00025400010d7983 */ /* 0x000ea80000300800 */
[----:B-1----:R-:W4:Y:S04]  /*81970*/  LDL.LU R14, [R1+0x258] ;  /* 0x00025800010e7983 */ /* 0x002f280000300800 */
[----:B------:R-:W4:Y:S04]  /*81980*/  LDL.LU R15, [R1+0x25c] ;  /* 0x00025c00010f7983 */ /* 0x000f280000300800 */
[----:B------:R-:W3:Y:S04]  /*81990*/  LDL.LU R8, [R1+0x280] ;  /* 0x0002800001087983 */ /* 0x000ee80000300800 */
[----:B------:R-:W3:Y:S04]  /*819a0*/  LDL.LU R9, [R1+0x284] ;  /* 0x0002840001097983 */ /* 0x000ee80000300800 */
[----:B------:R-:W2:Y:S04]  /*819b0*/  LDL.LU R10, [R1+0x288] ;  /* 0x00028800010a7983 */ /* 0x000ea80000300800 */
[----:B------:R-:W2:Y:S01]  /*819c0*/  LDL.LU R11, [R1+0x28c] ;  /* 0x00028c00010b7983 */ /* 0x000ea20000300800 */
[----:B------:R-:W-:-:S02]  /*819d0*/  IMAD.MOV.U32 R26, RZ, RZ, R21 ;  /* 0x000000ffff1a7224 */ /* 0x000fc400078e0015 */
[----:B------:R-:W-:Y:S02]  /*819e0*/  IMAD.MOV.U32 R27, RZ, RZ, R20 ;  /* 0x000000ffff1b7224 */ /* 0x000fe400078e0014 */
[----:B------:R-:W-:Y:S01]  /*819f0*/  IMAD.MOV.U32 R6, RZ, RZ, R22 ;  /* 0x000000ffff067224 */ /* 0x000fe200078e0016 */
[----:B--2---:R-:W-:Y:S04]  /*81a00*/  STL.64 [R1+0x4200], R10 ;  /* 0x0042000a01007387 */ /* 0x004fe80000100a00 */
[----:B---3--:R-:W-:Y:S04]  /*81a10*/  STL.64 [R1+0x41f8], R8 ;  /* 0x0041f80801007387 */ /* 0x008fe80000100a00 */
[----:B------:R-:W2:Y:S04]  /*81a20*/  LDL.64 R22, [R1+0x88] ;  /* 0x0000880001167983 */ /* 0x000ea80000100a00 */
        /* <DEDUP_REMOVED lines=35> */
[----:B------:R1:W-:Y:S04]  /*81c60*/  STL.64 [R1+0x4198], R12 ;  /* 0x0041980c01007387 */ /* 0x0003e80000100a00 */
[----:B0-----:R-:W4:Y:S04]  /*81c70*/  LDL.64 R14, [R1+0x68] ;  /* 0x00006800010e7983 */ /* 0x001f280000100a00 */
[----:B------:R-:W-:Y:S04]  /*81c80*/  STL.64 [R1+0xda0], R24 ;  /* 0x000da01801007387 */ /* 0x000fe80000100a00 */
[----:B------:R0:W-:Y:S01]  /*81c90*/  STL.64 [R1+0xda8], R26 ;  /* 0x000da81a01007387 */ /* 0x0001e20000100a00 */
[----:B-1----:R-:W-:-:S02]  /*81ca0*/  IMAD.MOV.U32 R13, RZ, RZ, R22 ;  /* 0x000000ffff0d7224 */ /* 0x002fc400078e0016 */
[----:B------:R-:W-:Y:S01]  /*81cb0*/  IMAD.MOV.U32 R12, RZ, RZ, R23 ;  /* 0x000000ffff0c7224 */ /* 0x000fe200078e0017 */
[----:B0-----:R-:W2:Y:S04]  /*81cc0*/  LDL.LU.64 R26, [R1+0x4250] ;  /* 0x00425000011a7983 */ /* 0x001ea80000300a00 */
[----:B------:R-:W2:Y:S04]  /*81cd0*/  LDL.LU.64 R24, [R1+0x4248] ;  /* 0x0042480001187983 */ /* 0x000ea80000300a00 */
[----:B------:R-:W2:Y:S02]  /*81ce0*/  LDL.LU.64 R22, [R1+0x4240] ;  /* 0x0042400001167983 */ /* 0x000ea40000300a00 */
[----:B--2---:R-:W-:-:S15]  /*81cf0*/  HMMA.16816.F32.BF16 R24, R16, R22, R24 ;  /* 0x000000161018723c */ /* 0x004fde0000041818 */
        /* <DEDUP_REMOVED lines=17> */
[----:B0-----:R-:W4:Y:S04]  /*81e10*/  LDL.LU.64 R26, [R1+0x4228] ;  /* 0x00422800011a7983 */ /* 0x001f280000300a00 */
[----:B------:R0:W-:Y:S04]  /*81e20*/  STL.64 [R1+0x41b0], R14 ;  /* 0x0041b00e01007387 */ /* 0x0001e80000100a00 */
[----:B------:R-:W3:Y:S04]  /*81e30*/  LDL.LU R12, [R1] ;  /* 0x00000000010c7983 */ /* 0x000ee80000300800 */
[----:B------:R-:W3:Y:S04]  /*81e40*/  LDL.LU R13, [R1+0x4] ;  /* 0x00000400010d7983 */ /* 0x000ee80000300800 */
[----:B0-----:R-:W2:Y:S04]  /*81e50*/  LDL.LU R14, [R1+0x8] ;  /* 0x00000800010e7983 */ /* 0x001ea80000300800 */
        /* <DEDUP_REMOVED lines=29> */
[----:B0-----:R-:W3:Y:S04]  /*82030*/  LDL.LU.64 R6, [R1+0x41f0] ;  /* 0x0041f00001067983 */ /* 0x001ee80000300a00 */
[----:B------:R-:W2:Y:S01]  /*82040*/  LDL.LU R5, [R1+0x41e8] ;  /* 0x0041e80001057983 */ /* 0x000ea20000300800 */
[----:B---3--:R-:W-:-:S15]  /*82050*/  HMMA.16816.F32.BF16 R8, R16, R6, R8 ;  /* 0x000000061008723c */ /* 0x008fde0000041808 */
[----:B------:R-:W-:-:S08]  /*82060*/  NOP ;  /* 0x0000000000007918 */ /* 0x000fd00000000000 */
[----:B------:R-:W-:Y:S04]  /*82070*/  STL.64 [R1+0x630], R8 ;  /* 0x0006300801007387 */ /* 0x000fe80000100a00 */
[----:B------:R0:W-:Y:S04]  /*82080*/  STL.64 [R1+0x638], R10 ;  /* 0x0006380a01007387 */ /* 0x0001e80000100a00 */
[----:B0-----:R-:W3:Y:S04]  /*82090*/  LDL.LU.64 R10, [R1+0x41e0] ;  /* 0x0041e000010a7983 */ /* 0x001ee80000300a00 */
[----:B------:R-:W4:Y:S01]  /*820a0*/  LDL.LU R8, [R1+0x41d8] ;  /* 0x0041d80001087983 */ /* 0x000f220000300800 */
[----:B---3--:R-:W-:Y:S03]  /*820b0*/  HMMA.16816.F32.BF16 R16, R16, R10, R20 ;  /* 0x0000000a1010723c */ /* 0x008fe60000041814 */
[----:B------:R-:W3:Y:S04]  /*820c0*/  LDL.LU.64 R22, [R1+0x41d0] ;  /* 0x0041d00001167983 */ /* 0x000ee80000300a00 */
[----:B------:R0:W-:Y:S04]  /*820d0*/  STL.64 [R1+0x4168], R10 ;  /* 0x0041680a01007387 */ /* 0x0001e80000100a00 */
[----:B0-----:R-:W3:-:S12]  /*820e0*/  LDL.64 R10, [R1+0x58] ;  /* 0x00005800010a7983 */ /* 0x001ed80000100a00 */
[----:B------:R4:W-:Y:S04]  /*820f0*/  STL.64 [R1+0x5d0], R16 ;  /* 0x0005d01001007387 */ /* 0x0009e80000100a00 */
[----:B------:R0:W-:Y:S01]  /*82100*/  STL.64 [R1+0x5d8], R18 ;  /* 0x0005d81201007387 */ /* 0x0001e20000100a00 */
[----:B----4-:R-:W-:Y:S02]  /*82110*/  IMAD.MOV.U32 R16, RZ, RZ, R8 ;  /* 0x000000ffff107224 */ /* 0x010fe400078e0008 */
[----:B--2---:R-:W-:Y:S02]  /*82120*/  IMAD.MOV.U32 R17, RZ, RZ, R5 ;  /* 0x000000ffff117224 */ /* 0x004fe400078e0005 */
[----:B0-----:R-:W-:Y:S02]  /*82130*/  IMAD.MOV.U32 R18, RZ, RZ, R2 ;  /* 0x000000ffff127224 */ /* 0x001fe400078e0002 */
[----:B------:R-:W-:-:S07]  /*82140*/  IMAD.MOV.U32 R19, RZ, RZ, R0 ;  /* 0x000000ffff137224 */ /* 0x000fce00078e0000 */
[----:B---3--:R-:W-:Y:S01]  /*82150*/  HMMA.16816.F32.BF16 R20, R16, R22, R12 ;  /* 0x000000161014723c */ /* 0x008fe2000004180c */
[----:B------:R-:W2:Y:S04]  /*82160*/  LDL.LU.64 R14, [R1+0x41c8] ;  /* 0x0041c800010e7983 */ /* 0x000ea80000300a00 */
[----:B------:R-:W2:-:S15]  /*82170*/  LDL.LU.64 R12, [R1+0x41c0] ;  /* 0x0041c000010c7983 */ /* 0x000e9e0000300a00 */
[----:B------:R-:W-:-:S03]  /*82180*/  NOP ;  /* 0x0000000000007918 */ /* 0x000fc60000000000 */
[----:B------:R-:W-:Y:S04]  /*82190*/  STL.64 [R1+0xd90], R20 ;  /* 0x000d901401007387 */ /* 0x000fe80000100a00 */
[----:B------:R0:W-:Y:S04]  /*821a0*/  STL.64 [R1+0xd98], R22 ;  /* 0x000d981601007387 */ /* 0x0001e80000100a00 */
[----:B0-----:R-:W2:Y:S02]  /*821b0*/  LDL.LU.64 R22, [R1+0x41b8] ;  /* 0x0041b80001167983 */ /* 0x001ea40000300a00 */
[----:B--2---:R-:W-:Y:S06]  /*821c0*/  HMMA.16816.F32.BF16 R12, R16, R22, R12 ;  /* 0x00000016100c723c */ /* 0x004fec000004180c */
[----:B------:R0:W-:Y:S04]  /*821d0*/  STL.64 [R1+0x4148], R22 ;  /* 0x0041481601007387 */ /* 0x0001e80000100a00 */
[----:B------:R-:W2:-:S13]  /*821e0*/  LDL.LU R20, [R1+0x260] ;  /* 0x0002600001147983 */ /* 0x000e9a0000300800 */
[----:B------:R-:W-:Y:S04]  /*821f0*/  STL.64 [R1+0xc40], R12 ;  /* 0x000c400c01007387 */ /* 0x000fe80000100a00 */
[----:B------:R-:W-:Y:S04]  /*82200*/  STL.64 [R1+0xc48], R14 ;  /* 0x000c480e01007387 */ /* 0x000fe80000100a00 */
[----:B------:R-:W1:Y:S04]  /*82210*/  LDSM.16.MT88.4 R12, [R3+UR5+0x1c180] ;  /* 0x01c18005030c783b */ /* 0x000e680008004200 */
[----:B------:R-:W2:Y:S04]  /*82220*/  LDL.LU R21, [R1+0x264] ;  /* 0x0002640001157983 */ /* 0x000ea80000300800 */
[----:B0-----:R-:W2:Y:S04]  /*82230*/  LDL.LU R22, [R1+0x268] ;  /* 0x0002680001167983 */ /* 0x001ea80000300800 */
[----:B------:R-:W2:Y:S04]  /*82240*/  LDL.LU R23, [R1+0x26c] ;  /* 0x00026c0001177983 */ /* 0x000ea80000300800 */
[----:B-1----:R0:W-:Y:S04]  /*82250*/  STL.64 [R1+0x8], R14 ;  /* 0x0000080e01007387 */ /* 0x0021e80000100a00 */
[----:B0-----:R-:W3:Y:S01]  /*82260*/  LDL.LU.64 R14, [R1+0x41b0] ;  /* 0x0041b000010e7983 */ /* 0x001ee20000300a00 */
[----:B------:R-:W-:-:S02]  /*82270*/  IMAD.MOV.U32 R29, RZ, RZ, R12 ;  /* 0x000000ffff1d7224 */ /* 0x000fc400078e000c */
[----:B------:R-:W-:Y:S01]  /*82280*/  IMAD.MOV.U32 R4, RZ, RZ, R13 ;  /* 0x000000ffff047224 */ /* 0x000fe200078e000d */
[----:B---3--:R-:W-:Y:S06]  /*82290*/  HMMA.16816.F32.BF16 R24, R16, R14, R24 ;  /* 0x0000000e1018723c */ /* 0x008fec0000041818 */
[----:B------:R-:W-:Y:S02]  /*822a0*/  IMAD.MOV.U32 R2, RZ, RZ, R14 ;  /* 0x000000ffff027224 */ /* 0x000fe400078e000e */
[----:B------:R-:W-:-:S15]  /*822b0*/  IMAD.MOV.U32 R0, RZ, RZ, R15 ;  /* 0x000000ffff007224 */ /* 0x000fde00078e000f */
[----:B------:R-:W-:Y:S04]  /*822c0*/  STL.64 [R1+0xb40], R24 ;  /* 0x000b401801007387 */ /* 0x000fe80000100a00 */
[----:B------:R0:W-:Y:S04]  /*822d0*/  STL.64 [R1+0xb48], R26 ;  /* 0x000b481a01007387 */ /* 0x0001e80000100a00 */
[----:B0-----:R-:W3:Y:S04]  /*822e0*/  LDL.LU.64 R26, [R1+0x41a8] ;  /* 0x0041a800011a7983 */ /* 0x001ee80000300a00 */
[----:B------:R-:W3:Y:S04]  /*822f0*/  LDL.LU.64 R14, [R1+0x41a0] ;  /* 0x0041a000010e7983 */ /* 0x000ee80000300a00 */
[----:B------:R-:W3:Y:S01]  /*82300*/  LDL.LU.64 R12, [R1+0x4198] ;  /* 0x00419800010c7983 */ /* 0x000ee20000300a00 */
[----:B--2---:R-:W-:Y:S06]  /*82310*/  HMMA.16816.F32.BF16 R20, R16, R10, R20 ;  /* 0x0000000a1014723c */ /* 0x004fec0000041814 */
[----:B------:R-:W-:Y:S01]  /*82320*/  IMAD.MOV.U32 R5, RZ, RZ, R11 ;  /* 0x000000ffff057224 */ /* 0x000fe200078e000b */
[----:B------:R-:W-:-:S15]  /*82330*/  STL.64 [R1+0x4178], R6 ;  /* 0x0041780601007387 */ /* 0x000fde0000100a00 */
[----:B------:R-:W-:-:S01]  /*82340*/  NOP ;  /* 0x0000000000007918 */ /* 0x000fc20000000000 */
[----:B------:R-:W-:Y:S04]  /*82350*/  STL.64 [R1+0xa40], R20 ;  /* 0x000a401401007387 */ /* 0x000fe80000100a00 */
[----:B------:R-:W-:Y:S04]  /*82360*/  STL.64 [R1+0xa48], R22 ;  /* 0x000a481601007387 */ /* 0x000fe80000100a00 */
[----:B------:R-:W-:Y:S04]  /*82370*/  STL [R1+0x4170], R5 ;  /* 0x0041700501007387 */ /* 0x000fe80000100800 */
[----:B------:R-:W2:Y:S01]  /*82380*/  LDL.LU R8, [R1+0x380] ;  /* 0x0003800001087983 */ /* 0x000ea20000300800 */
[----:B---3--:R-:W-:-:S15]  /*82390*/  HMMA.16816.F32.BF16 R12, R16, R26, R12 ;  /* 0x0000001a100c723c */ /* 0x008fde000004180c */
[----:B------:R-:W-:-:S08]  /*823a0*/  NOP ;  /* 0x0000000000007918 */ /* 0x000fd00000000000 */
[----:B------:R-:W-:Y:S04]  /*823b0*/  STL.64 [R1+0x950], R12 ;  /* 0x0009500c01007387 */ /* 0x000fe80000100a00 */
[----:B------:R-:W-:Y:S04]  /*823c0*/  STL.64 [R1+0x958], R14 ;  /* 0x0009580e01007387 */ /* 0x000fe80000100a00 */
[----:B------:R-:W2:Y:S04]  /*823d0*/  LDL.LU R9, [R1+0x384] ;  /* 0x0003840001097983 */ /* 0x000ea80000300800 */
[----:B------:R-:W3:Y:S04]  /*823e0*/  LDL.LU R10, [R1+0x388] ;  /* 0x00038800010a7983 */ /* 0x000ee80000300800 */
[----:B------:R-:W3:Y:S04]  /*823f0*/  LDL.LU R11, [R1+0x38c] ;  /* 0x00038c00010b7983 */ /* 0x000ee80000300800 */
[----:B------:R-:W0:Y:S04]  /*82400*/  LDSM.16.MT88.4 R12, [R3+UR5+0x1c200] ;  /* 0x01c20005030c783b */ /* 0x000e280008004200 */
[----:B---3--:R-:W-:Y:S04]  /*82410*/  STL.64 [R1+0x4188], R10 ;  /* 0x0041880a01007387 */ /* 0x008fe80000100a00 */
[----:B--2---:R1:W-:Y:S04]  /*82420*/  STL.64 [R1+0x4180], R8 ;  /* 0x0041800801007387 */ /* 0x0043e80000100a00 */
[----:B-1----:R-:W2:Y:S04]  /*82430*/  LDL.LU R8, [R1+0x390] ;  /* 0x0003900001087983 */ /* 0x002ea80000300800 */
[----:B------:R-:W2:Y:S04]  /*82440*/  LDL.LU R9, [R1+0x394] ;  /* 0x0003940001097983 */ /* 0x000ea80000300800 */
[----:B------:R-:W2:Y:S04]  /*82450*/  LDL.LU R10, [R1+0x398] ;  /* 0x00039800010a7983 */ /* 0x000ea80000300800 */
[----:B------:R-:W2:Y:S04]  /*82460*/  LDL.LU R11, [R1+0x39c] ;  /* 0x00039c00010b7983 */ /* 0x000ea80000300800 */
[----:B------:R-:W3:Y:S04]  /*82470*/  LDL.64 R22, [R1+0x88] ;  /* 0x0000880001167983 */ /* 0x000ee80000100a00 */
[----:B------:R-:W2:Y:S04]  /*82480*/  LDL.64 R6, [R1+0x38] ;  /* 0x0000380001067983 */ /* 0x000ea80000100a00 */
[----:B---3--:R1:W-:Y:S04]  /*82490*/  STL.64 [R1+0x4160], R22 ;  /* 0x0041601601007387 */ /* 0x0083e80000100a00 */
[----:B------:R-:W3:Y:S04]  /*824a0*/  LDL.LU R20, [R1+0x240] ;  /* 0x0002400001147983 */ /* 0x000ee80000300800 */
[----:B------:R-:W3:Y:S04]  /*824b0*/  LDL.LU R21, [R1+0x244] ;  /* 0x0002440001157983 */ /* 0x000ee80000300800 */
[----:B-1----:R-:W3:Y:S04]  /*824c0*/  LDL.LU R22, [R1+0x248] ;  /* 0x0002480001167983 */ /* 0x002ee80000300800 */
[----:B------:R-:W3:Y:S04]  /*824d0*/  LDL.LU R23, [R1+0x24c] ;  /* 0x00024c0001177983 */ /* 0x000ee80000300800 */
[----:B------:R1:W-:Y:S04]  /*824e0*/  STL.64 [R1+0x4138], R26 ;  /* 0x0041381a01007387 */ /* 0x0003e80000100a00 */
[----:B------:R-:W4:Y:S04]  /*824f0*/  LDL.LU R24, [R1+0x360] ;  /* 0x0003600001187983 */ /* 0x000f280000300800 */
[----:B------:R-:W4:Y:S04]  /*82500*/  LDL.LU R25, [R1+0x364] ;  /* 0x0003640001197983 */ /* 0x000f280000300800 */
[----:B-1----:R-:W3:Y:S04]  /*82510*/  LDL.LU R26, [R1+0x368] ;  /* 0x00036800011a7983 */ /* 0x002ee80000300800 */
[----:B------:R-:W3:Y:S01]  /*82520*/  LDL.LU R27, [R1+0x36c] ;  /* 0x00036c00011b7983 */ /* 0x000ee20000300800 */
[----:B--2---:R-:W-:Y:S03]  /*82530*/  HMMA.16816.F32.BF16 R8, R16, R6, R8 ;  /* 0x000000061008723c */ /* 0x004fe60000041808 */
[----:B---3--:R-:W-:Y:S04]  /*82540*/  STL.64 [R1+0x4158], R26 ;  /* 0x0041581a01007387 */ /* 0x008fe80000100a00 */
[----:B----4-:R1:W-:Y:S04]  /*82550*/  STL.64 [R1+0x4150], R24 ;  /* 0x0041501801007387 */ /* 0x0103e80000100a00 */
[----:B-1----:R-:W2:Y:S04]  /*82560*/  LDL.LU R24, [R1+0x370] ;  /* 0x0003700001187983 */ /* 0x002ea80000300800 */
[----:B------:R-:W2:Y:S04]  /*82570*/  LDL.LU R25, [R1+0x374] ;  /* 0x0003740001197983 */ /* 0x000ea80000300800 */
[----:B------:R-:W2:Y:S04]  /*82580*/  LDL.LU R26, [R1+0x378] ;  /* 0x00037800011a7983 */ /* 0x000ea80000300800 */
[----:B------:R-:W2:Y:S04]  /*82590*/  LDL.LU R27, [R1+0x37c] ;  /* 0x00037c00011b7983 */ /* 0x000ea80000300800 */
[----:B0-----:R-:W-:Y:S04]  /*825a0*/  STL.64 [R1+0x4098], R14 ;  /* 0x0040980e01007387 */ /* 0x001fe80000100a00 */
[----:B------:R0:W-:Y:S02]  /*825b0*/  STL.64 [R1+0x4090], R12 ;  /* 0x0040900c01007387 */ /* 0x0001e40000100a00 */
[----:B0-----:R-:W-:-:S02]  /*825c0*/  IMAD.MOV.U32 R12, RZ, RZ, R29 ;  /* 0x000000ffff0c7224 */ /* 0x001fc400078e001d */
[----:B------:R-:W-:Y:S01]  /*825d0*/  IMAD.MOV.U32 R13, RZ, RZ, R4 ;  /* 0x000000ffff0d7224 */ /* 0x000fe200078e0004 */
[----:B------:R-:W3:Y:S04]  /*825e0*/  LDL.LU R29, [R1+0x4194] ;  /* 0x00419400011d7983 */ /* 0x000ee80000300800 */
[----:B------:R-:W4:Y:S04]  /*825f0*/  LDL.LU R4, [R1+0x4190] ;  /* 0x0041900001047983 */ /* 0x000f280000300800 */
[----:B------:R-:W2:Y:S04]  /*82600*/  LDL.LU R14, [R1+0x8] ;  /* 0x00000800010e7983 */ /* 0x000ea80000300800 */
[----:B------:R-:W2:Y:S04]  /*82610*/  LDL.LU R15, [R1+0xc] ;  /* 0x00000c00010f7983 */ /* 0x000ea80000300800 */
[----:B--2---:R-:W-:Y:S04]  /*82620*/  STL.64 [R1+0x40f8], R14 ;  /* 0x0040f80e01007387 */ /* 0x004fe80000100a00 */
[----:B------:R0:W-:Y:S04]  /*82630*/  STL.64 [R1+0x40f0], R12 ;  /* 0x0040f00c01007387 */ /* 0x0001e80000100a00 */
[----:B0-----:R-:W2:Y:S04]  /*82640*/  LDL.LU R12, [R1+0x20] ;  /* 0x00002000010c7983 */ /* 0x001ea80000300800 */
[----:B------:R-:W-:Y:S04]  /*82650*/  STL.64 [R1+0x730], R8 ;  /* 0x0007300801007387 */ /* 0x000fe80000100a00 */
[----:B------:R0:W-:Y:S01]  /*82660*/  STL.64 [R1+0x738], R10 ;  /* 0x0007380a01007387 */ /* 0x0001e20000100a00 */
[----:B---3--:R-:W-:-:S02]  /*82670*/  IMAD.MOV.U32 R13, RZ, RZ, R29 ;  /* 0x000000ffff0d7224 */ /* 0x008fc400078e001d */
[----:B------:R-:W-:Y:S02]  /*82680*/  IMAD.MOV.U32 R14, RZ, RZ, R28 ;  /* 0x000000ffff0e7224 */ /* 0x000fe400078e001c */
[----:B------:R-:W-:Y:S02]  /*82690*/  IMAD.MOV.U32 R29, RZ, RZ, R6 ;  /* 0x000000ffff1d7224 */ /* 0x000fe400078e0006 */
[----:B------:R-:W-:Y:S01]  /*826a0*/  IMAD.MOV.U32 R28, RZ, RZ, R7 ;  /* 0x000000ffff1c7224 */ /* 0x000fe200078e0007 */
[----:B0-----:R-:W3:Y:S04]  /*826b0*/  LDL.LU.64 R10, [R1+0x4188] ;  /* 0x00418800010a7983 */ /* 0x001ee80000300a00 */
[----:B------:R-:W3:Y:S04]  /*826c0*/  LDL.LU.64 R8, [R1+0x4180] ;  /* 0x0041800001087983 */ /* 0x000ee80000300a00 */
[----:B------:R-:W3:Y:S04]  /*826d0*/  LDL.LU.64 R6, [R1+0x4178] ;  /* 0x0041780001067983 */ /* 0x000ee80000300a00 */
[----:B------:R-:W2:Y:S04]  /*826e0*/  LDL.LU R5, [R1+0x4170] ;  /* 0x0041700001057983 */ /* 0x000ea80000300800 */
[----:B------:R-:W-:Y:S01]  /*826f0*/  STL [R1+0x4144], R29 ;  /* 0x0041441d01007387 */ /* 0x000fe20000100800 */
[----:B---3--:R-:W-:-:S15]  /*82700*/  HMMA.16816.F32.BF16 R8, R16, R6, R8 ;  /* 0x000000061008723c */ /* 0x008fde0000041808 */
[----:B------:R-:W-:-:S08]  /*82710*/  NOP ;  /* 0x0000000000007918 */ /* 0x000fd00000000000 */
[----:B------:R-:W-:Y:S04]  /*82720*/  STL.64 [R1+0x6e0], R8 ;  /* 0x0006e00801007387 */ /* 0x000fe80000100a00 */
[----:B------:R0:W-:Y:S04]  /*82730*/  STL.64 [R1+0x6e8], R10 ;  /* 0x0006e80a01007387 */ /* 0x0001e80000100a00 */
[----:B0-----:R-:W3:Y:S01]  /*82740*/  LDL.LU.64 R10, [R1+0x4168] ;  /* 0x00416800010a7983 */ /* 0x001ee20000300a00 */
[----:B----4-:R-:W-:Y:S01]  /*82750*/  IMAD.MOV.U32 R15, RZ, RZ, R4 ;  /* 0x000000ffff0f7224 */ /* 0x010fe200078e0004 */
[----:B---3--:R-:W-:Y:S02]  /*82760*/  HMMA.16816.F32.BF16 R16, R16, R10, R20 ;  /* 0x0000000a1010723c */ /* 0x008fe40000041814 */
[----:B------:R-:W2:Y:S04]  /*82770*/  LDL.LU.64 R22, [R1+0x4160] ;  /* 0x0041600001167983 */ /* 0x000ea80000300a00 */
[----:B------:R0:W-:Y:S04]  /*82780*/  STL.64 [R1+0x4108], R10 ;  /* 0x0041080a01007387 */ /* 0x0001e80000100a00 */
[----:B------:R-:W3:-:S13]  /*82790*/  LDL.LU R8, [R1+0x440] ;  /* 0x0004400001087983 */ /* 0x000eda0000300800 */
        /* <DEDUP_REMOVED lines=8> */
[----:B0-----:R-:W-:Y:S01]  /*82820*/  IMAD.MOV.U32 R19, RZ, RZ, R0 ;  /* 0x000000ffff137224 */ /* 0x001fe200078e0000 */
        /* <DEDUP_REMOVED lines=8> */
[----:B------:R-:W-:-:S07]  /*828b0*/  IMAD.MOV.U32 R18, RZ, RZ, R2 ;  /* 0x000000ffff127224 */ /* 0x000fce00078e0002 */
[C---:B---3--:R-:W-:Y:S06]  /*828c0*/  HMMA.16816.F32.BF16 R8, R12.reuse, R18, R8 ;  /* 0x000000120c08723c */ /* 0x048fec0000041808 */
[----:B--2---:R-:W-:Y:S06]  /*828d0*/  HMMA.16816.F32.BF16 R24, R12, R22, R24 ;  /* 0x000000160c18723c */ /* 0x004fec0000041818 */
[----:B------:R-:W-:-:S02]  /*828e0*/  IMAD.MOV.U32 R4, RZ, RZ, R22 ;  /* 0x000000ffff047224 */ /* 0x000fc400078e0016 */
[----:B------:R-:W-:Y:S02]  /*828f0*/  IMAD.MOV.U32 R2, RZ, RZ, R23 ;  /* 0x000000ffff027224 */ /* 0x000fe400078e0017 */
[----:B------:R-:W0:-:S13]  /*82900*/  LDSM.16.MT88.4 R20, [R3+UR5+0x1c300] ;  /* 0x01c300050314783b */ /* 0x000e1a0008004200 */
[----:B------:R1:W-:Y:S04]  /*82910*/  STL.64 [R1+0xc10], R24 ;  /* 0x000c101801007387 */ /* 0x0003e80000100a00 */
[----:B------:R2:W-:Y:S04]  /*82920*/  STL.64 [R1+0xc18], R26 ;  /* 0x000c181a01007387 */ /* 0x0005e80000100a00 */
[----:B-1----:R-:W3:Y:S04]  /*82930*/  LDL.LU R24, [R1+0x430] ;  /* 0x0004300001187983 */ /* 0x002ee80000300800 */
[----:B------:R-:W3:Y:S04]  /*82940*/  LDL.LU R25, [R1+0x434] ;  /* 0x0004340001197983 */ /* 0x000ee80000300800 */
[----:B--2---:R-:W3:Y:S04]  /*82950*/  LDL.LU R26, [R1+0x438] ;  /* 0x00043800011a7983 */ /* 0x004ee80000300800 */
[----:B------:R-:W3:Y:S04]  /*82960*/  LDL.LU R27, [R1+0x43c] ;  /* 0x00043c00011b7983 */ /* 0x000ee80000300800 */
[----:B------:R-:W-:Y:S04]  /*82970*/  STL.64 [R1+0x4118], R6 ;  /* 0x0041180601007387 */ /* 0x000fe80000100a00 */
[----:B------:R-:W-:Y:S04]  /*82980*/  STL [R1+0x4110], R4 ;  /* 0x0041100401007387 */ /* 0x000fe80000100800 */
[----:B0-----:R0:W-:Y:S04]  /*82990*/  STL.64 [R1+0x3f98], R22 ;  /* 0x003f981601007387 */ /* 0x0011e80000100a00 */
[----:B------:R-:W-:Y:S04]  /*829a0*/  STL.64 [R1+0x3f90], R20 ;  /* 0x003f901401007387 */ /* 0x000fe80000100a00 */
[----:B0-----:R-:W3:Y:S04]  /*829b0*/  LDL R22, [R1+0x58] ;  /* 0x0000580001167983 */ /* 0x001ee80000100800 */
[----:B------:R-:W2:Y:S04]  /*829c0*/  LDL.LU R4, [R1+0x480] ;  /* 0x0004800001047983 */ /* 0x000ea80000300800 */
[----:B------:R-:W-:Y:S01]  /*829d0*/  STL.64 [R1+0xb10], R8 ;  /* 0x000b100801007387 */ /* 0x000fe20000100a00 */
[----:B------:R-:W-:-:S03]  /*829e0*/  IMAD.MOV.U32 R23, RZ, RZ, R5 ;  /* 0x000000ffff177224 */ /* 0x000fc600078e0005 */
[----:B------:R-:W-:Y:S04]  /*829f0*/  STL.64 [R1+0xb18], R10 ;  /* 0x000b180a01007387 */ /* 0x000fe80000100a00 */
        /* <DEDUP_REMOVED lines=9> */
[----:B------:R-:W4:Y:S04]  /*82a90*/  LDL.LU R8, [R1+0x470] ;  /* 0x0004700001087983 */ /* 0x000f280000300800 */
[----:B------:R-:W4:Y:S04]  /*82aa0*/  LDL.LU R9, [R1+0x474] ;  /* 0x0004740001097983 */ /* 0x000f280000300800 */
[----:B------:R-:W4:Y:S04]  /*82ab0*/  LDL.LU R10, [R1+0x478] ;  /* 0x00047800010a7983 */ /* 0x000f280000300800 */
[----:B------:R-:W4:Y:S04]  /*82ac0*/  LDL.LU R11, [R1+0x47c] ;  /* 0x00047c00010b7983 */ /* 0x000f280000300800 */
[----:B------:R0:W-:Y:S04]  /*82ad0*/  STL.64 [R1+0x40d0], R18 ;  /* 0x0040d01201007387 */ /* 0x0001e80000100a00 */
[----:B------:R-:W2:Y:S04]  /*82ae0*/  LDL.LU R16, [R1+0x3f0] ;  /* 0x0003f00001107983 */ /* 0x000ea80000300800 */
[----:B------:R-:W2:Y:S04]  /*82af0*/  LDL.LU R17, [R1+0x3f4] ;  /* 0x0003f40001117983 */ /* 0x000ea80000300800 */
[----:B0-----:R-:W4:Y:S04]  /*82b00*/  LDL.LU R18, [R1+0x3f8] ;  /* 0x0003f80001127983 */ /* 0x001f280000300800 */
[----:B------:R-:W4:Y:S01]  /*82b10*/  LDL.LU R19, [R1+0x3fc] ;  /* 0x0003fc0001137983 */ /* 0x000f220000300800 */
[----:B---3--:R-:W-:Y:S03]  /*82b20*/  HMMA.16816.F32.BF16 R24, R12, R22, R24 ;  /* 0x000000160c18723c */ /* 0x008fe60000041818 */
[----:B----4-:R0:W-:Y:S04]  /*82b30*/  STL.64 [R1+0x40e0], R18 ;  /* 0x0040e01201007387 */ /* 0x0101e80000100a00 */
[----:B--2---:R1:W-:Y:S01]  /*82b40*/  STL.64 [R1+0x40d8], R16 ;  /* 0x0040d81001007387 */ /* 0x0043e20000100a00 */
[----:B0-----:R-:W-:-:S02]  /*82b50*/  IMAD.MOV.U32 R18, RZ, RZ, R29 ;  /* 0x000000ffff127224 */ /* 0x001fc400078e001d */
[----:B------:R-:W-:Y:S01]  /*82b60*/  IMAD.MOV.U32 R19, RZ, RZ, R0 ;  /* 0x000000ffff137224 */ /* 0x000fe200078e0000 */
[----:B------:R-:W2:Y:S04]  /*82b70*/  LDL.LU R29, [R1+0x4144] ;  /* 0x00414400011d7983 */ /* 0x000ea80000300800 */
[----:B------:R-:W3:Y:S04]  /*82b80*/  LDL.LU R0, [R1+0x4140] ;  /* 0x0041400001007983 */ /* 0x000ee80000300800 */
[----:B------:R0:W-:Y:S04]  /*82b90*/  STL.64 [R1+0x4100], R18 ;  /* 0x0041001201007387 */ /* 0x0001e80000100a00 */
[----:B-1----:R-:W4:Y:S04]  /*82ba0*/  LDL.LU R16, [R1+0x410] ;  /* 0x0004100001107983 */ /* 0x002f280000300800 */
        /* <DEDUP_REMOVED lines=16> */
[----:B------:R-:W-:Y:S04]  /*82cb0*/  STL.64 [R1+0x928], R26 ;  /* 0x0009281a01007387 */ /* 0x000fe80000100a00 */
[----:B------:R0:W1:Y:S04]  /*82cc0*/  LDSM.16.MT88.4 R24, [R3+UR5+0x1c380] ;  /* 0x01c380050318783b */ /* 0x0000680008004200 */
[----:B0-----:R-:W3:Y:S04]  /*82cd0*/  LDL.LU R3, [R1+0x4120] ;  /* 0x0041200001037983 */ /* 0x001ee80000300800 */
[----:B-1----:R0:W-:Y:S04]  /*82ce0*/  STL.64 [R1+0x3f20], R26 ;  /* 0x003f201a01007387 */ /* 0x0021e80000100a00 */
[----:B------:R2:W-:Y:S01]  /*82cf0*/  STL.64 [R1+0x3f18], R24 ;  /* 0x003f181801007387 */ /* 0x0005e20000100a00 */
[----:B0-----:R-:W-:-:S02]  /*82d00*/  IMAD.MOV.U32 R26, RZ, RZ, R29 ;  /* 0x000000ffff1a7224 */ /* 0x001fc400078e001d */
[----:B------:R-:W-:-:S07]  /*82d10*/  IMAD.MOV.U32 R27, RZ, RZ, R28 ;  /* 0x000000ffff1b7224 */ /* 0x000fce00078e001c */
[----:B--2---:R-:W-:Y:S01]  /*82d20*/  HMMA.16816.F32.BF16 R24, R12, R26, R4 ;  /* 0x0000001a0c18723c */ /* 0x004fe20000041804 */
[----:B------:R-:W2:Y:S04]  /*82d30*/  LDL.LU.64 R6, [R1+0x4118] ;  /* 0x0041180001067983 */ /* 0x000ea80000300a00 */
[----:B------:R-:W4:-:S15]  /*82d40*/  LDL.LU R4, [R1+0x4110] ;  /* 0x0041100001047983 */ /* 0x000f1e0000300800 */
[----:B------:R-:W-:-:S03]  /*82d50*/  NOP ;  /* 0x0000000000007918 */ /* 0x000fc60000000000 */
[----:B------:R0:W-:Y:S04]  /*82d60*/  STL.64 [R1+0x870], R24 ;  /* 0x0008701801007387 */ /* 0x0001e80000100a00 */
[----:B------:R1:W-:Y:S04]  /*82d70*/  STL.64 [R1+0x878], R26 ;  /* 0x0008781a01007387 */ /* 0x0003e80000100a00 */
[----:B0-----:R-:W3:Y:S04]  /*82d80*/  LDL.LU R24, [R1+0x1f0] ;  /* 0x0001f00001187983 */ /* 0x001ee80000300800 */
[----:B------:R-:W3:Y:S04]  /*82d90*/  LDL.LU R25, [R1+0x1f4] ;  /* 0x0001f40001197983 */ /* 0x000ee80000300800 */
[----:B-1----:R-:W4:Y:S04]  /*82da0*/  LDL.LU R26, [R1+0x1f8] ;  /* 0x0001f800011a7983 */ /* 0x002f280000300800 */
[----:B------:R-:W4:Y:S01]  /*82db0*/  LDL.LU R27, [R1+0x1fc] ;  /* 0x0001fc00011b7983 */ /* 0x000f220000300800 */
[----:B--2---:R-:W-:Y:S03]  /*82dc0*/  HMMA.16816.F32.BF16 R8, R12, R6, R8 ;  /* 0x000000060c08723c */ /* 0x004fe60000041808 */
[----:B----4-:R-:W-:Y:S04]  /*82dd0*/  STL.64 [R1+0x3fd8], R26 ;  /* 0x003fd81a01007387 */ /* 0x010fe80000100a00 */
[----:B---3--:R-:W-:-:S15]  /*82de0*/  STL.64 [R1+0x3fd0], R24 ;  /* 0x003fd01801007387 */ /* 0x008fde0000100a00 */
[----:B------:R-:W-:-:S01]  /*82df0*/  NOP ;  /* 0x0000000000007918 */ /* 0x000fc20000000000 */
[----:B------:R-:W-:Y:S04]  /*82e00*/  STL.64 [R1+0x6d0], R8 ;  /* 0x0006d00801007387 */ /* 0x000fe80000100a00 */
[----:B------:R0:W-:Y:S04]  /*82e10*/  STL.64 [R1+0x6d8], R10 ;  /* 0x0006d80a01007387 */ /* 0x0001e80000100a00 */
[----:B0-----:R-:W2:Y:S01]  /*82e20*/  LDL.LU.64 R10, [R1+0x4108] ;  /* 0x00410800010a7983 */ /* 0x001ea20000300a00 */
[----:B------:R-:W-:-:S03]  /*82e30*/  IMAD.MOV.U32 R26, RZ, RZ, R4 ;  /* 0x000000ffff1a7224 */ /* 0x000fc600078e0004 */
[----:B------:R0:W-:Y:S04]  /*82e40*/  STL.64 [R1+0x40c8], R6 ;  /* 0x0040c80601007387 */ /* 0x0001e80000100a00 */
[----:B------:R-:W3:Y:S04]  /*82e50*/  LDL.LU R4, [R1+0x3e0] ;  /* 0x0003e00001047983 */ /* 0x000ee80000300800 */
[----:B------:R-:W3:Y:S04]  /*82e60*/  LDL.LU R5, [R1+0x3e4] ;  /* 0x0003e40001057983 */ /* 0x000ee80000300800 */
[----:B0-----:R-:W3:Y:S04]  /*82e70*/  LDL.LU R6, [R1+0x3e8] ;  /* 0x0003e80001067983 */ /* 0x001ee80000300800 */
[----:B------:R-:W3:Y:S01]  /*82e80*/  LDL.LU R7, [R1+0x3ec] ;  /* 0x0003ec0001077983 */ /* 0x000ee20000300800 */
[----:B--2---:R-:W-:Y:S03]  /*82e90*/  HMMA.16816.F32.BF16 R12, R12, R10, R16 ;  /* 0x0000000a0c0c723c */ /* 0x004fe60000041810 */
[----:B------:R-:W2:-:S15]  /*82ea0*/  LDL.LU.64 R18, [R1+0x4100] ;  /* 0x0041000001127983 */ /* 0x000e9e0000300a00 */
[----:B------:R-:W-:-:S05]  /*82eb0*/  NOP ;  /* 0x0000000000007918 */ /* 0x000fca0000000000 */
[----:B------:R-:W-:Y:S04]  /*82ec0*/  STL.64 [R1+0x530], R12 ;  /* 0x0005300c01007387 */ /* 0x000fe80000100a00 */
[----:B------:R0:W-:Y:S04]  /*82ed0*/  STL.64 [R1+0x538], R14 ;  /* 0x0005380e01007387 */ /* 0x0001e80000100a00 */
[----:B0-----:R-:W2:Y:S04]  /*82ee0*/  LDL.LU.64 R14, [R1+0x40f8] ;  /* 0x0040f800010e7983 */ /* 0x001ea80000300a00 */
[----:B------:R-:W2:Y:S04]  /*82ef0*/  LDL.LU.64 R12, [R1+0x40f0] ;  /* 0x0040f000010c7983 */ /* 0x000ea80000300a00 */
[----:B------:R0:W-:Y:S04]  /*82f00*/  STL.64 [R1+0x40a8], R10 ;  /* 0x0040a80a01007387 */ /* 0x0001e80000100a00 */
[----:B------:R-:W4:Y:S04]  /*82f10*/  LDL.LU R8, [R1+0x3d0] ;  /* 0x0003d00001087983 */ /* 0x000f280000300800 */
[----:B------:R-:W4:Y:S04]  /*82f20*/  LDL.LU R9, [R1+0x3d4] ;  /* 0x0003d40001097983 */ /* 0x000f280000300800 */
[----:B0-----:R-:W4:Y:S04]  /*82f30*/  LDL.LU R10, [R1+0x3d8] ;  /* 0x0003d800010a7983 */ /* 0x001f280000300800 */
[----:B------:R-:W4:Y:S01]  /*82f40*/  LDL.LU R11, [R1+0x3dc] ;  /* 0x0003dc00010b7983 */ /* 0x000f220000300800 */
[----:B--2---:R-:W-:Y:S03]  /*82f50*/  HMMA.16816.F32.BF16 R16, R12, R18, R20 ;  /* 0x000000120c10723c */ /* 0x004fe60000041814 */
[----:B------:R-:W4:-:S15]  /*82f60*/  LDL.LU.64 R22, [R1+0x40e8] ;  /* 0x0040e80001167983 */ /* 0x000f1e0000300a00 */
[----:B------:R-:W-:-:S05]  /*82f70*/  NOP ;  /* 0x0000000000007918 */ /* 0x000fca0000000000 */
[----:B------:R-:W-:Y:S04]  /*82f80*/  STL.64 [R1+0xd00], R16 ;  /* 0x000d001001007387 */ /* 0x000fe80000100a00 */
[----:B------:R0:W-:Y:S04]  /*82f90*/  STL.64 [R1+0xd08], R18 ;  /* 0x000d081201007387 */ /* 0x0001e80000100a00 */
[----:B0-----:R-:W2:Y:S04]  /*82fa0*/  LDL.LU.64 R18, [R1+0x40e0] ;  /* 0x0040e00001127983 */ /* 0x001ea80000300a00 */
[----:B------:R-:W2:Y:S01]  /*82fb0*/  LDL.LU.64 R16, [R1+0x40d8] ;  /* 0x0040d80001107983 */ /* 0x000ea20000300a00 */
[----:B------:R-:W-:-:S07]  /*82fc0*/  IMAD.MOV.U32 R27, RZ, RZ, R2 ;  /* 0x000000ffff1b7224 */ /* 0x000fce00078e0002 */
[----:B--2---:R-:W-:-:S15]  /*82fd0*/  HMMA.16816.F32.BF16 R16, R12, R26, R16 ;  /* 0x0000001a0c10723c */ /* 0x004fde0000041810 */
[----:B------:R-:W-:-:S08]  /*82fe0*/  NOP ;  /* 0x0000000000007918 */ /* 0x000fd00000000000 */
[----:B------:R-:W-:Y:S04]  /*82ff0*/  STL.64 [R1+0xc00], R16 ;  /* 0x000c001001007387 */ /* 0x000fe80000100a00 */
[----:B------:R0:W-:Y:S04]  /*83000*/  STL.64 [R1+0xc08], R18 ;  /* 0x000c081201007387 */ /* 0x0001e80000100a00 */
[----:B0-----:R-:W3:Y:S04]  /*83010*/  LDL.LU.64 R18, [R1+0x40d0] ;  /* 0x0040d00001127983 */ /* 0x001ee80000300a00 */
[----:B------:R0:W-:Y:S04]  /*83020*/  STL.64 [R1+0x4078], R26 ;  /* 0x0040781a01007387 */ /* 0x0001e80000100a00 */
        /* <DEDUP_REMOVED lines=8> */
[----:B0-----:R-:W4:Y:S04]  /*830b0*/  LDL.64 R26, [R1+0x88] ;  /* 0x00008800011a7983 */ /* 0x001f280000100a00 */
[----:B----4-:R-:W-:Y:S04]  /*830c0*/  STL.64 [R1+0x40a0], R26 ;  /* 0x0040a01a01007387 */ /* 0x010fe80000100a00 */
[----:B---3--:R-:W-:Y:S04]  /*830d0*/  STL.64 [R1+0x4018], R18 ;  /* 0x0040181201007387 */ /* 0x008fe80000100a00 */
[----:B--2---:R0:W-:Y:S04]  /*830e0*/  STL.64 [R1+0x4010], R16 ;  /* 0x0040101001007387 */ /* 0x0041e80000100a00 */
[----:B0-----:R-:W2:Y:S04]  /*830f0*/  LDL.LU R16, [R1+0x2e0] ;  /* 0x0002e00001107983 */ /* 0x001ea80000300800 */
[----:B------:R-:W2:Y:S04]  /*83100*/  LDL.LU R17, [R1+0x2e4] ;  /* 0x0002e40001117983 */ /* 0x000ea80000300800 */
[----:B------:R-:W3:Y:S04]  /*83110*/  LDL.LU R18, [R1+0x2e8] ;  /* 0x0002e80001127983 */ /* 0x000ee80000300800 */
[----:B------:R-:W3:Y:S04]  /*83120*/  LDL.LU R19, [R1+0x2ec] ;  /* 0x0002ec0001137983 */ /* 0x000ee80000300800 */
[----:B------:R-:W4:Y:S04]  /*83130*/  LDL.LU R4, [R1+0x3c0] ;  /* 0x0003c00001047983 */ /* 0x000f280000300800 */
[----:B------:R-:W4:Y:S04]  /*83140*/  LDL.LU R5, [R1+0x3c4] ;  /* 0x0003c40001057983 */ /* 0x000f280000300800 */
[----:B------:R-:W4:Y:S04]  /*83150*/  LDL.LU R6, [R1+0x3c8] ;  /* 0x0003c80001067983 */ /* 0x000f280000300800 */
[----:B------:R-:W4:Y:S01]  /*83160*/  LDL.LU R7, [R1+0x3cc] ;  /* 0x0003cc0001077983 */ /* 0x000f220000300800 */
[C---:B------:R-:W-:Y:S03]  /*83170*/  HMMA.16816.F32.BF16 R24, R12.reuse, R22, R8 ;  /* 0x000000160c18723c */ /* 0x040fe60000041808 */
[----:B---3--:R0:W-:Y:S04]  /*83180*/  STL.64 [R1+0x4028], R18 ;  /* 0x0040281201007387 */ /* 0x0081e80000100a00 */
[----:B--2---:R-:W-:Y:S04]  /*83190*/  STL.64 [R1+0x4020], R16 ;  /* 0x0040201001007387 */ /* 0x004fe80000100a00 */
[----:B0-----:R-:W2:Y:S04]  /*831a0*/  LDL.LU.64 R18, [R1+0x38] ;  /* 0x0000380001127983 */ /* 0x001ea80000300a00 */
[----:B--2---:R0:W-:Y:S04]  /*831b0*/  STL.64 [R1+0x40c0], R18 ;  /* 0x0040c01201007387 */ /* 0x0041e80000100a00 */
[----:B0-----:R-:W4:Y:S04]  /*831c0*/  LDL.64 R18, [R1+0x48] ;  /* 0x0000480001127983 */ /* 0x001f280000100a00 */
[----:B------:R-:W2:Y:S04]  /*831d0*/  LDL.LU R8, [R1+0x3a0] ;  /* 0x0003a00001087983 */ /* 0x000ea80000300800 */
[----:B------:R-:W-:Y:S04]  /*831e0*/  STL.64 [R1+0xa00], R24 ;  /* 0x000a001801007387 */ /* 0x000fe80000100a00 */
[----:B------:R-:W-:Y:S04]  /*831f0*/  STL.64 [R1+0xa08], R26 ;  /* 0x000a081a01007387 */ /* 0x000fe80000100a00 */
        /* <DEDUP_REMOVED lines=14> */
[----:B0-----:R-:W2:Y:S01]  /*832e0*/  LDL.64 R22, [R1+0x68] ;  /* 0x0000680001167983 */ /* 0x001ea20000100a00 */
[----:B----4-:R-:W-:Y:S03]  /*832f0*/  HMMA.16816.F32.BF16 R4, R12, R18, R4 ;  /* 0x000000120c04723c */ /* 0x010fe60000041804 */
[----:B--2---:R0:W-:Y:S04]  /*83300*/  STL.64 [R1+0x4070], R22 ;  /* 0x0040701601007387 */ /* 0x0041e80000100a00 */
[----:B------:R-:W2:Y:S04]  /*83310*/  LDL.LU R20, [R1+0x330] ;  /* 0x0003300001147983 */ /* 0x000ea80000300800 */
[----:B------:R-:W2:Y:S04]  /*83320*/  LDL.LU R21, [R1+0x334] ;  /* 0x0003340001157983 */ /* 0x000ea80000300800 */
[----:B0-----:R-:W4:Y:S04]  /*83330*/  LDL.LU R22, [R1+0x338] ;  /* 0x0003380001167983 */ /* 0x001f280000300800 */
[----:B------:R-:W4:Y:S01]  /*83340*/  LDL.LU R23, [R1+0x33c] ;  /* 0x00033c0001177983 */ /* 0x000f220000300800 */
[----:B------:R-:W-:-:S03]  /*83350*/  IMAD.MOV.U32 R2, RZ, RZ, R19 ;  /* 0x000000ffff027224 */ /* 0x000fc600078e0013 */
[----:B----4-:R-:W-:Y:S04]  /*83360*/  STL.64 [R1+0x4088], R22 ;  /* 0x0040881601007387 */ /* 0x010fe80000100a00 */
[----:B--2---:R0:W-:Y:S04]  /*83370*/  STL.64 [R1+0x4080], R20 ;  /* 0x0040801401007387 */ /* 0x0041e80000100a00 */
[----:B0-----:R-:W2:Y:S04]  /*83380*/  LDL.LU R20, [R1+0x340] ;  /* 0x0003400001147983 */ /* 0x001ea80000300800 */
[----:B------:R-:W2:Y:S04]  /*83390*/  LDL.LU R21, [R1+0x344] ;  /* 0x0003440001157983 */ /* 0x000ea80000300800 */
[----:B------:R-:W2:Y:S04]  /*833a0*/  LDL.LU R22, [R1+0x348] ;  /* 0x0003480001167983 */ /* 0x000ea80000300800 */
[----:B------:R-:W2:Y:S04]  /*833b0*/  LDL.LU R23, [R1+0x34c] ;  /* 0x00034c0001177983 */ /* 0x000ea80000300800 */
[----:B------:R0:W-:Y:S04]  /*833c0*/  STL.64 [R1+0x910], R4 ;  /* 0x0009100401007387 */ /* 0x0001e80000100a00 */
[----:B------:R1:W-:Y:S01]  /*833d0*/  STL.64 [R1+0x918], R6 ;  /* 0x0009180601007387 */ /* 0x0003e20000100a00 */
[----:B0-----:R-:W-:-:S03]  /*833e0*/  IMAD.MOV.U32 R4, RZ, RZ, R18 ;  /* 0x000000ffff047224 */ /* 0x001fc600078e0012 */
[----:B-1----:R-:W4:Y:S04]  /*833f0*/  LDL.LU.64 R6, [R1+0x40c8] ;  /* 0x0040c80001067983 */ /* 0x002f280000300a00 */
[----:B------:R-:W3:Y:S02]  /*83400*/  LDL.LU.64 R18, [R1+0x40c0] ;  /* 0x0040c00001127983 */ /* 0x000ee40000300a00 */
[----:B---3--:R-:W-:-:S15]  /*83410*/  HMMA.16816.F32.BF16 R8, R12, R18, R8 ;  /* 0x000000120c08723c */ /* 0x008fde0000041808 */
        /* <DEDUP_REMOVED lines=9> */
[----:B------:R-:W3:Y:S04]  /*834b0*/  LDL.LU R16, [R1+0x310] ;  /* 0x0003100001107983 */ /* 0x000ee80000300800 */
        /* <DEDUP_REMOVED lines=19> */
[----:B------:R-:W4:Y:S01]  /*835f0*/  LDL.LU.64 R12, [R1+0x4090] ;  /* 0x00409000010c7983 */ /* 0x000f220000300a00 */
[----:B---3--:R-:W-:-:S02]  /*83600*/  IMAD.MOV.U32 R4, RZ, RZ, R26 ;  /* 0x000000ffff047224 */ /* 0x008fc400078e001a */
[----:B------:R-:W-:Y:S01]  /*83610*/  IMAD.MOV.U32 R2, RZ, RZ, R27 ;  /* 0x000000ffff027224 */ /* 0x000fe200078e001b */
[----:B----4-:R-:W-:-:S15]  /*83620*/  HMMA.16816.F32.BF16 R20, R12, R26, R20 ;  /* 0x0000001a0c14723c */ /* 0x010fde0000041814 */
[----:B------:R-:W-:-:S08]  /*83630*/  NOP ;  /* 0x0000000000007918 */ /* 0x000fd00000000000 */
[----:B------:R-:W-:Y:S04]  /*83640*/  STL.64 [R1+0xcb0], R20 ;  /* 0x000cb01401007387 */ /* 0x000fe80000100a00 */
[----:B------:R0:W-:Y:S04]  /*83650*/  STL.64 [R1+0xcb8], R22 ;  /* 0x000cb81601007387 */ /* 0x0001e80000100a00 */
[----:B0-----:R-:W3:Y:S04]  /*83660*/  LDL.LU.64 R22, [R1+0x4088] ;  /* 0x0040880001167983 */ /* 0x001ee80000300a00 */
[----:B------:R-:W3:Y:S04]  /*83670*/  LDL.LU.64 R20, [R1+0x4080] ;  /* 0x0040800001147983 */ /* 0x000ee80000300a00 */
[----:B------:R-:W3:Y:S02]  /*83680*/  LDL.LU.64 R26, [R1+0x4078] ;  /* 0x00407800011a7983 */ /* 0x000ee40000300a00 */
[----:B---3--:R-:W-:-:S15]  /*83690*/  HMMA.16816.F32.BF16 R20, R12, R26, R20 ;  /* 0x0000001a0c14723c */ /* 0x008fde0000041814 */
[----:B------:R-:W-:-:S08]  /*836a0*/  NOP ;  /* 0x0000000000007918 */ /* 0x000fd00000000000 */
[----:B------:R-:W-:Y:S04]  /*836b0*/  STL.64 [R1+0xbb0], R20 ;  /* 0x000bb01401007387 */ /* 0x000fe80000100a00 */
[----:B------:R0:W-:Y:S04]  /*836c0*/  STL.64 [R1+0xbb8], R22 ;  /* 0x000bb81601007387 */ /* 0x0001e80000100a00 */
[----:B0-----:R-:W2:Y:S04]  /*836d0*/  LDL.LU.64 R22, [R1+0x4070] ;  /* 0x0040700001167983 */ /* 0x001ea80000300a00 */
[----:B------:R0:W-:Y:S02]  /*836e0*/  STL.64 [R1+0x3fe8], R26 ;  /* 0x003fe81a01007387 */ /* 0x0001e40000100a00 */
[----:B0-----:R-:W-:-:S02]  /*836f0*/  IMAD.MOV.U32 R26, RZ, RZ, R4 ;  /* 0x000000ffff1a7224 */ /* 0x001fc400078e0004 */
[----:B------:R-:W-:-:S05]  /*83700*/  IMAD.MOV.U32 R27, RZ, RZ, R2 ;  /* 0x000000ffff1b7224 */ /* 0x000fca00078e0002 */
[----:B------:R0:W-:Y:S04]  /*83710*/  STL.64 [R1+0x4030], R26 ;  /* 0x0040301a01007387 */ /* 0x0001e80000100a00 */
[----:B------:R-:W3:Y:S04]  /*83720*/  LDL.LU R24, [R1+0x2f0] ;  /* 0x0002f00001187983 */ /* 0x000ee80000300800 */
[----:B------:R-:W3:Y:S04]  /*83730*/  LDL.LU R25, [R1+0x2f4] ;  /* 0x0002f40001197983 */ /* 0x000ee80000300800 */
[----:B0-----:R-:W4:Y:S04]  /*83740*/  LDL.LU R26, [R1+0x2f8] ;  /* 0x0002f800011a7983 */ /* 0x001f280000300800 */
        /* <DEDUP_REMOVED lines=42> */
[----:B0-----:R-:W2:Y:S04]  /*839f0*/  LDL.LU.64 R26, [R1+0x4030] ;  /* 0x00403000011a7983 */ /* 0x001ea80000300a00 */
[----:B------:R-:W3:Y:S04]  /*83a00*/  LDL.LU.64 R18, [R1+0x4028] ;  /* 0x0040280001127983 */ /* 0x000ee80000300a00 */
[----:B------:R-:W3:Y:S02]  /*83a10*/  LDL.LU.64 R16, [R1+0x4020] ;  /* 0x0040200001107983 */ /* 0x000ee40000300a00 */
[----:B---3--:R-:W-:-:S15]  /*83a20*/  HMMA.16816.F32.BF16 R16, R12, R6, R16 ;  /* 0x000000060c10723c */ /* 0x008fde0000041810 */
[----:B------:R-:W-:-:S08]  /*83a30*/  NOP ;  /* 0x0000000000007918 */ /* 0x000fd00000000000 */
        /* <DEDUP_REMOVED lines=9> */
[----:B------:R0:W-:Y:S02]  /*83ad0*/  STL.64 [R1+0x788], R14 ;  /* 0x0007880e01007387 */ /* 0x0001e40000100a00 */
[----:B0-----:R-:W-:Y:S02]  /*83ae0*/  IMAD.MOV.U32 R14, RZ, RZ, R4 ;  /* 0x000000ffff0e7224 */ /* 0x001fe400078e0004 */
[----:B------:R-:W-:-:S05]  /*83af0*/  IMAD.MOV.U32 R15, RZ, RZ, R2 ;  /* 0x000000ffff0f7224 */ /* 0x000fca00078e0002 */
[----:B------:R0:W-:Y:S04]  /*83b00*/  STL.64 [R1+0x3fb8], R14 ;  /* 0x003fb80e01007387 */ /* 0x0001e80000100a00 */
[----:B------:R-:W3:Y:S04]  /*83b10*/  LDL.LU R12, [R1+0x200] ;  /* 0x00020000010c7983 */ /* 0x000ee80000300800 */
[----:B------:R-:W3:Y:S04]  /*83b20*/  LDL.LU R13, [R1+0x204] ;  /* 0x00020400010d7983 */ /* 0x000ee80000300800 */
[----:B0-----:R-:W3:Y:S01]  /*83b30*/  LDL.LU R14, [R1+0x208] ;  /* 0x00020800010e7983 */ /* 0x001ee20000300800 */
[----:B--2---:R-:W-:Y:S03]  /*83b40*/  HMMA.16816.F32.BF16 R24, R16, R26, R20 ;  /* 0x0000001a1018723c */ /* 0x004fe60000041814 */
[----:B------:R-:W2:Y:S04]  /*83b50*/  LDL.LU.64 R22, [R1+0x3ff8] ;  /* 0x003ff80001167983 */ /* 0x000ea80000300a00 */
[----:B------:R-:W2:-:S15]  /*83b60*/  LDL.LU.64 R20, [R1+0x3ff0] ;  /* 0x003ff00001147983 */ /* 0x000e9e0000300a00 */
[----:B------:R-:W-:-:S01]  /*83b70*/  NOP ;  /* 0x0000000000007918 */ /* 0x000fc20000000000 */
[----:B------:R-:W-:Y:S04]  /*83b80*/  STL.64 [R1+0xcd0], R24 ;  /* 0x000cd01801007387 */ /* 0x000fe80000100a00 */
[----:B------:R0:W-:Y:S04]  /*83b90*/  STL.64 [R1+0xcd8], R26 ;  /* 0x000cd81a01007387 */ /* 0x0001e80000100a00 */
[----:B0-----:R-:W2:Y:S01]  /*83ba0*/  LDL.LU.64 R26, [R1+0x3fe8] ;  /* 0x003fe800011a7983 */ /* 0x001ea20000300a00 */
[----:B------:R-:W-:Y:S01]  /*83bb0*/  IMAD.MOV.U32 R11, RZ, RZ, R5 ;  /* 0x000000ffff0b7224 */ /* 0x000fe200078e0005 */
[----:B--2---:R-:W-:Y:S02]  /*83bc0*/  HMMA.16816.F32.BF16 R24, R16, R26, R20 ;  /* 0x0000001a1018723c */ /* 0x004fe40000041814 */
[----:B------:R-:W2:-:S15]  /*83bd0*/  LDL.LU.64 R22, [R1+0x3fe0] ;  /* 0x003fe00001167983 */ /* 0x000e9e0000300a00 */
[----:B------:R-:W-:-:S06]  /*83be0*/  NOP ;  /* 0x0000000000007918 */ /* 0x000fcc0000000000 */
[----:B------:R-:W-:Y:S04]  /*83bf0*/  STL.64 [R1+0xbd0], R24 ;  /* 0x000bd01801007387 */ /* 0x000fe80000100a00 */
[----:B------:R0:W-:Y:S04]  /*83c00*/  STL.64 [R1+0xbd8], R26 ;  /* 0x000bd81a01007387 */ /* 0x0001e80000100a00 */
[----:B0-----:R-:W2:Y:S04]  /*83c10*/  LDL.LU.64 R26, [R1+0x3fd8] ;  /* 0x003fd800011a7983 */ /* 0x001ea80000300a00 */
[----:B------:R-:W2:Y:S04]  /*83c20*/  LDL.LU.64 R24, [R1+0x3fd0] ;  /* 0x003fd00001187983 */ /* 0x000ea80000300a00 */
[----:B------:R-:W4:Y:S01]  /*83c30*/  LDL.LU.64 R4, [R1+0xd50] ;  /* 0x000d500001047983 */ /* 0x000f220000300a00 */
[----:B------:R-:W-:-:S02]  /*83c40*/  IMAD.MOV.U32 R10, RZ, RZ, R8 ;  /* 0x000000ffff0a7224 */ /* 0x000fc400078e0008 */
[----:B------:R-:W-:Y:S01]  /*83c50*/  IMAD.MOV.U32 R15, RZ, RZ, R3 ;  /* 0x000000ffff0f7224 */ /* 0x000fe200078e0003 */
[----:B------:R-:W-:Y:S04]  /*83c60*/  STL.64 [R1+0x3fb0], R6 ;  /* 0x003fb00601007387 */ /* 0x000fe80000100a00 */
[----:B----4-:R3:W-:Y:S02]  /*83c70*/  STL.64 [R1+0x3fa8], R4 ;  /* 0x003fa80401007387 */ /* 0x0107e40000100a00 */
[----:B---3--:R-:W-:Y:S02]  /*83c80*/  HMMA.16816.F32.BF16 R4, R16, R10, R12 ;  /* 0x0000000a1004723c */ /* 0x008fe4000004180c */
[----:B------:R-:W3:Y:S04]  /*83c90*/  LDL.LU.64 R14, [R1+0x48] ;  /* 0x00004800010e7983 */ /* 0x000ee80000300a00 */
[----:B------:R-:W4:-:S15]  /*83ca0*/  LDL.LU.64 R2, [R1+0xd48] ;  /* 0x000d480001027983 */ /* 0x000f1e0000300a00 */
[----:B------:R-:W-:-:S02]  /*83cb0*/  NOP ;  /* 0x0000000000007918 */ /* 0x000fc40000000000 */
        /* <DEDUP_REMOVED lines=8> */
[----:B------:R-:W3:Y:S04]  /*83d40*/  LDL.LU R26, [R1+0x138] ;  /* 0x00013800011a7983 */ /* 0x000ee80000300800 */
[----:B------:R-:W3:Y:S04]  /*83d50*/  LDL.LU R27, [R1+0x13c] ;  /* 0x00013c00011b7983 */ /* 0x000ee80000300800 */
[----:B0-----:R-:W4:Y:S04]  /*83d60*/  LDL.LU R4, [R1+0x1d0] ;  /* 0x0001d00001047983 */ /* 0x001f280000300800 */
[----:B------:R-:W4:Y:S04]  /*83d70*/  LDL.LU R5, [R1+0x1d4] ;  /* 0x0001d40001057983 */ /* 0x000f280000300800 */
[----:B-1----:R-:W2:Y:S04]  /*83d80*/  LDL.LU R6, [R1+0x1d8] ;  /* 0x0001d80001067983 */ /* 0x002ea80000300800 */
[----:B------:R-:W2:Y:S04]  /*83d90*/  LDL.LU R7, [R1+0x1dc] ;  /* 0x0001dc0001077983 */ /* 0x000ea80000300800 */
[----:B--2---:R-:W-:Y:S04]  /*83da0*/  STL.64 [R1+0x3fc8], R6 ;  /* 0x003fc80601007387 */ /* 0x004fe80000100a00 */
[----:B----4-:R0:W-:Y:S04]  /*83db0*/  STL.64 [R1+0x3fc0], R4 ;  /* 0x003fc00401007387 */ /* 0x0101e80000100a00 */
        /* <DEDUP_REMOVED lines=13> */
[----:B------:R-:W2:Y:S04]  /*83e90*/  LDL.LU R27, [R1+0x14c] ;  /* 0x00014c00011b7983 */ /* 0x000ea80000300800 */
[----:B------:R-:W4:Y:S04]  /*83ea0*/  LDL.LU R20, [R1+0x190] ;  /* 0x0001900001147983 */ /* 0x000f280000300800 */
[----:B------:R-:W4:Y:S04]  /*83eb0*/  LDL.LU R21, [R1+0x194] ;  /* 0x0001940001157983 */ /* 0x000f280000300800 */
[----:B------:R-:W4:Y:S04]  /*83ec0*/  LDL.LU R22, [R1+0x198] ;  /* 0x0001980001167983 */ /* 0x000f280000300800 */
[----:B------:R-:W4:Y:S04]  /*83ed0*/  LDL.LU R23, [R1+0x19c] ;  /* 0x00019c0001177983 */ /* 0x000f280000300800 */
[----:B--2---:R0:W-:Y:S04]  /*83ee0*/  STL.64 [R1+0x3f48], R26 ;  /* 0x003f481a01007387 */ /* 0x0041e80000100a00 */
[----:B---3--:R1:W-:Y:S04]  /*83ef0*/  STL.64 [R1+0x3f40], R24 ;  /* 0x003f401801007387 */ /* 0x0083e80000100a00 */
[----:B0-----:R-:W2:Y:S01]  /*83f00*/  LDL.LU.64 R26, [R1+0x58] ;  /* 0x00005800011a7983 */ /* 0x001ea20000300a00 */
[----:B------:R-:W-:Y:S06]  /*83f10*/  HMMA.16816.F32.BF16 R4, R16, R14, R4 ;  /* 0x0000000e1004723c */ /* 0x000fec0000041804 */
[----:B-1----:R-:W-:-:S02]  /*83f20*/  IMAD.MOV.U32 R25, RZ, RZ, R14 ;  /* 0x000000ffff197224 */ /* 0x002fc400078e000e */
[----:B------:R-:W-:Y:S01]  /*83f30*/  IMAD.MOV.U32 R24, RZ, RZ, R15 ;  /* 0x000000ffff187224 */ /* 0x000fe200078e000f */
[----:B--2---:R0:W-:Y:S04]  /*83f40*/  STL.64 [R1+0x3f60], R26 ;  /* 0x003f601a01007387 */ /* 0x0041e80000100a00 */
[----:B0-----:R-:W2:Y:S04]  /*83f50*/  LDL.LU.64 R26, [R1+0x68] ;  /* 0x00006800011a7983 */ /* 0x001ea80000300a00 */
[----:B------:R-:W3:Y:S06]  /*83f60*/  LDL.LU.64 R28, [R1+0xd40] ;  /* 0x000d4000011c7983 */ /* 0x000eec0000300a00 */
[----:B------:R-:W-:Y:S04]  /*83f70*/  STL.64 [R1+0x8e0], R4 ;  /* 0x0008e00401007387 */ /* 0x000fe80000100a00 */
[----:B------:R0:W-:Y:S04]  /*83f80*/  STL.64 [R1+0x8e8], R6 ;  /* 0x0008e80601007387 */ /* 0x0001e80000100a00 */
[----:B0-----:R-:W4:Y:S04]  /*83f90*/  LDL.LU.64 R6, [R1+0x3fc8] ;  /* 0x003fc80001067983 */ /* 0x001f280000300a00 */
[----:B------:R-:W4:Y:S04]  /*83fa0*/  LDL.LU.64 R4, [R1+0x3fc0] ;  /* 0x003fc00001047983 */ /* 0x000f280000300a00 */
[----:B------:R-:W4:Y:S04]  /*83fb0*/  LDL.LU.64 R14, [R1+0x3fb8] ;  /* 0x003fb800010e7983 */ /* 0x000f280000300a00 */
[----:B--2---:R-:W-:Y:S04]  /*83fc0*/  STL.64 [R1+0x3f78], R26 ;  /* 0x003f781a01007387 */ /* 0x004fe80000100a00 */
[----:B------:R0:W-:Y:S04]  /*83fd0*/  STL.64 [R1+0x3f70], R24 ;  /* 0x003f701801007387 */ /* 0x0001e80000100a00 */
[----:B0-----:R-:W2:Y:S04]  /*83fe0*/  LDL.LU R24, [R1+0x170] ;  /* 0x0001700001187983 */ /* 0x001ea80000300800 */
[----:B------:R-:W2:Y:S04]  /*83ff0*/  LDL.LU R25, [R1+0x174] ;  /* 0x0001740001197983 */ /* 0x000ea80000300800 */
[----:B------:R-:W3:Y:S04]  /*84000*/  LDL.LU R26, [R1+0x178] ;  /* 0x00017800011a7983 */ /* 0x000ee80000300800 */
[----:B------:R-:W3:Y:S01]  /*84010*/  LDL.LU R27, [R1+0x17c] ;  /* 0x00017c00011b7983 */ /* 0x000ee20000300800 */
[----:B----4-:R-:W-:Y:S03]  /*84020*/  HMMA.16816.F32.BF16 R4, R16, R14, R4 ;  /* 0x0000000e1004723c */ /* 0x010fe60000041804 */
[----:B---3--:R0:W-:Y:S04]  /*84030*/  STL.64 [R1+0x3f88], R26 ;  /* 0x003f881a01007387 */ /* 0x0081e80000100a00 */
[----:B--2---:R-:W-:Y:S04]  /*84040*/  STL.64 [R1+0x3f80], R24 ;  /* 0x003f801801007387 */ /* 0x004fe80000100a00 */
[----:B0-----:R-:W2:-:S12]  /*84050*/  LDL.LU.64 R26, [R1+0x88] ;  /* 0x00008800011a7983 */ /* 0x001e980000300a00 */
[----:B------:R-:W-:Y:S04]  /*84060*/  STL.64 [R1+0x810], R4 ;  /* 0x0008100401007387 */ /* 0x000fe80000100a00 */
[----:B------:R0:W-:Y:S04]  /*84070*/  STL.64 [R1+0x818], R6 ;  /* 0x0008180601007387 */ /* 0x0001e80000100a00 */
[----:B0-----:R-:W3:Y:S04]  /*84080*/  LDL.LU.64 R6, [R1+0x3fb0] ;  /* 0x003fb00001067983 */ /* 0x001ee80000300a00 */
[----:B------:R-:W4:Y:S04]  /*84090*/  LDL.LU.64 R4, [R1+0x3fa8] ;  /* 0x003fa80001047983 */ /* 0x000f280000300a00 */
        /* <DEDUP_REMOVED lines=9> */
[----:B0-----:R-:W3:Y:S04]  /*84130*/  LDL.LU.64 R10, [R1+0x3fa0] ;  /* 0x003fa000010a7983 */ /* 0x001ee80000300a00 */
[----:B------:R-:W-:Y:S04]  /*84140*/  STL.64 [R1+0x3f58], R6 ;  /* 0x003f580601007387 */ /* 0x000fe80000100a00 */
[----:B----4-:R0:W-:Y:S04]  /*84150*/  STL.64 [R1+0x3f50], R4 ;  /* 0x003f500401007387 */ /* 0x0101e80000100a00 */
[----:B0-----:R-:W4:Y:S04]  /*84160*/  LDL.LU R4, [R1+0x150] ;  /* 0x0001500001047983 */ /* 0x001f280000300800 */
[----:B------:R-:W4:Y:S04]  /*84170*/  LDL.LU R5, [R1+0x154] ;  /* 0x0001540001057983 */ /* 0x000f280000300800 */
[----:B------:R-:W4:Y:S04]  /*84180*/  LDL.LU R6, [R1+0x158] ;  /* 0x0001580001067983 */ /* 0x000f280000300800 */
[----:B------:R-:W4:Y:S01]  /*84190*/  LDL.LU R7, [R1+0x15c] ;  /* 0x00015c0001077983 */ /* 0x000f220000300800 */
[----:B---3--:R-:W-:Y:S03]  /*841a0*/  HMMA.16816.F32.BF16 R16, R16, R10, R20 ;  /* 0x0000000a1010723c */ /* 0x008fe60000041814 */
[----:B------:R-:W2:Y:S04]  /*841b0*/  LDL.LU.64 R22, [R1+0x3f98] ;  /* 0x003f980001167983 */ /* 0x000ea80000300a00 */
[----:B------:R-:W2:-:S15]  /*841c0*/  LDL.LU.64 R20, [R1+0x3f90] ;  /* 0x003f900001147983 */ /* 0x000e9e0000300a00 */
[----:B------:R-:W-:-:S01]  /*841d0*/  NOP ;  /* 0x0000000000007918 */ /* 0x000fc20000000000 */
[----:B------:R-:W-:Y:S04]  /*841e0*/  STL.64 [R1+0x770], R16 ;  /* 0x0007701001007387 */ /* 0x000fe80000100a00 */
[----:B------:R0:W-:Y:S04]  /*841f0*/  STL.64 [R1+0x778], R18 ;  /* 0x0007781201007387 */ /* 0x0001e80000100a00 */
[----:B0-----:R-:W3:Y:S04]  /*84200*/  LDL.LU.64 R18, [R1+0x78] ;  /* 0x0000780001127983 */ /* 0x001ee80000300a00 */
[----:B------:R0:W-:Y:S04]  /*84210*/  STL.64 [R1+0x3f28], R10 ;  /* 0x003f280a01007387 */ /* 0x0001e80000100a00 */
[----:B------:R-:W2:Y:S04]  /*84220*/  LDL.LU R8, [R1+0x180] ;  /* 0x0001800001087983 */ /* 0x000ea80000300800 */
        /* <DEDUP_REMOVED lines=11> */
[----:B---3--:R-:W-:-:S02]  /*842e0*/  IMAD.MOV.U32 R11, RZ, RZ, R18 ;  /* 0x000000ffff0b7224 */ /* 0x008fc400078e0012 */
[----:B------:R-:W-:Y:S01]  /*842f0*/  IMAD.MOV.U32 R10, RZ, RZ, R19 ;  /* 0x000000ffff0a7224 */ /* 0x000fe200078e0013 */
[----:B--2---:R-:W-:-:S15]  /*84300*/  HMMA.16816.F32.BF16 R24, R20, R18, R24 ;  /* 0x000000121418723c */ /* 0x004fde0000041818 */
[----:B------:R-:W-:-:S08]  /*84310*/  NOP ;  /* 0x0000000000007918 */ /* 0x000fd00000000000 */
[----:B------:R-:W-:Y:S04]  /*84320*/  STL.64 [R1+0xb90], R24 ;  /* 0x000b901801007387 */ /* 0x000fe80000100a00 */
[----:B------:R0:W-:Y:S04]  /*84330*/  STL.64 [R1+0xb98], R26 ;  /* 0x000b981a01007387 */ /* 0x0001e80000100a00 */
[----:B0-----:R-:W2:Y:S04]  /*84340*/  LDL.LU.64 R26, [R1+0x3f78] ;  /* 0x003f7800011a7983 */ /* 0x001ea80000300a00 */
[----:B------:R-:W3:Y:S04]  /*84350*/  LDL.LU.64 R24, [R1+0x3f70] ;  /* 0x003f700001187983 */ /* 0x000ee80000300a00 */
[----:B------:R-:W4:Y:S04]  /*84360*/  LDL.LU R16, [R1+0xa0] ;  /* 0x0000a00001107983 */ /* 0x000f280000300800 */
[----:B------:R-:W4:Y:S04]  /*84370*/  LDL.LU R17, [R1+0xa4] ;  /* 0x0000a40001117983 */ /* 0x000f280000300800 */
[----:B------:R-:W3:Y:S04]  /*84380*/  LDL.LU R18, [R1+0xa8] ;  /* 0x0000a80001127983 */ /* 0x000ee80000300800 */
[----:B------:R-:W3:Y:S01]  /*84390*/  LDL.LU R19, [R1+0xac] ;  /* 0x0000ac0001137983 */ /* 0x000ee20000300800 */
[----:B--2---:R-:W-:Y:S03]  /*843a0*/  HMMA.16816.F32.BF16 R12, R20, R26, R12 ;  /* 0x0000001a140c723c */ /* 0x004fe6000004180c */
[----:B---3--:R-:W-:Y:S04]  /*843b0*/  STL.64 [R1+0x3ea8], R18 ;  /* 0x003ea81201007387 */ /* 0x008fe80000100a00 */
[----:B----4-:R-:W-:-:S15]  /*843c0*/  STL.64 [R1+0x3ea0], R16 ;  /* 0x003ea01001007387 */ /* 0x010fde0000100a00 */
[----:B------:R-:W-:-:S01]  /*843d0*/  NOP ;  /* 0x0000000000007918 */ /* 0x000fc20000000000 */
[----:B------:R0:W-:Y:S04]  /*843e0*/  STL.64 [R1+0xa90], R12 ;  /* 0x000a900c01007387 */ /* 0x0001e80000100a00 */
[----:B------:R1:W-:Y:S01]  /*843f0*/  STL.64 [R1+0xa98], R14 ;  /* 0x000a980e01007387 */ /* 0x0003e20000100a00 */
[----:B0-----:R-:W-:-:S03]  /*84400*/  IMAD.MOV.U32 R13, RZ, RZ, R26 ;  /* 0x000000ffff0d7224 */ /* 0x001fc600078e001a */
[----:B-1----:R-:W2:Y:S01]  /*84410*/  LDL.LU.64 R14, [R1+0x3f68] ;  /* 0x003f6800010e7983 */ /* 0x002ea20000300a00 */
[----:B------:R-:W-:-:S03]  /*84420*/  IMAD.MOV.U32 R12, RZ, RZ, R27 ;  /* 0x000000ffff0c7224 */ /* 0x000fc600078e001b */
        /* <DEDUP_REMOVED lines=9> */
[----:B------:R-:W4:Y:S04]  /*844c0*/  LDL.LU.64 R4, [R1+0x3f50] ;  /* 0x003f500001047983 */ /* 0x000f280000300a00 */
        /* <DEDUP_REMOVED lines=17> */
[----:B------:R0:W-:Y:S02]  /*845e0*/  STL.64 [R1+0x3f00], R18 ;  /* 0x003f001201007387 */ /* 0x0001e40000100a00 */
[----:B0-----:R-:W-:Y:S02]  /*845f0*/  IMAD.MOV.U32 R19, RZ, RZ, R8 ;  /* 0x000000ffff137224 */ /* 0x001fe400078e0008 */
[----:B------:R-:W-:Y:S01]  /*84600*/  IMAD.MOV.U32 R18, RZ, RZ, R9 ;  /* 0x000000ffff127224 */ /* 0x000fe200078e0009 */
[----:B--2---:R-:W-:-:S15]  /*84610*/  HMMA.16816.F32.BF16 R24, R20, R14, R24 ;  /* 0x0000000e1418723c */ /* 0x004fde0000041818 */
[----:B------:R-:W-:-:S08]  /*84620*/  NOP ;  /* 0x0000000000007918 */ /* 0x000fd00000000000 */
[----:B------:R0:W-:Y:S04]  /*84630*/  STL.64 [R1+0x800], R24 ;  /* 0x0008001801007387 */ /* 0x0001e80000100a00 */
[----:B------:R1:W-:Y:S04]  /*84640*/  STL.64 [R1+0x808], R26 ;  /* 0x0008081a01007387 */ /* 0x0003e80000100a00 */
[----:B------:R-:W3:Y:S04]  /*84650*/  LDL.LU R8, [R1+0x120] ;  /* 0x0001200001087983 */ /* 0x000ee80000300800 */
[----:B------:R-:W3:Y:S04]  /*84660*/  LDL.LU R9, [R1+0x124] ;  /* 0x0001240001097983 */ /* 0x000ee80000300800 */
[----:B------:R-:W3:Y:S04]  /*84670*/  LDL.LU R10, [R1+0x128] ;  /* 0x00012800010a7983 */ /* 0x000ee80000300800 */
[----:B------:R-:W3:Y:S04]  /*84680*/  LDL.LU R11, [R1+0x12c] ;  /* 0x00012c00010b7983 */ /* 0x000ee80000300800 */
[----:B0-----:R-:W2:Y:S04]  /*84690*/  LDL.LU R24, [R1+0x110] ;  /* 0x0001100001187983 */ /* 0x001ea80000300800 */
[----:B------:R-:W2:Y:S04]  /*846a0*/  LDL.LU R25, [R1+0x114] ;  /* 0x0001140001197983 */ /* 0x000ea80000300800 */
[----:B-1----:R-:W2:Y:S04]  /*846b0*/  LDL.LU R26, [R1+0x118] ;  /* 0x00011800011a7983 */ /* 0x002ea80000300800 */
[----:B------:R-:W2:Y:S04]  /*846c0*/  LDL.LU R27, [R1+0x11c] ;  /* 0x00011c00011b7983 */ /* 0x000ea80000300800 */
        /* <DEDUP_REMOVED lines=32> */
[----:B0-----:R-:W2:Y:S02]  /*848d0*/  LDL.LU.64 R10, [R1+0x3f28] ;  /* 0x003f2800010a7983 */ /* 0x001ea40000300a00 */
[----:B--2---:R-:W-:Y:S02]  /*848e0*/  HMMA.16816.F32.BF16 R20, R20, R10, R24 ;  /* 0x0000000a1414723c */ /* 0x004fe40000041818 */
[----:B------:R-:W3:Y:S04]  /*848f0*/  LDL.LU.64 R26, [R1+0x3f20] ;  /* 0x003f2000011a7983 */ /* 0x000ee80000300a00 */
[----:B------:R-:W3:-:S15]  /*84900*/  LDL.LU.64 R24, [R1+0x3f18] ;  /* 0x003f180001187983 */ /* 0x000ede0000300a00 */
[----:B------:R-:W-:-:S02]  /*84910*/  NOP ;  /* 0x0000000000007918 */ /* 0x000fc40000000000 */
[----:B------:R-:W-:Y:S04]  /*84920*/  STL.64 [R1+0x7c0], R20 ;  /* 0x0007c01401007387 */ /* 0x000fe80000100a00 */
[----:B------:R0:W-:Y:S04]  /*84930*/  STL.64 [R1+0x7c8], R22 ;  /* 0x0007c81601007387 */ /* 0x0001e80000100a00 */
[----:B0-----:R-:W2:Y:S04]  /*84940*/  LDL.LU.64 R22, [R1+0xd58] ;  /* 0x000d580001167983 */ /* 0x001ea80000300a00 */
[----:B------:R0:W-:Y:S04]  /*84950*/  STL.64 [R1+0x3e98], R10 ;  /* 0x003e980a01007387 */ /* 0x0001e80000100a00 */
[----:B------:R-:W4:Y:S04]  /*84960*/  LDL.LU R8, [R1+0xb0] ;  /* 0x0000b00001087983 */ /* 0x000f280000300800 */
[----:B------:R-:W4:Y:S04]  /*84970*/  LDL.LU R9, [R1+0xb4] ;  /* 0x0000b40001097983 */ /* 0x000f280000300800 */
[----:B0-----:R-:W4:Y:S01]  /*84980*/  LDL.LU R10, [R1+0xb8] ;  /* 0x0000b800010a7983 */ /* 0x001f220000300800 */
        /* <DEDUP_REMOVED lines=27> */
[----:B0-----:R-:W3:Y:S01]  /*84b40*/  LDL.LU.64 R18, [R1+0x3eb8] ;  /* 0x003eb80001127983 */ /* 0x001ee20000300a00 */
[----:B------:R-:W-:Y:S01]  /*84b50*/  IMAD.MOV.U32 R11, RZ, RZ, R0 ;  /* 0x000000ffff0b7224 */ /* 0x000fe200078e0000 */
[----:B---3--:R-:W-:Y:S02]  /*84b60*/  HMMA.16816.F32.BF16 R16, R24, R18, R12 ;  /* 0x000000121810723c */ /* 0x008fe4000004180c */
[----:B------:R-:W4:-:S15]  /*84b70*/  LDL.LU.64 R14, [R1+0x3eb0] ;  /* 0x003eb000010e7983 */ /* 0x000f1e0000300a00 */
[----:B------:R-:W-:-:S06]  /*84b80*/  NOP ;  /* 0x0000000000007918 */ /* 0x000fcc0000000000 */
[----:B------:R-:W-:Y:S04]  /*84b90*/  STL.64 [R1+0x880], R16 ;  /* 0x0008801001007387 */ /* 0x000fe80000100a00 */
[----:B------:R0:W-:Y:S04]  /*84ba0*/  STL.64 [R1+0x888], R18 ;  /* 0x0008881201007387 */ /* 0x0001e80000100a00 */
[----:B0-----:R-:W3:Y:S04]  /*84bb0*/  LDL.LU.64 R18, [R1+0x3ea8] ;  /* 0x003ea80001127983 */ /* 0x001ee80000300a00 */
[----:B------:R-:W3:Y:S01]  /*84bc0*/  LDL.LU.64 R16, [R1+0x3ea0] ;  /* 0x003ea00001107983 */ /* 0x000ee20000300a00 */
[----:B----4-:R-:W-:Y:S03]  /*84bd0*/  HMMA.16816.F32.BF16 R12, R24, R14, R8 ;  /* 0x0000000e180c723c */ /* 0x010fe60000041808 */
[----:B------:R-:W4:-:S15]  /*84be0*/  LDL.LU.64 R10, [R1+0xd38] ;  /* 0x000d3800010a7983 */ /* 0x000f1e0000300a00 */
[----:B------:R-:W-:-:S05]  /*84bf0*/  NOP ;  /* 0x0000000000007918 */ /* 0x000fca0000000000 */
[----:B------:R0:W-:Y:S04]  /*84c00*/  STL.64 [R1+0x830], R12 ;  /* 0x0008300c01007387 */ /* 0x0001e80000100a00 */
[----:B------:R2:W-:Y:S01]  /*84c10*/  STL.64 [R1+0x838], R14 ;  /* 0x0008380e01007387 */ /* 0x0005e20000100a00 */
[----:B0-----:R-:W-:Y:S02]  /*84c20*/  IADD3 R13, P1, R4, UR13, RZ ;  /* 0x0000000d040d7c10 */ /* 0x001fe4000ff3e0ff */
[----:B--2---:R-:W-:Y:S02]  /*84c30*/  IADD3 R14, P0, R22, UR13, RZ ;  /* 0x0000000d160e7c10 */ /* 0x004fe4000ff1e0ff */
[----:B------:R-:W-:-:S03]  /*84c40*/  IADD3 R12, P2, R2, UR13, RZ ;  /* 0x0000000d020c7c10 */ /* 0x000fc6000ff5e0ff */
[----:B------:R-:W-:Y:S04]  /*84c50*/  STL [R1+0x3bfc], R14 ;  /* 0x003bfc0e01007387 */ /* 0x000fe80000100800 */
[----:B------:R-:W-:Y:S04]  /*84c60*/  STL [R1+0x3c00], R13 ;  /* 0x003c000d01007387 */ /* 0x000fe80000100800 */
[----:B------:R3:W-:Y:S02]  /*84c70*/  STL [R1+0x3c04], R12 ;  /* 0x003c040c01007387 */ /* 0x0007e40000100800 */
[----:B---3--:R-:W-:Y:S01]  /*84c80*/  HMMA.16816.F32.BF16 R12, R24, R6, R16 ;  /* 0x00000006180c723c */ /* 0x008fe20000041810 */
[----:B------:R-:W-:-:S02]  /*84c90*/  IADD3 R9, P3, R28, UR13, RZ ;  /* 0x0000000d1c097c10 */ /* 0x000fc4000ff7e0ff */
[----:B------:R-:W-:Y:S02]  /*84ca0*/  IADD3.X R8, R23, UR4, RZ, P0, !PT ;  /* 0x0000000417087c10 */ /* 0x000fe400087fe4ff */
[----:B------:R-:W-:Y:S02]  /*84cb0*/  IADD3.X R5, R5, UR4, RZ, P1, !PT ;  /* 0x0000000405057c10 */ /* 0x000fe40008ffe4ff */
[----:B------:R-:W-:Y:S02]  /*84cc0*/  IADD3.X R4, R3, UR4, RZ, P2, !PT ;  /* 0x0000000403047c10 */ /* 0x000fe400097fe4ff */
[----:B------:R-:W-:Y:S01]  /*84cd0*/  IADD3.X R3, R29, UR4, RZ, P3, !PT ;  /* 0x000000041d037c10 */ /* 0x000fe20009ffe4ff */
[----:B------:R-:W-:Y:S04]  /*84ce0*/  STL [R1+0x3c08], R9 ;  /* 0x003c080901007387 */ /* 0x000fe80000100800 */
[----:B------:R-:W-:Y:S04]  /*84cf0*/  STL [R1+0x3c0c], R8 ;  /* 0x003c0c0801007387 */ /* 0x000fe80000100800 */
[----:B------:R-:W-:Y:S04]  /*84d00*/  STL [R1+0x3c10], R5 ;  /* 0x003c100501007387 */ /* 0x000fe80000100800 */
[----:B------:R-:W-:Y:S04]  /*84d10*/  STL [R1+0x3c14], R4 ;  /* 0x003c140401007387 */ /* 0x000fe80000100800 */
[----:B------:R0:W-:Y:S04]  /*84d20*/  STL [R1+0x3c18], R3 ;  /* 0x003c180301007387 */ /* 0x0001e80000100800 */
[----:B------:R-:W2:Y:S04]  /*84d30*/  LDL.LU.64 R6, [R1+0xd30] ;  /* 0x000d300001067983 */ /* 0x000ea80000300a00 */
[----:B0-----:R-:W3:Y:S04]  /*84d40*/  LDL.LU R3, [R1+0x31a8] ;  /* 0x0031a80001037983 */ /* 0x001ee80000300800 */
[----:B------:R-:W-:Y:S04]  /*84d50*/  STL.64 [R1+0x850], R12 ;  /* 0x0008500c01007387 */ /* 0x000fe80000100a00 */
[----:B------:R-:W-:Y:S04]  /*84d60*/  STL.64 [R1+0x858], R14 ;  /* 0x0008580e01007387 */ /* 0x000fe80000100a00 */
[----:B------:R-:W4:Y:S04]  /*84d70*/  LDL.LU R4, [R1+0x31a0] ;  /* 0x0031a00001047983 */ /* 0x000f280000300800 */
[----:B------:R-:W4:Y:S04]  /*84d80*/  LDL.LU R5, [R1+0x3198] ;  /* 0x0031980001057983 */ /* 0x000f280000300800 */
[----:B----4-:R0:W-:Y:S04]  /*84d90*/  STL.64 [R1+0x3e90], R4 ;  /* 0x003e900401007387 */ /* 0x0101e80000100a00 */
[----:B0-----:R-:W4:Y:S04]  /*84da0*/  LDL.LU.64 R4, [R1+0xd28] ;  /* 0x000d280001047983 */ /* 0x001f280000300a00 */
[----:B------:R-:W2:Y:S04]  /*84db0*/  LDL.LU R8, [R1+0x3190] ;  /* 0x0031900001087983 */ /* 0x000ea80000300800 */
[----:B------:R-:W2:Y:S01]  /*84dc0*/  LDL.LU R9, [R1+0x3188] ;  /* 0x0031880001097983 */ /* 0x000ea20000300800 */
[----:B------:R-:W-:-:S03]  /*84dd0*/  IADD3 R19, P0, R10, UR13, RZ ;  /* 0x0000000d0a137c10 */ /* 0x000fc6000ff1e0ff */
[----:B--2---:R0:W-:Y:S04]  /*84de0*/  STL.64 [R1+0x3e88], R8 ;  /* 0x003e880801007387 */ /* 0x0041e80000100a00 */
[----:B0-----:R-:W2:Y:S04]  /*84df0*/  LDL.LU.64 R8, [R1+0xd20] ;  /* 0x000d200001087983 */ /* 0x001ea80000300a00 */
[----:B------:R-:W3:Y:S04]  /*84e00*/  LDL.LU R12, [R1+0x3180] ;  /* 0x00318000010c7983 */ /* 0x000ee80000300800 */
[----:B------:R-:W3:Y:S04]  /*84e10*/  LDL.LU R13, [R1+0x3178] ;  /* 0x00317800010d7983 */ /* 0x000ee80000300800 */
[----:B------:R-:W3:Y:S04]  /*84e20*/  LDL.LU R14, [R1+0x31a4] ;  /* 0x0031a400010e7983 */ /* 0x000ee80000300800 */
[----:B------:R-:W3:Y:S04]  /*84e30*/  LDL.LU R21, [R1+0x3170] ;  /* 0x0031700001157983 */ /* 0x000ee80000300800 */
[----:B------:R-:W3:Y:S04]  /*84e40*/  LDL.LU R22, [R1+0x319c] ;  /* 0x00319c0001167983 */ /* 0x000ee80000300800 */
[----:B------:R-:W3:Y:S04]  /*84e50*/  LDL.LU R23, [R1+0x3168] ;  /* 0x0031680001177983 */ /* 0x000ee80000300800 */
[----:B------:R-:W3:Y:S01]  /*84e60*/  LDL.LU R2, [R1+0x3194] ;  /* 0x0031940001027983 */ /* 0x000ee20000300800 */
[----:B------:R-:W-:-:S03]  /*84e70*/  IADD3 R18, P1, R6, UR13, RZ ;  /* 0x0000000d06127c10 */ /* 0x000fc6000ff3e0ff */
[----:B------:R-:W3:Y:S01]  /*84e80*/  LDL.LU R29, [R1+0x3160] ;  /* 0x00316000011d7983 */ /* 0x000ee20000300800 */
[----:B----4-:R-:W-:-:S03]  /*84e90*/  IADD3 R17, P2, R4, UR13, RZ ;  /* 0x0000000d04117c10 */ /* 0x010fc6000ff5e0ff */
[----:B------:R-:W4:Y:S04]  /*84ea0*/  LDL.LU R28, [R1+0x318c] ;  /* 0x00318c00011c7983 */ /* 0x000f280000300800 */
[----:B------:R-:W4:Y:S04]  /*84eb0*/  LDL.LU R0, [R1+0x3158] ;  /* 0x0031580001007983 */ /* 0x000f280000300800 */
[----:B------:R-:W-:Y:S04]  /*84ec0*/  STL [R1+0x3c1c], R19 ;  /* 0x003c1c1301007387 */ /* 0x000fe80000100800 */
[----:B------:R-:W-:Y:S04]  /*84ed0*/  STL [R1+0x3c20], R18 ;  /* 0x003c201201007387 */ /* 0x000fe80000100800 */
[----:B------:R-:W-:Y:S01]  /*84ee0*/  STL [R1+0x3c24], R17 ;  /* 0x003c241101007387 */ /* 0x000fe20000100800 */
[----:B------:R-:W-:-:S02]  /*84ef0*/  IADD3.X R15, R11, UR4, RZ, P0, !PT ;  /* 0x000000040b0f7c10 */ /* 0x000fc400087fe4ff */
[----:B------:R-:W-:Y:S02]  /*84f00*/  IADD3.X R7, R7, UR4, RZ, P1, !PT ;  /* 0x0000000407077c10 */ /* 0x000fe40008ffe4ff */
[----:B------:R-:W-:Y:S02]  /*84f10*/  IADD3.X R6, R5, UR4, RZ, P2, !PT ;  /* 0x0000000405067c10 */ /* 0x000fe400097fe4ff */
[----:B--2---:R-:W-:-:S05]  /*84f20*/  IADD3 R16, P3, R8, UR13, RZ ;  /* 0x0000000d08107c10 */ /* 0x004fca000ff7e0ff */
[----:B------:R0:W-:Y:S04]  /*84f30*/  STL [R1+0x3c28], R16 ;  /* 0x003c281001007387 */ /* 0x0001e80000100800 */
[----:B0-----:R-:W2:Y:S04]  /*84f40*/  LDL.LU R16, [R1+0x90] ;  /* 0x0000900001107983 */ /* 0x001ea80000300800 */
[----:B------:R-:W2:Y:S04]  /*84f50*/  LDL.LU R17, [R1+0x94] ;  /* 0x0000940001117983 */ /* 0x000ea80000300800 */
[----:B------:R-:W2:Y:S04]  /*84f60*/  LDL.LU R18, [R1+0x98] ;  /* 0x0000980001127983 */ /* 0x000ea80000300800 */
[----:B------:R-:W2:Y:S04]  /*84f70*/  LDL.LU R19, [R1+0x9c] ;  /* 0x00009c0001137983 */ /* 0x000ea80000300800 */
[----:B------:R-:W2:Y:S04]  /*84f80*/  LDL.LU.64 R10, [R1+0x3e98] ;  /* 0x003e9800010a7983 */ /* 0x000ea80000300a00 */
[----:B------:R-:W-:Y:S04]  /*84f90*/  STL [R1+0x3c2c], R15 ;  /* 0x003c2c0f01007387 */ /* 0x000fe80000100800 */
[----:B------:R-:W-:Y:S04]  /*84fa0*/  STL [R1+0x3c30], R7 ;  /* 0x003c300701007387 */ /* 0x000fe80000100800 */
[----:B------:R-:W4:Y:S04]  /*84fb0*/  LDL.LU.64 R4, [R1+0x3e90] ;  /* 0x003e900001047983 */ /* 0x000f280000300a00 */
[----:B------:R-:W-:Y:S01]  /*84fc0*/  STL [R1+0x3c34], R6 ;  /* 0x003c340601007387 */ /* 0x000fe20000100800 */
[----:B------:R-:W-:-:S03]  /*84fd0*/  IADD3.X R20, R9, UR4, RZ, P3, !PT ;  /* 0x0000000409147c10 */ /* 0x000fc60009ffe4ff */
[----:B------:R-:W4:Y:S01]  /*84fe0*/  LDL.LU.64 R8, [R1+0x3e88] ;  /* 0x003e880001087983 */ /* 0x000f220000300a00 */
[----:B---3--:R-:W-:-:S03]  /*84ff0*/  IADD3 R3, P4, R3, UR13, RZ ;  /* 0x0000000d03037c10 */ /* 0x008fc6000ff9e0ff */
[----:B------:R-:W-:Y:S01]  /*85000*/  STL [R1+0x3c38], R20 ;  /* 0x003c381401007387 */ /* 0x000fe20000100800 */
[----:B------:R-:W-:Y:S02]  /*85010*/  IADD3 R12, P6, R12, UR13, RZ ;  /* 0x0000000d0c0c7c10 */ /* 0x000fe4000ffde0ff */
[----:B------:R-:W-:Y:S02]  /*85020*/  IADD3 R13, P5, R13, UR13, RZ ;  /* 0x0000000d0d0d7c10 */ /* 0x000fe4000ffbe0ff */
[----:B------:R-:W-:Y:S02]  /*85030*/  IADD3.X R14, R14, UR4, RZ, P4, !PT ;  /* 0x000000040e0e7c10 */ /* 0x000fe4000a7fe4ff */
[----:B------:R-:W-:Y:S01]  /*85040*/  IADD3 R21, P4, R21, UR13, RZ ;  /* 0x0000000d15157c10 */ /* 0x000fe2000ff9e0ff */
[----:B--2---:R-:W-:Y:S01]  /*85050*/  HMMA.16816.F32.BF16 R16, R24, R10, R16 ;  /* 0x0000000a1810723c */ /* 0x004fe20000041810 */
[----:B----4-:R-:W-:Y:S02]  /*85060*/  IADD3 R4, P3, R4, UR13, RZ ;  /* 0x0000000d04047c10 */ /* 0x010fe4000ff7e0ff */
[----:B------:R-:W-:-:S02]  /*85070*/  IADD3 R5, P2, R5, UR13, RZ ;  /* 0x0000000d05057c10 */ /* 0x000fc4000ff5e0ff */
[----:B------:R-:W-:Y:S02]  /*85080*/  IADD3 R8, P1, R8, UR13, RZ ;  /* 0x0000000d08087c10 */ /* 0x000fe4000ff3e0ff */
[----:B------:R-:W-:Y:S02]  /*85090*/  IADD3 R9, P0, R9, UR13, RZ ;  /* 0x0000000d09097c10 */ /* 0x000fe4000ff1e0ff */
[----:B------:R-:W-:Y:S02]  /*850a0*/  IADD3.X R22, R22, UR4, RZ, P3, !PT ;  /* 0x0000000416167c10 */ /* 0x000fe40009ffe4ff */
[----:B------:R-:W-:Y:S02]  /*850b0*/  IADD3 R23, P3, R23, UR13, RZ ;  /* 0x0000000d17177c10 */ /* 0x000fe4000ff7e0ff */
[----:B------:R-:W-:-:S11]  /*850c0*/  IADD3.X R2, R2, UR4, RZ, P2, !PT ;  /* 0x0000000402027c10 */ /* 0x000fd600097fe4ff */
[----:B------:R-:W-:Y:S02]  /*850d0*/  IMAD.MOV.U32 R10, RZ, RZ, R17 ;  /* 0x000000ffff0a7224 */ /* 0x000fe400078e0011 */
[----:B------:R-:W-:Y:S01]  /*850e0*/  IMAD.MOV.U32 R26, RZ, RZ, R19 ;  /* 0x000000ffff1a7224 */ /* 0x000fe200078e0013 */
[----:B------:R-:W-:Y:S04]  /*850f0*/  STL.64 [R1+0x840], R16 ;  /* 0x0008401001007387 */ /* 0x000fe80000100a00 */
[----:B------:R-:W-:Y:S04]  /*85100*/  STL.64 [R1+0x848], R18 ;  /* 0x0008481201007387 */ /* 0x000fe80000100a00 */
[----:B------:R-:W-:Y:S04]  /*85110*/  STL [R1+0x3c40], R10 ;  /* 0x003c400a01007387 */ /* 0x000fe80000100800 */
[----:B------:R0:W-:Y:S04]  /*85120*/  STL [R1+0x3c3c], R26 ;  /* 0x003c3c1a01007387 */ /* 0x0001e80000100800 */
        /* <DEDUP_REMOVED lines=12> */
[----:B0-----:R-:W2:Y:S01]  /*851f0*/  LDL.LU R26, [R1+0x317c] ;  /* 0x00317c00011a7983 */ /* 0x001ea20000300800 */
[----:B------:R-:W-:-:S02]  /*85200*/  IADD3 R29, P2, R29, UR13, RZ ;  /* 0x0000000d1d1d7c10 */ /* 0x000fc4000ff5e0ff */
[----:B------:R-:W-:-:S03]  /*85210*/  IADD3.X R28, R28, UR4, RZ, P1, !PT ;  /* 0x000000041c1c7c10 */ /* 0x000fc60008ffe4ff */
[----:B------:R-:W-:Y:S04]  /*85220*/  STL [R1+0x3160], R29 ;  /* 0x0031601d01007387 */ /* 0x000fe80000100800 */
[----:B--2---:R0:W-:Y:S04]  /*85230*/  STL [R1+0x3e7c], R26 ;  /* 0x003e7c1a01007387 */ /* 0x0041e80000100800 */
[----:B------:R-:W-:Y:S04]  /*85240*/  STL [R1+0x318c], R28 ;  /* 0x00318c1c01007387 */ /* 0x000fe80000100800 */
[----:B0-----:R-:W2:Y:S01]  /*85250*/  LDL.LU R26, [R1+0x3150] ;  /* 0x00315000011a7983 */ /* 0x001ea20000300800 */
[----:B------:R-:W-:-:S05]  /*85260*/  IADD3 R0, P1, R0, UR13, RZ ;  /* 0x0000000d00007c10 */ /* 0x000fca000ff3e0ff */
[----:B------:R-:W-:Y:S04]  /*85270*/  STL [R1+0x3158], R0 ;  /* 0x0031580001007387 */ /* 0x000fe80000100800 */
[----:B--2---:R0:W-:Y:S04]  /*85280*/  STL [R1+0x3e80], R26 ;  /* 0x003e801a01007387 */ /* 0x0041e80000100800 */
[----:B0-----:R-:W2:Y:S04]  /*85290*/  LDL.LU R26, [R1+0x3184] ;  /* 0x00318400011a7983 */ /* 0x001ea80000300800 */
[----:B------:R-:W3:Y:S04]  /*852a0*/  LDL.LU R10, [R1+0x3148] ;  /* 0x00314800010a7983 */ /* 0x000ee80000300800 */
[----:B------:R-:W4:Y:S04]  /*852b0*/  LDL.LU R24, [R1+0x3174] ;  /* 0x0031740001187983 */ /* 0x000f280000300800 */
        /* <DEDUP_REMOVED lines=26> */
[----:B--2---:R-:W-:-:S05]  /*85460*/  IADD3.X R26, R26, UR4, RZ, P0, !PT ;  /* 0x000000041a1a7c10 */ /* 0x004fca00087fe4ff */
[----:B------:R0:W-:Y:S04]  /*85470*/  STL [R1+0x3184], R26 ;  /* 0x0031841a01007387 */ /* 0x0001e80000100800 */
[----:B0-----:R-:W2:Y:S02]  /*85480*/  LDL.LU R26, [R1+0x3e80] ;  /* 0x003e8000011a7983 */ /* 0x001ea40000300800 */
[----:B--2---:R-:W-:-:S05]  /*85490*/  IADD3 R26, P0, R26, UR13, RZ ;  /* 0x0000000d1a1a7c10 */ /* 0x004fca000ff1e0ff */
[----:B------:R0:W-:Y:S04]  /*854a0*/  STL [R1+0x3150], R26 ;  /* 0x0031501a01007387 */ /* 0x0001e80000100800 */
[----:B0-----:R-:W2:Y:S01]  /*854b0*/  LDL.LU R26, [R1+0x3e7c] ;  /* 0x003e7c00011a7983 */ /* 0x001ea20000300800 */
[----:B----4-:R-:W-:Y:S02]  /*854c0*/  IADD3.X R24, R24, UR4, RZ, P5, !PT ;  /* 0x0000000418187c10 */ /* 0x010fe4000affe4ff */
[----:B---3--:R-:W-:Y:S02]  /*854d0*/  IADD3 R25, P5, R25, UR13, RZ ;  /* 0x0000000d19197c10 */ /* 0x008fe4000ffbe0ff */
[----:B------:R-:W-:Y:S02]  /*854e0*/  IADD3.X R27, R27, UR4, RZ, P4, !PT ;  /* 0x000000041b1b7c10 */ /* 0x000fe4000a7fe4ff */
[----:B------:R-:W-:-:S02]  /*854f0*/  IADD3 R11, P4, R11, UR13, RZ ;  /* 0x0000000d0b0b7c10 */ /* 0x000fc4000ff9e0ff */
[----:B------:R-:W-:Y:S02]  /*85500*/  IADD3.X R20, R20, UR4, RZ, P3, !PT ;  /* 0x0000000414147c10 */ /* 0x000fe40009ffe4ff */
[----:B------:R-:W-:Y:S02]  /*85510*/  IADD3 R6, P3, R6, UR13, RZ ;  /* 0x0000000d06067c10 */ /* 0x000fe4000ff7e0ff */
[----:B------:R-:W-:Y:S02]  /*85520*/  IADD3.X R7, R7, UR4, RZ, P2, !PT ;  /* 0x0000000407077c10 */ /* 0x000fe400097fe4ff */
[----:B------:R-:W-:Y:S02]  /*85530*/  IADD3 R15, P2, R15, UR13, RZ ;  /* 0x0000000d0f0f7c10 */ /* 0x000fe4000ff5e0ff */
        /* <DEDUP_REMOVED lines=14> */
[----:B--2---:R-:W-:Y:S02]  /*85620*/  IADD3.X R26, R26, UR4, RZ, P6, !PT ;  /* 0x000000041a1a7c10 */ /* 0x004fe4000b7fe4ff */
[----:B------:R-:W-:-:S03]  /*85630*/  IADD3 R10, P6, R10, UR13, RZ ;  /* 0x0000000d0a0a7c10 */ /* 0x000fc6000ffde0ff */
        /* <DEDUP_REMOVED lines=10> */
[----:B------:R-:W-:-:S03]  /*856e0*/  IADD3.X R3, R3, UR4, RZ, P6, !PT ;  /* 0x0000000403037c10 */ /* 0x000fc6000b7fe4ff */
[----:B------:R-:W-:Y:S01]  /*856f0*/  STL [R1+0x3154], R16 ;  /* 0x0031541001007387 */ /* 0x000fe20000100800 */
[----:B------:R-:W-:-:S03]  /*85700*/  IADD3 R4, P6, R4, UR13, RZ ;  /* 0x0000000d04047c10 */ /* 0x000fc6000ffde0ff */
        /* <DEDUP_REMOVED lines=16> */
[----:B------:R-:W-:-:S02]  /*85810*/  IADD3.X R29, R29, UR4, RZ, P0, !PT ;  /* 0x000000041d1d7c10 */ /* 0x000fc400087fe4ff */
[----:B------:R-:W-:-:S03]  /*85820*/  IADD3 R28, P0, R28, UR13, RZ ;  /* 0x0000000d1c1c7c10 */ /* 0x000fc6000ff1e0ff */
[----:B------:R-:W-:Y:S04]  /*85830*/  STL [R1+0x3114], R29 ;  /* 0x0031141d01007387 */ /* 0x000fe80000100800 */
[----:B--2---:R0:W-:Y:S04]  /*85840*/  STL [R1+0x3e74], R26 ;  /* 0x003e741a01007387 */ /* 0x0041e80000100800 */
[----:B------:R-:W-:Y:S04]  /*85850*/  STL [R1+0x30e0], R28 ;  /* 0x0030e01c01007387 */ /* 0x000fe80000100800 */
[----:B0-----:R-:W2:Y:S01]  /*85860*/  LDL.LU R26, [R1+0x3104] ;  /* 0x00310400011a7983 */ /* 0x001ea20000300800 */
[----:B------:R-:W-:-:S05]  /*85870*/  IADD3.X R0, R0, UR4, RZ, P6, !PT ;  /* 0x0000000400007c10 */ /* 0x000fca000b7fe4ff */
[----:B------:R-:W-:Y:S04]  /*85880*/  STL [R1+0x310c], R0 ;  /* 0x00310c0001007387 */ /* 0x000fe80000100800 */
        /* <DEDUP_REMOVED lines=30> */
[----:B--2---:R-:W-:-:S05]  /*85a70*/  IADD3 R26, P6, R26, UR13, RZ ;  /* 0x0000000d1a1a7c10 */ /* 0x004fca000ffde0ff */
[----:B------:R0:W-:Y:S04]  /*85a80*/  STL [R1+0x30d8], R26 ;  /* 0x0030d81a01007387 */ /* 0x0001e80000100800 */
[----:B0-----:R-:W2:Y:S02]  /*85a90*/  LDL.LU R26, [R1+0x3e78] ;  /* 0x003e7800011a7983 */ /* 0x001ea40000300800 */
[----:B--2---:R-:W-:-:S05]  /*85aa0*/  IADD3.X R26, R26, UR4, RZ, P5, !PT ;  /* 0x000000041a1a7c10 */ /* 0x004fca000affe4ff */
[----:B------:R0:W-:Y:S04]  /*85ab0*/  STL [R1+0x3104], R26 ;  /* 0x0031041a01007387 */ /* 0x0001e80000100800 */
[----:B0-----:R-:W2:Y:S01]  /*85ac0*/  LDL.LU R26, [R1+0x3e74] ;  /* 0x003e7400011a7983 */ /* 0x001ea20000300800 */
[----:B---3--:R-:W-:Y:S02]  /*85ad0*/  IADD3.X R10, R10, UR4, RZ, P4, !PT ;  /* 0x000000040a0a7c10 */ /* 0x008fe4000a7fe4ff */
[----:B----4-:R-:W-:Y:S02]  /*85ae0*/  IADD3 R24, P4, R24, UR13, RZ ;  /* 0x0000000d18187c10 */ /* 0x010fe4000ff9e0ff */
        /* <DEDUP_REMOVED lines=21> */
[----:B--2---:R-:W-:-:S05]  /*85c40*/  IADD3 R26, P5, R26, UR13, RZ ;  /* 0x0000000d1a1a7c10 */ /* 0x004fca000ffbe0ff */
        /* <DEDUP_REMOVED lines=6787> */
[----:B------:R-:W-:-:S02]  /*a0480*/  IADD3.X R27, R27, UR9, RZ, P6, !PT ;  /* 0x000000091b1b7c10 */ /* 0x000fc4000b7fe4ff */
[----:B------:R-:W-:Y:S02]  /*a0490*/  IADD3.X R23, R23, UR9, RZ, P2, !PT ;  /* 0x0000000917177c10 */ /* 0x000fe400097fe4ff */
[----:B------:R-:W-:Y:S02]  /*a04a0*/  IADD3.X R21, R21, UR9, RZ, P4, !PT ;  /* 0x0000000915157c10 */ /* 0x000fe4000a7fe4ff */
[----:B------:R-:W-:Y:S02]  /*a04b0*/  IADD3.X R22, R22, UR9, RZ, P3, !PT ;  /* 0x0000000916167c10 */ /* 0x000fe40009ffe4ff */
[----:B--2---:R-:W-:-:S05]  /*a04c0*/  IADD3 R10, P5, R10, UR12, RZ ;  /* 0x0000000c0a0a7c10 */ /* 0x004fca000ffbe0ff */
        /* <DEDUP_REMOVED lines=11> */
[----:B0-----:R-:W3:Y:S04]  /*a0580*/  LDL.LU R15, [R1+0x3c2c] ;  /* 0x003c2c00010f7983 */ /* 0x001ee80000300800 */
[----:B------:R0:W-:Y:S01]  /*a0590*/  STL [R1+0x3b08], R16 ;  /* 0x003b081001007387 */ /* 0x0001e20000100800 */
[----:B------:R-:W-:-:S03]  /*a05a0*/  IADD3.X R8, R8, UR9, RZ, P5, !PT ;  /* 0x0000000908087c10 */ /* 0x000fc6000affe4ff */
[----:B0-----:R-:W4:Y:S04]  /*a05b0*/  LDL.LU R16, [R1+0x3c28] ;  /* 0x003c280001107983 */ /* 0x001f280000300800 */
[----:B------:R0:W-:Y:S01]  /*a05c0*/  STL [R1+0x3acc], R17 ;  /* 0x003acc1101007387 */ /* 0x0001e20000100800 */
[----:B------:R-:W-:-:S03]  /*a05d0*/  IADD3 R9, P5, R9, UR12, RZ ;  /* 0x0000000c09097c10 */ /* 0x000fc6000ffbe0ff */
        /* <DEDUP_REMOVED lines=27> */
[----:B------:R0:W-:Y:S01]  /*a0790*/  STL [R1+0x3b04], R0 ;  /* 0x003b040001007387 */ /* 0x0001e20000100800 */
[----:B------:R-:W-:Y:S01]  /*a07a0*/  IADD3.X R11, R11, UR9, RZ, P5, !PT ;  /* 0x000000090b0b7c10 */ /* 0x000fe2000affe4ff */
[----:B0-----:R-:W0:Y:S02]  /*a07b0*/  S2R R0, SR_TID.X ;  /* 0x0000000000007919 */ /* 0x001e240000002100 */
[----:B------:R-:W-:Y:S04]  /*a07c0*/  STL [R1+0x3b48], R24 ;  /* 0x003b481801007387 */ /* 0x000fe80000100800 */
[----:B------:R-:W-:Y:S04]  /*a07d0*/  STL [R1+0x3b0c], R25 ;  /* 0x003b0c1901007387 */ /* 0x000fe80000100800 */
[----:B------:R-:W-:Y:S04]  /*a07e0*/  STL [R1+0x3b14], R27 ;  /* 0x003b141b01007387 */ /* 0x000fe80000100800 */
[----:B------:R-:W-:Y:S04]  /*a07f0*/  STL [R1+0x3b1c], R11 ;  /* 0x003b1c0b01007387 */ /* 0x000fe80000100800 */
[----:B------:R1:W-:Y:S04]  /*a0800*/  STL [R1+0x3b34], R23 ;  /* 0x003b341701007387 */ /* 0x0003e80000100800 */
[----:B------:R1:W-:Y:S04]  /*a0810*/  STL [R1+0x3b24], R21 ;  /* 0x003b241501007387 */ /* 0x0003e80000100800 */
[----:B------:R2:W-:Y:S01]  /*a0820*/  STL [R1+0x3b2c], R22 ;  /* 0x003b2c1601007387 */ /* 0x0005e20000100800 */
[----:B0-----:R-:W-:-:S05]  /*a0830*/  LOP3.LUT R0, R0, 0x3f, RZ, 0xc0, !PT ;  /* 0x0000003f00007812 */ /* 0x001fca00078ec0ff */
[----:B------:R-:W-:-:S06]  /*a0840*/  IMAD.SHL.U32 R0, R0, 0x2, RZ ;  /* 0x0000000200007824 */ /* 0x000fcc00078e00ff */
[----:B------:R-:W4:Y:S04]  /*a0850*/  LDL.LU R0, [R1+0x3b60] ;  /* 0x003b600001007983 */ /* 0x000f280000300800 */
[----:B-1----:R-:W4:Y:S04]  /*a0860*/  LDL.LU R23, [R1+0x3b68] ;  /* 0x003b680001177983 */ /* 0x002f280000300800 */
[----:B------:R-:W4:Y:S04]  /*a0870*/  LDL.LU R25, [R1+0x3b70] ;  /* 0x003b700001197983 */ /* 0x000f280000300800 */
[----:B------:R-:W4:Y:S04]  /*a0880*/  LDL.LU R27, [R1+0x3b78] ;  /* 0x003b7800011b7983 */ /* 0x000f280000300800 */
[----:B------:R-:W4:Y:S04]  /*a0890*/  LDL.LU R11, [R1+0x3b80] ;  /* 0x003b8000010b7983 */ /* 0x000f280000300800 */
[----:B------:R-:W4:Y:S04]  /*a08a0*/  LDL.LU R21, [R1+0x3b44] ;  /* 0x003b440001157983 */ /* 0x000f280000300800 */
[----:B--2---:R-:W2:Y:S04]  /*a08b0*/  LDL.LU R22, [R1+0x3b88] ;  /* 0x003b880001167983 */ /* 0x004ea80000300800 */
[----:B------:R0:W-:Y:S04]  /*a08c0*/  STL [R1+0x3c10], R6 ;  /* 0x003c100601007387 */ /* 0x0001e80000100800 */
[----:B0-----:R-:W2:Y:S04]  /*a08d0*/  LDL.LU R6, [R1+0x3b58] ;  /* 0x003b580001067983 */ /* 0x001ea80000300800 */
[----:B---3--:R0:W-:Y:S04]  /*a08e0*/  STL [R1+0x3c0c], R17 ;  /* 0x003c0c1101007387 */ /* 0x0081e80000100800 */
[----:B0-----:R-:W3:Y:S04]  /*a08f0*/  LDL.LU R17, [R1+0x3b50] ;  /* 0x003b500001117983 */ /* 0x001ee80000300800 */
[----:B----4-:R0:W-:Y:S04]  /*a0900*/  STL [R1+0x3c08], R16 ;  /* 0x003c081001007387 */ /* 0x0101e80000100800 */
[----:B0-----:R-:W4:Y:S04]  /*a0910*/  LDL.LU R16, [R1+0x3b3c] ;  /* 0x003b3c0001107983 */ /* 0x001f280000300800 */
[----:B------:R-:W-:Y:S04]  /*a0920*/  STL [R1+0x3c04], R20 ;  /* 0x003c041401007387 */ /* 0x000fe80000100800 */
[----:B------:R-:W-:Y:S04]  /*a0930*/  STL [R1+0x3c00], R29 ;  /* 0x003c001d01007387 */ /* 0x000fe80000100800 */
[----:B------:R0:W-:Y:S04]  /*a0940*/  STL [R1+0x3bfc], R28 ;  /* 0x003bfc1c01007387 */ /* 0x0001e80000100800 */
[----:B------:R-:W-:Y:S04]  /*a0950*/  STL [R1+0x3bf8], R26 ;  /* 0x003bf81a01007387 */ /* 0x000fe80000100800 */
[----:B------:R-:W-:Y:S04]  /*a0960*/  STL [R1+0x3bf4], R10 ;  /* 0x003bf40a01007387 */ /* 0x000fe80000100800 */
[----:B------:R1:W-:Y:S04]  /*a0970*/  STL [R1+0x3bf0], R2 ;  /* 0x003bf00201007387 */ /* 0x0003e80000100800 */
[----:B------:R-:W4:Y:S01]  /*a0980*/  LDL.LU R24, [R1+0x1804] ;  /* 0x0018040001187983 */ /* 0x000f220000300800 */
[----:B0-----:R-:W-:-:S02]  /*a0990*/  IMAD.MOV.U32 R28, RZ, RZ, R14 ;  /* 0x000000ffff1c7224 */ /* 0x001fc400078e000e */
[----:B------:R-:W-:Y:S02]  /*a09a0*/  IMAD.MOV.U32 R29, RZ, RZ, R8 ;  /* 0x000000ffff1d7224 */ /* 0x000fe400078e0008 */
[----:B------:R-:W-:Y:S02]  /*a09b0*/  IMAD.MOV.U32 R8, RZ, RZ, R9 ;  /* 0x000000ffff087224 */ /* 0x000fe400078e0009 */
[----:B------:R-:W-:Y:S01]  /*a09c0*/  IMAD.MOV.U32 R9, RZ, RZ, R3 ;  /* 0x000000ffff097224 */ /* 0x000fe200078e0003 */
[----:B------:R0:W-:Y:S01]  /*a09d0*/  STL.64 [R1+0xd58], R28 ;  /* 0x000d581c01007387 */ /* 0x0001e20000100a00 */
[----:B-1----:R-:W-:Y:S02]  /*a09e0*/  IMAD.MOV.U32 R2, RZ, RZ, R18 ;  /* 0x000000ffff027224 */ /* 0x002fe400078e0012 */
[----:B------:R-:W-:Y:S02]  /*a09f0*/  IMAD.MOV.U32 R3, RZ, RZ, R7 ;  /* 0x000000ffff037224 */ /* 0x000fe400078e0007 */
[----:B0-----:R-:W-:-:S02]  /*a0a00*/  IMAD.MOV.U32 R28, RZ, RZ, R13 ;  /* 0x000000ffff1c7224 */ /* 0x001fc400078e000d */
[----:B------:R-:W-:Y:S02]  /*a0a10*/  IMAD.MOV.U32 R29, RZ, RZ, R5 ;  /* 0x000000ffff1d7224 */ /* 0x000fe400078e0005 */
[----:B------:R-:W-:Y:S02]  /*a0a20*/  IMAD.MOV.U32 R5, RZ, RZ, R4 ;  /* 0x000000ffff057224 */ /* 0x000fe400078e0004 */
[----:B------:R-:W-:Y:S01]  /*a0a30*/  IMAD.MOV.U32 R4, RZ, RZ, R12 ;  /* 0x000000ffff047224 */ /* 0x000fe200078e000c */
[----:B------:R-:W-:Y:S02]  /*a0a40*/  IADD3 R0, P4, R0, UR12, RZ ;  /* 0x0000000c00007c10 */ /* 0x000fe4000ff9e0ff */
[----:B------:R-:W-:Y:S02]  /*a0a50*/  IADD3 R23, P3, R23, UR12, RZ ;  /* 0x0000000c17177c10 */ /* 0x000fe4000ff7e0ff */
[----:B------:R-:W-:Y:S02]  /*a0a60*/  IADD3 R25, P2, R25, UR12, RZ ;  /* 0x0000000c19197c10 */ /* 0x000fe4000ff5e0ff */
[----:B--2---:R-:W-:-:S02]  /*a0a70*/  IADD3 R6, P5, R6, UR12, RZ ;  /* 0x0000000c06067c10 */ /* 0x004fc4000ffbe0ff */
[----:B---3--:R-:W-:Y:S02]  /*a0a80*/  IADD3 R17, P6, R17, UR12, RZ ;  /* 0x0000000c11117c10 */ /* 0x008fe4000ffde0ff */
[----:B----4-:R-:W-:-:S05]  /*a0a90*/  IADD3.X R16, R16, UR9, RZ, P1, !PT ;  /* 0x0000000910107c10 */ /* 0x010fca0008ffe4ff */
[----:B------:R-:W-:Y:S01]  /*a0aa0*/  STL [R1+0x3b3c], R16 ;  /* 0x003b3c1001007387 */ /* 0x000fe20000100800 */
[----:B------:R-:W-:Y:S01]  /*a0ab0*/  IADD3 R27, P1, R27, UR12, RZ ;  /* 0x0000000c1b1b7c10 */ /* 0x000fe2000ff3e0ff */
[----:B------:R-:W-:-:S05]  /*a0ac0*/  VIADD R24, R24, 0x1 ;  /* 0x0000000118187836 */ /* 0x000fca0000000000 */
[----:B------:R-:W-:Y:S04]  /*a0ad0*/  STL [R1+0x1804], R24 ;  /* 0x0018041801007387 */ /* 0x000fe80000100800 */
[----:B------:R-:W-:Y:S04]  /*a0ae0*/  STL.64 [R1+0xd50], R28 ;  /* 0x000d501c01007387 */ /* 0x000fe80000100a00 */
[----:B------:R-:W-:Y:S04]  /*a0af0*/  STL [R1+0x3c14], R24 ;  /* 0x003c141801007387 */ /* 0x000fe80000100800 */
[----:B------:R0:W-:Y:S04]  /*a0b00*/  STL.64 [R1+0xd48], R4 ;  /* 0x000d480401007387 */ /* 0x0001e80000100a00 */
[----:B------:R-:W-:Y:S01]  /*a0b10*/  STL.64 [R1+0xd40], R8 ;  /* 0x000d400801007387 */ /* 0x000fe20000100a00 */
[----:B0-----:R-:W-:-:S02]  /*a0b20*/  IMAD.MOV.U32 R4, RZ, RZ, R19 ;  /* 0x000000ffff047224 */ /* 0x001fc400078e0013 */
[----:B------:R-:W-:-:S05]  /*a0b30*/  IMAD.MOV.U32 R5, RZ, RZ, R15 ;  /* 0x000000ffff057224 */ /* 0x000fca00078e000f */
[----:B------:R-:W-:Y:S04]  /*a0b40*/  STL.64 [R1+0xd38], R4 ;  /* 0x000d380401007387 */ /* 0x000fe80000100a00 */
[----:B------:R-:W-:Y:S04]  /*a0b50*/  STL.64 [R1+0xd30], R2 ;  /* 0x000d300201007387 */ /* 0x000fe80000100a00 */
[----:B------:R-:W-:Y:S04]  /*a0b60*/  STL [R1+0x3b50], R17 ;  /* 0x003b501101007387 */ /* 0x000fe80000100800 */
[----:B------:R0:W-:Y:S04]  /*a0b70*/  STL [R1+0x3b68], R23 ;  /* 0x003b681701007387 */ /* 0x0001e80000100800 */
[----:B------:R-:W-:Y:S04]  /*a0b80*/  STL [R1+0x3b58], R6 ;  /* 0x003b580601007387 */ /* 0x000fe80000100800 */
[----:B0-----:R-:W2:Y:S01]  /*a0b90*/  LDL.LU R23, [R1+0x3b4c] ;  /* 0x003b4c0001177983 */ /* 0x001ea20000300800 */
[----:B------:R-:W-:-:S02]  /*a0ba0*/  IADD3 R11, P0, R11, UR12, RZ ;  /* 0x0000000c0b0b7c10 */ /* 0x000fc4000ff1e0ff */
[----:B------:R-:W-:Y:S01]  /*a0bb0*/  IADD3.X R21, R21, UR9, RZ, P6, !PT ;  /* 0x0000000915157c10 */ /* 0x000fe2000b7fe4ff */
[----:B------:R-:W-:Y:S01]  /*a0bc0*/  STL [R1+0x3b60], R0 ;  /* 0x003b600001007387 */ /* 0x000fe20000100800 */
[----:B------:R-:W-:-:S03]  /*a0bd0*/  IADD3 R22, P6, R22, UR12, RZ ;  /* 0x0000000c16167c10 */ /* 0x000fc6000ffde0ff */
[----:B------:R-:W-:Y:S04]  /*a0be0*/  STL [R1+0x3b70], R25 ;  /* 0x003b701901007387 */ /* 0x000fe80000100800 */
[----:B------:R-:W-:Y:S04]  /*a0bf0*/  STL [R1+0x3b78], R27 ;  /* 0x003b781b01007387 */ /* 0x000fe80000100800 */
[----:B------:R-:W3:Y:S04]  /*a0c00*/  LDL.LU R24, [R1+0x3b54] ;  /* 0x003b540001187983 */ /* 0x000ee80000300800 */
[----:B------:R-:W-:Y:S04]  /*a0c10*/  STL [R1+0x3b80], R11 ;  /* 0x003b800b01007387 */ /* 0x000fe80000100800 */
[----:B---3--:R0:W-:Y:S04]  /*a0c20*/  STL [R1+0x3c18], R24 ;  /* 0x003c181801007387 */ /* 0x0081e80000100800 */
[----:B------:R1:W-:Y:S04]  /*a0c30*/  STL [R1+0x3b44], R21 ;  /* 0x003b441501007387 */ /* 0x0003e80000100800 */
[----:B0-----:R-:W3:Y:S04]  /*a0c40*/  LDL.LU R24, [R1+0x3b90] ;  /* 0x003b900001187983 */ /* 0x001ee80000300800 */
[----:B------:R0:W-:Y:S04]  /*a0c50*/  STL [R1+0x3b88], R22 ;  /* 0x003b881601007387 */ /* 0x0001e80000100800 */
        /* <DEDUP_REMOVED lines=17> */
[----:B--2---:R-:W-:-:S03]  /*a0d70*/  IADD3.X R23, R23, UR9, RZ, P5, !PT ;  /* 0x0000000917177c10 */ /* 0x004fc6000affe4ff */
[----:B------:R-:W2:Y:S04]  /*a0d80*/  LDL.LU R4, [R1+0x3b9c] ;  /* 0x003b9c0001047983 */ /* 0x000ea80000300800 */
[----:B------:R-:W2:Y:S04]  /*a0d90*/  LDL.LU R13, [R1+0x3be0] ;  /* 0x003be000010d7983 */ /* 0x000ea80000300800 */
[----:B------:R-:W2:Y:S04]  /*a0da0*/  LDL.LU R5, [R1+0x3ba4] ;  /* 0x003ba40001057983 */ /* 0x000ea80000300800 */
[----:B------:R-:W2:Y:S04]  /*a0db0*/  LDL.LU R14, [R1+0x3be4] ;  /* 0x003be400010e7983 */ /* 0x000ea80000300800 */
[----:B------:R-:W2:Y:S04]  /*a0dc0*/  LDL.LU R8, [R1+0x3bac] ;  /* 0x003bac0001087983 */ /* 0x000ea80000300800 */
[----:B------:R-:W2:Y:S04]  /*a0dd0*/  LDL.LU R25, [R1+0x3bb4] ;  /* 0x003bb40001197983 */ /* 0x000ea80000300800 */
[----:B------:R-:W2:Y:S04]  /*a0de0*/  LDL.LU R27, [R1+0x3bbc] ;  /* 0x003bbc00011b7983 */ /* 0x000ea80000300800 */
[----:B------:R-:W2:Y:S04]  /*a0df0*/  LDL.LU R11, [R1+0x3bc4] ;  /* 0x003bc400010b7983 */ /* 0x000ea80000300800 */
[----:B------:R0:W-:Y:S04]  /*a0e00*/  STL [R1+0x3b4c], R23 ;  /* 0x003b4c1701007387 */ /* 0x0001e80000100800 */
[----:B-1----:R-:W2:Y:S04]  /*a0e10*/  LDL.LU R21, [R1+0x3bcc] ;  /* 0x003bcc0001157983 */ /* 0x002ea80000300800 */
[----:B0-----:R-:W2:Y:S04]  /*a0e20*/  LDL.LU R22, [R1+0x3bd4] ;  /* 0x003bd40001167983 */ /* 0x001ea80000300800 */
[----:B------:R-:W2:Y:S01]  /*a0e30*/  LDL.LU R23, [R1+0x3bdc] ;  /* 0x003bdc0001177983 */ /* 0x000ea20000300800 */
[----:B---3--:R-:W-:-:S05]  /*a0e40*/  IADD3 R24, P5, R24, UR12, RZ ;  /* 0x0000000c18187c10 */ /* 0x008fca000ffbe0ff */
[----:B------:R0:W-:Y:S04]  /*a0e50*/  STL [R1+0x3b90], R24 ;  /* 0x003b901801007387 */ /* 0x0001e80000100800 */
[----:B0-----:R-:W3:Y:S01]  /*a0e60*/  LDL.LU R24, [R1+0x3c18] ;  /* 0x003c180001187983 */ /* 0x001ee20000300800 */
[----:B----4-:R-:W-:Y:S02]  /*a0e70*/  IADD3.X R17, R17, UR9, RZ, P3, !PT ;  /* 0x0000000911117c10 */ /* 0x010fe40009ffe4ff */
[----:B------:R-:W-:Y:S02]  /*a0e80*/  IADD3 R16, P3, R16, UR12, RZ ;  /* 0x0000000c10107c10 */ /* 0x000fe4000ff7e0ff */
[----:B------:R-:W-:Y:S02]  /*a0e90*/  IADD3.X R20, R20, UR9, RZ, P2, !PT ;  /* 0x0000000914147c10 */ /* 0x000fe400097fe4ff */
[----:B------:R-:W-:-:S02]  /*a0ea0*/  IADD3 R29, P2, R29, UR12, RZ ;  /* 0x0000000c1d1d7c10 */ /* 0x000fc4000ff5e0ff */
[----:B---3--:R-:W-:Y:S02]  /*a0eb0*/  IADD3.X R24, R24, UR9, RZ, P4, !PT ;  /* 0x0000000918187c10 */ /* 0x008fe4000a7fe4ff */
[----:B------:R-:W-:-:S03]  /*a0ec0*/  IADD3 R6, P4, R6, UR12, RZ ;  /* 0x0000000c06067c10 */ /* 0x000fc6000ff9e0ff */
        /* <DEDUP_REMOVED lines=9> */
[----:B0-----:R-:W4:Y:S01]  /*a0f60*/  LDL.LU R20, [R1+0x3c04] ;  /* 0x003c040001147983 */ /* 0x001f220000300800 */
[----:B------:R-:W-:-:S02]  /*a0f70*/  IADD3.X R28, R28, UR9, RZ, P1, !PT ;  /* 0x000000091c1c7c10 */ /* 0x000fc40008ffe4ff */
[----:B------:R-:W-:Y:S01]  /*a0f80*/  IADD3 R26, P1, R26, UR12, RZ ;  /* 0x0000000c1a1a7c10 */ /* 0x000fe2000ff3e0ff */
[----:B------:R0:W-:Y:S01]  /*a0f90*/  STL [R1+0x3ba8], R29 ;  /* 0x003ba81d01007387 */ /* 0x0001e20000100800 */
[----:B------:R-:W-:Y:S02]  /*a0fa0*/  IADD3.X R10, R10, UR9, RZ, P0, !PT ;  /* 0x000000090a0a7c10 */ /* 0x000fe400087fe4ff */
[----:B------:R-:W-:Y:S02]  /*a0fb0*/  IADD3 R2, P0, R2, UR12, RZ ;  /* 0x0000000c02027c10 */ /* 0x000fe4000ff1e0ff */
[----:B------:R-:W-:Y:S01]  /*a0fc0*/  IADD3.X R0, R0, UR9, RZ, P6, !PT ;  /* 0x0000000900007c10 */ /* 0x000fe2000b7fe4ff */
[----:B0-----:R0:W5:Y:S04]  /*a0fd0*/  LDL.LU R29, [R1+0x3c00] ;  /* 0x003c0000011d7983 */ /* 0x0011680000300800 */
[----:B------:R1:W-:Y:S01]  /*a0fe0*/  STL [R1+0x3b6c], R28 ;  /* 0x003b6c1c01007387 */ /* 0x0003e20000100800 */
[----:B------:R-:W-:-:S02]  /*a0ff0*/  IADD3 R18, P6, R18, UR12, RZ ;  /* 0x0000000c12127c10 */ /* 0x000fc4000ffde0ff */
[----:B------:R-:W-:Y:S02]  /*a1000*/  IADD3.X R7, R7, UR9, RZ, P5, !PT ;  /* 0x0000000907077c10 */ /* 0x000fe4000affe4ff */
[----:B------:R-:W-:Y:S01]  /*a1010*/  IADD3 R19, P5, R19, UR12, RZ ;  /* 0x0000000c13137c10 */ /* 0x000fe2000ffbe0ff */
[----:B-1----:R0:W5:Y:S04]  /*a1020*/  LDL.LU R28, [R1+0x3bfc] ;  /* 0x003bfc00011c7983 */ /* 0x0021680000300800 */
[----:B------:R1:W-:Y:S01]  /*a1030*/  STL [R1+0x3bb0], R26 ;  /* 0x003bb01a01007387 */ /* 0x0003e20000100800 */
[----:B------:R-:W-:Y:S02]  /*a1040*/  IADD3.X R15, R15, UR9, RZ, P4, !PT ;  /* 0x000000090f0f7c10 */ /* 0x000fe4000a7fe4ff */
[----:B------:R-:W-:Y:S01]  /*a1050*/  IADD3 R9, P4, R9, UR12, RZ ;  /* 0x0000000c09097c10 */ /* 0x000fe2000ff9e0ff */
[----:B-1----:R0:W5:Y:S04]  /*a1060*/  LDL.LU R26, [R1+0x3bf8] ;  /* 0x003bf800011a7983 */ /* 0x0021680000300800 */
[----:B------:R1:W-:Y:S01]  /*a1070*/  STL [R1+0x3b74], R10 ;  /* 0x003b740a01007387 */ /* 0x0003e20000100800 */
[----:B------:R-:W-:-:S02]  /*a1080*/  IADD3.X R3, R3, UR9, RZ, P3, !PT ;  /* 0x0000000903037c10 */ /* 0x000fc40009ffe4ff */
[----:B------:R-:W-:Y:S01]  /*a1090*/  IADD3 R12, P3, R12, UR12, RZ ;  /* 0x0000000c0c0c7c10 */ /* 0x000fe2000ff7e0ff */
[----:B-1----:R0:W5:Y:S04]  /*a10a0*/  LDL.LU R10, [R1+0x3bf4] ;  /* 0x003bf400010a7983 */ /* 0x0021680000300800 */
[----:B------:R1:W-:Y:S01]  /*a10b0*/  STL [R1+0x3bb8], R2 ;  /* 0x003bb80201007387 */ /* 0x0003e20000100800 */
[----:B--2---:R-:W-:Y:S02]  /*a10c0*/  IADD3.X R4, R4, UR9, RZ, P2, !PT ;  /* 0x0000000904047c10 */ /* 0x004fe400097fe4ff */
[----:B------:R-:W-:Y:S01]  /*a10d0*/  IADD3 R13, P2, R13, UR12, RZ ;  /* 0x0000000c0d0d7c10 */ /* 0x000fe2000ff5e0ff */
[----:B-1----:R0:W5:Y:S01]  /*a10e0*/  LDL.LU R2, [R1+0x3bf0] ;  /* 0x003bf00001027983 */ /* 0x0021620000300800 */
[----:B------:R-:W-:-:S02]  /*a10f0*/  IADD3.X R5, R5, UR9, RZ, P1, !PT ;  /* 0x0000000905057c10 */ /* 0x000fc40008ffe4ff */
[----:B------:R-:W-:Y:S01]  /*a1100*/  IADD3 R14, P1, R14, UR12, RZ ;  /* 0x0000000c0e0e7c10 */ /* 0x000fe2000ff3e0ff */
[----:B------:R1:W-:Y:S01]  /*a1110*/  STL [R1+0x3b7c], R0 ;  /* 0x003b7c0001007387 */ /* 0x0003e20000100800 */
[----:B------:R-:W-:Y:S02]  /*a1120*/  IADD3.X R8, R8, UR9, RZ, P0, !PT ;  /* 0x0000000908087c10 */ /* 0x000fe400087fe4ff */
[----:B------:R-:W-:Y:S01]  /*a1130*/  IADD3.X R25, R25, UR9, RZ, P6, !PT ;  /* 0x0000000919197c10 */ /* 0x000fe2000b7fe4ff */
[----:B------:R-:W-:Y:S01]  /*a1140*/  STL [R1+0x3bc0], R18 ;  /* 0x003bc01201007387 */ /* 0x000fe20000100800 */
[----:B------:R-:W-:Y:S02]  /*a1150*/  IADD3.X R27, R27, UR9, RZ, P5, !PT ;  /* 0x000000091b1b7c10 */ /* 0x000fe4000affe4ff */
[----:B------:R-:W-:Y:S01]  /*a1160*/  IADD3.X R11, R11, UR9, RZ, P4, !PT ;  /* 0x000000090b0b7c10 */ /* 0x000fe2000a7fe4ff */
[----:B------:R4:W-:Y:S01]  /*a1170*/  STL [R1+0x3b84], R7 ;  /* 0x003b840701007387 */ /* 0x0009e20000100800 */
[----:B------:R-:W-:-:S02]  /*a1180*/  IADD3.X R21, R21, UR9, RZ, P3, !PT ;  /* 0x0000000915157c10 */ /* 0x000fc40009ffe4ff */
[----:B------:R-:W-:Y:S01]  /*a1190*/  IADD3.X R22, R22, UR9, RZ, P2, !PT ;  /* 0x0000000916167c10 */ /* 0x000fe200097fe4ff */
[----:B-1----:R-:W1:Y:S01]  /*a11a0*/  S2R R0, SR_TID.X ;  /* 0x0000000000007919 */ /* 0x002e620000002100 */
[----:B------:R-:W-:Y:S01]  /*a11b0*/  IADD3.X R23, R23, UR9, RZ, P1, !PT ;  /* 0x0000000917177c10 */ /* 0x000fe20008ffe4ff */
[----:B------:R-:W-:Y:S04]  /*a11c0*/  STL [R1+0x3bc8], R19 ;  /* 0x003bc81301007387 */ /* 0x000fe80000100800 */
[----:B------:R-:W-:Y:S04]  /*a11d0*/  STL [R1+0x3b8c], R15 ;  /* 0x003b8c0f01007387 */ /* 0x000fe80000100800 */
[----:B------:R-:W-:Y:S04]  /*a11e0*/  STL [R1+0x3bd0], R9 ;  /* 0x003bd00901007387 */ /* 0x000fe80000100800 */
[----:B------:R-:W-:Y:S04]  /*a11f0*/  STL [R1+0x3b94], R3 ;  /* 0x003b940301007387 */ /* 0x000fe80000100800 */
[----:B------:R-:W-:Y:S04]  /*a1200*/  STL [R1+0x3bd8], R12 ;  /* 0x003bd80c01007387 */ /* 0x000fe80000100800 */
[----:B------:R2:W-:Y:S04]  /*a1210*/  STL [R1+0x3b9c], R4 ;  /* 0x003b9c0401007387 */ /* 0x0005e80000100800 */
[----:B------:R-:W-:Y:S04]  /*a1220*/  STL [R1+0x3be0], R13 ;  /* 0x003be00d01007387 */ /* 0x000fe80000100800 */
[----:B------:R0:W-:Y:S01]  /*a1230*/  STL [R1+0x3ba4], R5 ;  /* 0x003ba40501007387 */ /* 0x0001e20000100800 */
[----:B-1----:R-:W-:-:S03]  /*a1240*/  LOP3.LUT R0, R0, 0x3f, RZ, 0xc0, !PT ;  /* 0x0000003f00007812 */ /* 0x002fc600078ec0ff */
[----:B------:R1:W-:Y:S02]  /*a1250*/  STL [R1+0x3be4], R14 ;  /* 0x003be40e01007387 */ /* 0x0003e40000100800 */
[----:B------:R-:W-:Y:S02]  /*a1260*/  IMAD.SHL.U32 R0, R0, 0x2, RZ ;  /* 0x0000000200007824 */ /* 0x000fe400078e00ff */
[----:B------:R1:W-:Y:S04]  /*a1270*/  STL [R1+0x3bac], R8 ;  /* 0x003bac0801007387 */ /* 0x0003e80000100800 */
[----:B------:R1:W-:Y:S04]  /*a1280*/  STL [R1+0x3bb4], R25 ;  /* 0x003bb41901007387 */ /* 0x0003e80000100800 */
[----:B------:R1:W-:Y:S04]  /*a1290*/  STL [R1+0x3bbc], R27 ;  /* 0x003bbc1b01007387 */ /* 0x0003e80000100800 */
[----:B------:R1:W-:Y:S04]  /*a12a0*/  STL [R1+0x3bc4], R11 ;  /* 0x003bc40b01007387 */ /* 0x0003e80000100800 */
[----:B------:R1:W-:Y:S04]  /*a12b0*/  STL [R1+0x3bcc], R21 ;  /* 0x003bcc1501007387 */ /* 0x0003e80000100800 */
[----:B------:R1:W-:Y:S01]  /*a12c0*/  STL [R1+0x3bd4], R22 ;  /* 0x003bd41601007387 */ /* 0x0003e20000100800 */
[----:B---3--:R-:W-:Y:S01]  /*a12d0*/  ISETP.NE.U32.AND P0, PT, R24, UR8, PT ;  /* 0x0000000818007c0c */ /* 0x008fe2000bf05070 */
[----:B----4-:R-:W-:-:S02]  /*a12e0*/  IMAD.MOV.U32 R7, RZ, RZ, R6 ;  /* 0x000000ffff077224 */ /* 0x010fc400078e0006 */
[----:B------:R-:W-:Y:S02]  /*a12f0*/  IMAD.MOV.U32 R6, RZ, RZ, R17 ;  /* 0x000000ffff067224 */ /* 0x000fe400078e0011 */
[----:B--2---:R-:W-:Y:S02]  /*a1300*/  IMAD.MOV.U32 R4, RZ, RZ, R16 ;  /* 0x000000ffff047224 */ /* 0x004fe400078e0010 */
[----:B0-----:R-:W-:-:S05]  /*a1310*/  IMAD.MOV.U32 R5, RZ, RZ, R20 ;  /* 0x000000ffff057224 */ /* 0x001fca00078e0014 */
[----:B------:R1:W-:Y:S04]  /*a1320*/  STL.64 [R1+0xd20], R4 ;  /* 0x000d200401007387 */ /* 0x0003e80000100a00 */
[----:B------:R1:W-:Y:S04]  /*a1330*/  STL [R1+0x3bdc], R23 ;  /* 0x003bdc1701007387 */ /* 0x0003e80000100800 */
[----:B------:R1:W-:Y:S01]  /*a1340*/  STL.64 [R1+0xd28], R6 ;  /* 0x000d280601007387 */ /* 0x0003e20000100a00 */
[----:B------:R-:W-:Y:S05]  /*a1350*/  @P0 BRA `(.L_x_1) ;  /* 0xfffff78800140947 */ /* 0x000fea000383ffff */
[----:B-1----:R-:W2:Y:S04]  /*a1360*/  LDL.LU R27, [R1+0x7cc] ;  /* 0x0007cc00011b7983 */ /* 0x002ea80000300800 */
        /* <DEDUP_REMOVED lines=11> */
[----:B------:R-:W2:Y:S04]  /*a1420*/  LDL.LU R4, [R1+0x520] ;  /* 0x0005200001047983 */ /* 0x000ea80000300800 */
[----:B--2---:R-:W-:Y:S04]  /*a1430*/  STL [R1+0x4024], R4 ;  /* 0x0040240401007387 */ /* 0x004fe80000100800 */
[----:B-----5:R-:W2:Y:S04]  /*a1440*/  LDL.LU R2, [R1+0x5b8] ;  /* 0x0005b80001027983 */ /* 0x020ea80000300800 */
[----:B--2---:R-:W-:Y:S04]  /*a1450*/  STL [R1+0x4028], R2 ;  /* 0x0040280201007387 */ /* 0x004fe80000100800 */
[----:B------:R-:W2:Y:S04]  /*a1460*/  LDL.LU R0, [R1+0x570] ;  /* 0x0005700001007983 */ /* 0x000ea80000300800 */
[----:B--2---:R-:W-:Y:S04]  /*a1470*/  STL [R1+0x402c], R0 ;  /* 0x00402c0001007387 */ /* 0x004fe80000100800 */
[----:B------:R-:W2:Y:S04]  /*a1480*/  LDL.LU R3, [R1+0x5b0] ;  /* 0x0005b00001037983 */ /* 0x000ea80000300800 */
[----:B--2---:R-:W-:Y:S04]  /*a1490*/  STL [R1+0x4030], R3 ;  /* 0x0040300301007387 */ /* 0x004fe80000100800 */
[----:B------:R0:W-:Y:S04]  /*a14a0*/  STL [R1+0x3bf4], R28 ;  /* 0x003bf41c01007387 */ /* 0x0001e80000100800 */
[----:B0-----:R-:W2:Y:S01]  /*a14b0*/  LDL.LU R28, [R1+0x578] ;  /* 0x00057800011c7983 */ /* 0x001ea20000300800 */
[----:B------:R-:W-:-:S03]  /*a14c0*/  F2FP.BF16.F32.PACK_AB R27, R26, R27 ;  /* 0x0000001b1a1b723e */ /* 0x000fc600000010ff */
[----:B--2---:R-:W-:Y:S04]  /*a14d0*/  STL [R1+0x4034], R28 ;  /* 0x0040341c01007387 */ /* 0x004fe80000100800 */
[----:B------:R0:W-:Y:S04]  /*a14e0*/  STL [R1+0x3bf0], R29 ;  /* 0x003bf01d01007387 */ /* 0x0001e80000100800 */
[----:B0-----:R-:W2:Y:S04]  /*a14f0*/  LDL.LU R29, [R1+0x5d0] ;  /* 0x0005d000011d7983 */ /* 0x001ea80000300800 */
[----:B--2---:R-:W-:Y:S04]  /*a1500*/  STL [R1+0x4038], R29 ;  /* 0x0040381d01007387 */ /* 0x004fe80000100800 */
[----:B------:R0:W-:Y:S04]  /*a1510*/  STL [R1+0x3bf8], R27 ;  /* 0x003bf81b01007387 */ /* 0x0001e80000100800 */
[----:B0-----:R-:W2:Y:S01]  /*a1520*/  LDL.LU R27, [R1+0x550] ;  /* 0x00055000011b7983 */ /* 0x001ea20000300800 */
[----:B---3--:R-:W-:-:S03]  /*a1530*/  F2FP.BF16.F32.PACK_AB R26, R10, R11 ;  /* 0x0000000b0a1a723e */ /* 0x008fc600000010ff */
[----:B--2---:R-:W-:Y:S04]  /*a1540*/  STL [R1+0x403c], R27 ;  /* 0x00403c1b01007387 */ /* 0x004fe80000100800 */
[----:B------:R-:W2:Y:S04]  /*a1550*/  LDL.LU R10, [R1+0x514] ;  /* 0x00051400010a7983 */ /* 0x000ea80000300800 */
[----:B------:R-:W2:Y:S04]  /*a1560*/  LDL.LU R11, [R1+0x524] ;  /* 0x00052400010b7983 */ /* 0x000ea80000300800 */
[----:B------:R0:W-:Y:S04]  /*a1570*/  STL [R1+0x3bfc], R26 ;  /* 0x003bfc1a01007387 */ /* 0x0001e80000100800 */
[----:B0-----:R-:W3:Y:S01]  /*a1580*/  LDL.LU R26, [R1+0x5d8] ;  /* 0x0005d800011a7983 */ /* 0x001ee20000300800 */
[----:B----4-:R-:W-:-:S03]  /*a1590*/  F2FP.BF16.F32.PACK_AB R25, R12, R25 ;  /* 0x000000190c19723e */ /* 0x010fc600000010ff */
[----:B---3--:R-:W-:Y:S04]  /*a15a0*/  STL [R1+0x4040], R26 ;  /* 0x0040401a01007387 */ /* 0x008fe80000100800 */
[----:B------:R0:W-:Y:S04]  /*a15b0*/  STL [R1+0x3c00], R25 ;  /* 0x003c001901007387 */ /* 0x0001e80000100800 */
[----:B0-----:R-:W3:Y:S01]  /*a15c0*/  LDL.LU R25, [R1+0x558] ;  /* 0x0005580001197983 */ /* 0x001ee20000300800 */
[----:B------:R-:W-:-:S03]  /*a15d0*/  F2FP.BF16.F32.PACK_AB R24, R13, R24 ;  /* 0x000000180d18723e */ /* 0x000fc600000010ff */
[----:B---3--:R-:W-:Y:S04]  /*a15e0*/  STL [R1+0x4044], R25 ;  /* 0x0040441901007387 */ /* 0x008fe80000100800 */
[----:B------:R0:W-:Y:S04]  /*a15f0*/  STL [R1+0x3c04], R24 ;  /* 0x003c041801007387 */ /* 0x0001e80000100800 */
[----:B0-----:R-:W3:Y:S01]  /*a1600*/  LDL.LU R24, [R1+0x540] ;  /* 0x0005400001187983 */ /* 0x001ee20000300800 */
[----:B------:R-:W-:Y:S02]  /*a1610*/  F2FP.BF16.F32.PACK_AB R23, R5, R23 ;  /* 0x000000170517723e */ /* 0x000fe400000010ff */
[----:B------:R-:W-:-:S02]  /*a1620*/  F2FP.BF16.F32.PACK_AB R22, R14, R22 ;  /* 0x000000160e16723e */ /* 0x000fc400000010ff */
[----:B------:R-:W-:Y:S02]  /*a1630*/  F2FP.BF16.F32.PACK_AB R21, R8, R21 ;  /* 0x000000150815723e */ /* 0x000fe400000010ff */
[----:B--2---:R-:W-:Y:S01]  /*a1640*/  F2FP.BF16.F32.PACK_AB R20, R10, R11 ;  /* 0x0000000b0a14723e */ /* 0x004fe200000010ff */
[----:B---3--:R-:W-:Y:S04]  /*a1650*/  STL [R1+0x4048], R24 ;  /* 0x0040481801007387 */ /* 0x008fe80000100800 */
[----:B------:R0:W-:Y:S04]  /*a1660*/  STL [R1+0x3c08], R23 ;  /* 0x003c081701007387 */ /* 0x0001e80000100800 */
[----:B0-----:R-:W2:Y:S04]  /*a1670*/  LDL.LU R23, [R1+0x4b0] ;  /* 0x0004b00001177983 */ /* 0x001ea80000300800 */
        /* <DEDUP_REMOVED lines=8> */
[----:B------:R-:W2:Y:S04]  /*a1700*/  LDL.LU R29, [R1+0x55c] ;  /* 0x00055c00011d7983 */ /* 0x000ea80000300800 */
[----:B------:R-:W2:Y:S04]  /*a1710*/  LDL.LU R15, [R1+0x5dc] ;  /* 0x0005dc00010f7983 */ /* 0x000ea80000300800 */
[----:B------:R0:W-:Y:S04]  /*a1720*/  STL [R1+0x3c0c], R22 ;  /* 0x003c0c1601007387 */ /* 0x0001e80000100800 */
[----:B0-----:R-:W2:Y:S04]  /*a1730*/  LDL.LU R22, [R1+0x548] ;  /* 0x0005480001167983 */ /* 0x001ea80000300800 */
[----:B------:R0:W-:Y:S04]  /*a1740*/  STL [R1+0x3c10], R21 ;  /* 0x003c101501007387 */ /* 0x0001e80000100800 */
[----:B0-----:R-:W2:Y:S04]  /*a1750*/  LDL.LU R21, [R1+0x4b8] ;  /* 0x0004b80001157983 */ /* 0x001ea80000300800 */
        /* <DEDUP_REMOVED lines=16> */
[----:B0-----:R-:W2:Y:S01]  /*a1860*/  LDL.LU R20, [R1+0x530] ;  /* 0x0005300001147983 */ /* 0x001ea20000300800 */
[----:B---3--:R-:W-:-:S03]  /*a1870*/  F2FP.BF16.F32.PACK_AB R19, R24, R19 ;  /* 0x000000131813723e */ /* 0x008fc600000010ff */
[----:B------:R-:W3:Y:S04]  /*a1880*/  LDL.LU R24, [R1+0x4048] ;  /* 0x0040480001187983 */ /* 0x000ee80000300800 */
[----:B------:R0:W-:Y:S01]  /*a1890*/  STL [R1+0x3c18], R19 ;  /* 0x003c181301007387 */ /* 0x0001e20000100800 */
[----:B----4-:R-:W-:-:S03]  /*a18a0*/  F2FP.BF16.F32.PACK_AB R18, R25, R18 ;  /* 0x000000121912723e */ /* 0x010fc600000010ff */
[----:B0-----:R-:W4:Y:S01]  /*a18b0*/  LDL.LU R19, [R1+0x790] ;  /* 0x0007900001137983 */ /* 0x001f220000300800 */
[----:B--2---:R-:W-:-:S03]  /*a18c0*/  F2FP.BF16.F32.PACK_AB R17, R26, R17 ;  /* 0x000000111a11723e */ /* 0x004fc600000010ff */
[----:B------:R-:W2:Y:S04]  /*a18d0*/  LDL.LU R25, [R1+0x4044] ;  /* 0x0040440001197983 */ /* 0x000ea80000300800 */
[----:B------:R0:W-:Y:S01]  /*a18e0*/  STL [R1+0x3c1c], R18 ;  /* 0x003c1c1201007387 */ /* 0x0001e20000100800 */
[----:B------:R-:W-:-:S03]  /*a18f0*/  F2FP.BF16.F32.PACK_AB R16, R27, R16 ;  /* 0x000000101b10723e */ /* 0x000fc600000010ff */
[----:B0-----:R-:W3:Y:S01]  /*a1900*/  LDL.LU R18, [R1+0x538] ;  /* 0x0005380001127983 */ /* 0x001ee20000300800 */
[----:B------:R-:W-:-:S03]  /*a1910*/  F2FP.BF16.F32.PACK_AB R15, R29, R15 ;  /* 0x0000000f1d0f723e */ /* 0x000fc600000010ff */
[----:B------:R-:W2:Y:S04]  /*a1920*/  LDL.LU R26, [R1+0x4040] ;  /* 0x00404000011a7983 */ /* 0x000ea80000300800 */
[----:B------:R0:W-:Y:S04]  /*a1930*/  STL [R1+0x3c20], R17 ;  /* 0x003c201101007387 */ /* 0x0001e80000100800 */
[----:B0-----:R-:W3:Y:S04]  /*a1940*/  LDL.LU R17, [R1+0x798] ;  /* 0x0007980001117983 */ /* 0x001ee80000300800 */
[----:B------:R-:W2:Y:S04]  /*a1950*/  LDL.LU R27, [R1+0x403c] ;  /* 0x00403c00011b7983 */ /* 0x000ea80000300800 */
[----:B------:R0:W-:Y:S01]  /*a1960*/  STL [R1+0x3c24], R16 ;  /* 0x003c241001007387 */ /* 0x0001e20000100800 */
[----:B------:R-:W-:-:S03]  /*a1970*/  F2FP.BF16.F32.PACK_AB R14, R28, R14 ;  /* 0x0000000e1c0e723e */ /* 0x000fc600000010ff */
[----:B0-----:R-:W4:Y:S04]  /*a1980*/  LDL.LU R16, [R1+0x510] ;  /* 0x0005100001107983 */ /* 0x001f280000300800 */
[----:B------:R-:W2:Y:S01]  /*a1990*/  LDL.LU R29, [R1+0x4038] ;  /* 0x00403800011d7983 */ /* 0x000ea20000300800 */
[----:B------:R-:W-:-:S03]  /*a19a0*/  F2FP.BF16.F32.PACK_AB R13, R3, R13 ;  /* 0x0000000d030d723e */ /* 0x000fc600000010ff */
[----:B------:R0:W-:Y:S01]  /*a19b0*/  STL [R1+0x3c28], R15 ;  /* 0x003c280f01007387 */ /* 0x0001e20000100800 */
[----:B------:R-:W-:-:S03]  /*a19c0*/  F2FP.BF16.F32.PACK_AB R12, R0, R12 ;  /* 0x0000000c000c723e */ /* 0x000fc600000010ff */
[----:B0-----:R-:W3:Y:S04]  /*a19d0*/  LDL.LU R15, [R1+0x518] ;  /* 0x00051800010f7983 */ /* 0x001ee80000300800 */
[----:B------:R-:W4:Y:S04]  /*a19e0*/  LDL.LU R28, [R1+0x4034] ;  /* 0x00403400011c7983 */ /* 0x000f280000300800 */
[----:B------:R0:W-:Y:S01]  /*a19f0*/  STL [R1+0x3c2c], R14 ;  /* 0x003c2c0e01007387 */ /* 0x0001e20000100800 */
[----:B------:R-:W-:-:S03]  /*a1a00*/  F2FP.BF16.F32.PACK_AB R11, R2, R11 ;  /* 0x0000000b020b723e */ /* 0x000fc600000010ff */
[----:B0-----:R-:W2:Y:S04]  /*a1a10*/  LDL.LU R14, [R1+0x770] ;  /* 0x00077000010e7983 */ /* 0x001ea80000300800 */
[----:B------:R-:W4:Y:S04]  /*a1a20*/  LDL.LU R3, [R1+0x4030] ;  /* 0x0040300001037983 */ /* 0x000f280000300800 */
[----:B------:R0:W-:Y:S04]  /*a1a30*/  STL [R1+0x3c30], R13 ;  /* 0x003c300d01007387 */ /* 0x0001e80000100800 */
[----:B0-----:R-:W4:Y:S04]  /*a1a40*/  LDL.LU R13, [R1+0x778] ;  /* 0x00077800010d7983 */ /* 0x001f280000300800 */
[----:B------:R-:W4:Y:S04]  /*a1a50*/  LDL.LU R0, [R1+0x402c] ;  /* 0x00402c0001007983 */ /* 0x000f280000300800 */
[----:B------:R0:W-:Y:S01]  /*a1a60*/  STL [R1+0x3c34], R12 ;  /* 0x003c340c01007387 */ /* 0x0001e20000100800 */
[----:B------:R-:W-:-:S03]  /*a1a70*/  F2FP.BF16.F32.PACK_AB R10, R4, R10 ;  /* 0x0000000a040a723e */ /* 0x000fc600000010ff */
[----:B0-----:R-:W4:Y:S04]  /*a1a80*/  LDL.LU R12, [R1+0x4f0] ;  /* 0x0004f000010c7983 */ /* 0x001f280000300800 */
[----:B------:R-:W4:Y:S04]  /*a1a90*/  LDL.LU R2, [R1+0x4028] ;  /* 0x0040280001027983 */ /* 0x000f280000300800 */
[----:B------:R0:W-:Y:S04]  /*a1aa0*/  STL [R1+0x3c38], R11 ;  /* 0x003c380b01007387 */ /* 0x0001e80000100800 */
[----:B0-----:R-:W4:Y:S04]  /*a1ab0*/  LDL.LU R11, [R1+0x4f8] ;  /* 0x0004f800010b7983 */ /* 0x001f280000300800 */
[----:B------:R-:W4:Y:S04]  /*a1ac0*/  LDL.LU R4, [R1+0x4024] ;  /* 0x0040240001047983 */ /* 0x000f280000300800 */
[----:B------:R-:W-:Y:S01]  /*a1ad0*/  STL [R1+0x3c3c], R10 ;  /* 0x003c3c0a01007387 */ /* 0x000fe20000100800 */
[----:B---3--:R-:W-:-:S02]  /*a1ae0*/  F2FP.BF16.F32.PACK_AB R5, R15, R5 ;  /* 0x000000050f05723e */ /* 0x008fc400000010ff */
[----:B--2---:R-:W-:Y:S02]  /*a1af0*/  F2FP.BF16.F32.PACK_AB R6, R14, R6 ;  /* 0x000000060e06723e */ /* 0x004fe400000010ff */
[----:B----4-:R-:W-:Y:S02]  /*a1b00*/  F2FP.BF16.F32.PACK_AB R7, R13, R7 ;  /* 0x000000070d07723e */ /* 0x010fe400000010ff */
[----:B------:R-:W-:Y:S02]  /*a1b10*/  F2FP.BF16.F32.PACK_AB R0, R0, R3 ;  /* 0x000000030000723e */ /* 0x000fe400000010ff */
[----:B------:R-:W-:Y:S02]  /*a1b20*/  F2FP.BF16.F32.PACK_AB R8, R12, R8 ;  /* 0x000000080c08723e */ /* 0x000fe400000010ff */
[----:B------:R-:W-:Y:S02]  /*a1b30*/  F2FP.BF16.F32.PACK_AB R2, R28, R2 ;  /* 0x000000021c02723e */ /* 0x000fe400000010ff */
[----:B------:R-:W-:-:S02]  /*a1b40*/  F2FP.BF16.F32.PACK_AB R9, R11, R9 ;  /* 0x000000090b09723e */ /* 0x000fc400000010ff */
[----:B------:R-:W-:-:S03]  /*a1b50*/  F2FP.BF16.F32.PACK_AB R4, R16, R4 ;  /* 0x000000041004723e */ /* 0x000fc600000010ff */
[----:B------:R-:W-:Y:S04]  /*a1b60*/  STL [R1+0x3c40], R9 ;  /* 0x003c400901007387 */ /* 0x000fe80000100800 */
[----:B------:R-:W-:Y:S04]  /*a1b70*/  STL [R1+0x3c44], R8 ;  /* 0x003c440801007387 */ /* 0x000fe80000100800 */
[----:B------:R-:W-:Y:S04]  /*a1b80*/  STL [R1+0x3c48], R7 ;  /* 0x003c480701007387 */ /* 0x000fe80000100800 */
[----:B------:R0:W-:Y:S04]  /*a1b90*/  STL [R1+0x3c4c], R6 ;  /* 0x003c4c0601007387 */ /* 0x0001e80000100800 */
[----:B------:R1:W-:Y:S04]  /*a1ba0*/  STL [R1+0x3c50], R5 ;  /* 0x003c500501007387 */ /* 0x0003e80000100800 */
[----:B------:R2:W-:Y:S01]  /*a1bb0*/  STL [R1+0x3c54], R4 ;  /* 0x003c540401007387 */ /* 0x0005e20000100800 */
[----:B0-----:R-:W-:-:S02]  /*a1bc0*/  F2FP.BF16.F32.PACK_AB R6, R17, R18 ;  /* 0x000000121106723e */ /* 0x001fc400000010ff */
[----:B-1----:R-:W-:-:S03]  /*a1bd0*/  F2FP.BF16.F32.PACK_AB R5, R19, R20 ;  /* 0x000000141305723e */ /* 0x002fc600000010ff */
[----:B------:R0:W-:Y:S01]  /*a1be0*/  STL [R1+0x1c], R6 ;  /* 0x00001c0601007387 */ /* 0x0001e20000100800 */
[----:B--2---:R-:W-:-:S03]  /*a1bf0*/  F2FP.BF16.F32.PACK_AB R4, R21, R22 ;  /* 0x000000161504723e */ /* 0x004fc600000010ff */
[----:B------:R1:W-:Y:S04]  /*a1c00*/  STL [R1+0x18], R5 ;  /* 0x0000180501007387 */ /* 0x0003e80000100800 */
[----:B------:R2:W-:Y:S01]  /*a1c10*/  STL [R1+0x14], R4 ;  /* 0x0000140401007387 */ /* 0x0005e20000100800 */
[----:B0-----:R-:W-:Y:S02]  /*a1c20*/  F2FP.BF16.F32.PACK_AB R6, R23, R24 ;  /* 0x000000181706723e */ /* 0x001fe400000010ff */
[----:B-1----:R-:W-:-:S03]  /*a1c30*/  F2FP.BF16.F32.PACK_AB R5, R25, R26 ;  /* 0x0000001a1905723e */ /* 0x002fc600000010ff */
[----:B------:R-:W-:Y:S01]  /*a1c40*/  STL [R1+0x10], R6 ;  /* 0x0000100601007387 */ /* 0x000fe20000100800 */
[----:B--2---:R-:W-:-:S03]  /*a1c50*/  F2FP.BF16.F32.PACK_AB R4, R27, R29 ;  /* 0x0000001d1b04723e */ /* 0x004fc600000010ff */
[----:B------:R-:W-:Y:S04]  /*a1c60*/  STL [R1+0x2c], R5 ;  /* 0x00002c0501007387 */ /* 0x000fe80000100800 */
[----:B------:R0:W-:Y:S04]  /*a1c70*/  STL [R1+0x28], R4 ;  /* 0x0000280401007387 */ /* 0x0001e80000100800 */
[----:B0-----:R-:W2:Y:S04]  /*a1c80*/  LDL.LU R4, [R1+0x7d0] ;  /* 0x0007d00001047983 */ /* 0x001ea80000300800 */
[----:B------:R-:W-:Y:S04]  /*a1c90*/  STL [R1+0x24], R2 ;  /* 0x0000240201007387 */ /* 0x000fe80000100800 */
[----:B--2---:R0:W-:Y:S04]  /*a1ca0*/  STL [R1+0x3f9c], R4 ;  /* 0x003f9c0401007387 */ /* 0x0041e80000100800 */
[----:B------:R-:W-:Y:S04]  /*a1cb0*/  STL [R1+0x20], R0 ;  /* 0x0000200001007387 */ /* 0x000fe80000100800 */
[----:B0-----:R-:W2:Y:S04]  /*a1cc0*/  LDL.LU R4, [R1+0x7d8] ;  /* 0x0007d80001047983 */ /* 0x001ea80000300800 */
[----:B--2---:R0:W-:Y:S04]  /*a1cd0*/  STL [R1+0x3fa4], R4 ;  /* 0x003fa40401007387 */ /* 0x0041e80000100800 */
        /* <DEDUP_REMOVED lines=31> */
[----:B------:R-:W3:Y:S04]  /*a1ed0*/  LDL.LU R5, [R1+0x5e8] ;  /* 0x0005e80001057983 */ /* 0x000ee80000300800 */
[----:B---3--:R0:W-:Y:S04]  /*a1ee0*/  STL [R1+0x3f98], R5 ;  /* 0x003f980501007387 */ /* 0x0081e80000100800 */
[----:B0-----:R-:W3:Y:S04]  /*a1ef0*/  LDL.LU R5, [R1+0x850] ;  /* 0x0008500001057983 */ /* 0x001ee80000300800 */
        /* <DEDUP_REMOVED lines=33> */
[----:B0-----:R-:W2:Y:S04]  /*a2110*/  LDL.LU R5, [R1+0x85c] ;  /* 0x00085c0001057983 */ /* 0x001ea80000300800 */
[----:B------:R-:W3:Y:S04]  /*a2120*/  LDL.LU R6, [R1+0x5f8] ;  /* 0x0005f80001067983 */ /* 0x000ee80000300800 */
[----:B------:R-:W4:Y:S04]  /*a2130*/  LDL.LU R7, [R1+0x5e0] ;  /* 0x0005e00001077983 */ /* 0x000f280000300800 */
[----:B------:R-:W4:Y:S04]  /*a2140*/  LDL.LU R8, [R1+0x5f0] ;  /* 0x0005f00001087983 */ /* 0x000f280000300800 */
[----:B------:R-:W3:Y:S04]  /*a2150*/  LDL.LU R9, [R1+0x7a8] ;  /* 0x0007a80001097983 */ /* 0x000ee80000300800 */
        /* <DEDUP_REMOVED lines=19> */
[----:B------:R-:W3:Y:S04]  /*a2290*/  LDL.LU R28, [R1+0x7f8] ;  /* 0x0007f800011c7983 */ /* 0x000ee80000300800 */
[----:B------:R-:W3:Y:S04]  /*a22a0*/  LDL.LU R2, [R1+0x6a8] ;  /* 0x0006a80001027983 */ /* 0x000ee80000300800 */
[----:B------:R-:W4:Y:S04]  /*a22b0*/  LDL.LU R0, [R1+0x7f0] ;  /* 0x0007f00001007983 */ /* 0x000f280000300800 */
[----:B------:R-:W4:Y:S01]  /*a22c0*/  LDL.LU R3, [R1+0x6a0] ;  /* 0x0006a00001037983 */ /* 0x000f220000300800 */
[----:B--2---:R-:W-:-:S03]  /*a22d0*/  F2FP.BF16.F32.PACK_AB R4, R5, R4 ;  /* 0x000000040504723e */ /* 0x004fc600000010ff */
[----:B------:R-:W2:Y:S04]  /*a22e0*/  LDL.LU R5, [R1+0x4020] ;  /* 0x0040200001057983 */ /* 0x000ea80000300800 */
[----:B------:R0:W-:Y:S04]  /*a22f0*/  STL [R1+0x3c], R4 ;  /* 0x00003c0401007387 */ /* 0x0001e80000100800 */
[----:B0-----:R-:W2:Y:S02]  /*a2300*/  LDL.LU R4, [R1+0x401c] ;  /* 0x00401c0001047983 */ /* 0x001ea40000300800 */
[----:B--2---:R-:W-:-:S02]  /*a2310*/  F2FP.BF16.F32.PACK_AB R4, R5, R4 ;  /* 0x000000040504723e */ /* 0x004fc400000010ff */
        /* <DEDUP_REMOVED lines=64> */
[----:B------:R-:W2:Y:S01]  /*a2720*/  LDL.LU R5, [R1+0x3f98] ;  /* 0x003f980001057983 */ /* 0x000ea20000300800 */
[----:B---3--:R-:W-:Y:S02]  /*a2730*/  F2FP.BF16.F32.PACK_AB R2, R28, R2 ;  /* 0x000000021c02723e */ /* 0x008fe400000010ff */
[----:B----4-:R-:W-:Y:S01]  /*a2740*/  F2FP.BF16.F32.PACK_AB R0, R0, R3 ;  /* 0x000000030000723e */ /* 0x010fe200000010ff */
[----:B------:R0:W-:Y:S02]  /*a2750*/  STL [R1+0x78], R4 ;  /* 0x0000780401007387 */ /* 0x0001e40000100800 */
[----:B0-----:R-:W-:Y:S02]  /*a2760*/  F2FP.BF16.F32.PACK_AB R4, R9, R10 ;  /* 0x0000000a0904723e */ /* 0x001fe400000010ff */
[----:B--2---:R-:W-:Y:S02]  /*a2770*/  F2FP.BF16.F32.PACK_AB R6, R5, R6 ;  /* 0x000000060506723e */ /* 0x004fe400000010ff */
[----:B------:R-:W-:-:S03]  /*a2780*/  F2FP.BF16.F32.PACK_AB R5, R7, R8 ;  /* 0x000000080705723e */ /* 0x000fc600000010ff */
[----:B------:R0:W-:Y:S04]  /*a2790*/  STL [R1+0x74], R6 ;  /* 0x0000740601007387 */ /* 0x0001e80000100800 */
[----:B------:R1:W-:Y:S04]  /*a27a0*/  STL [R1+0x70], R5 ;  /* 0x0000700501007387 */ /* 0x0003e80000100800 */
[----:B------:R2:W-:Y:S01]  /*a27b0*/  STL [R1+0x8c], R4 ;  /* 0x00008c0401007387 */ /* 0x0005e20000100800 */
[----:B0-----:R-:W-:Y:S02]  /*a27c0*/  F2FP.BF16.F32.PACK_AB R6, R11, R12 ;  /* 0x0000000c0b06723e */ /* 0x001fe400000010ff */
[----:B-1----:R-:W-:-:S03]  /*a27d0*/  F2FP.BF16.F32.PACK_AB R5, R13, R14 ;  /* 0x0000000e0d05723e */ /* 0x002fc600000010ff */
[----:B------:R0:W-:Y:S01]  /*a27e0*/  STL [R1+0x88], R6 ;  /* 0x0000880601007387 */ /* 0x0001e20000100800 */
[----:B--2---:R-:W-:-:S03]  /*a27f0*/  F2FP.BF16.F32.PACK_AB R4, R15, R16 ;  /* 0x000000100f04723e */ /* 0x004fc600000010ff */
        /* <DEDUP_REMOVED lines=977> */
[----:B------:R0:W-:Y:S01]  /*a6510*/  STL [R1+0x2f8], R4 ;  /* 0x0002f80401007387 */ /* 0x0001e20000100800 */
[----:B---3--:R-:W-:Y:S02]  /*a6520*/  F2FP.BF16.F32.PACK_AB R2, R28, R2 ;  /* 0x000000021c02723e */ /* 0x008fe400000010ff */
[----:B----4-:R-:W-:Y:S02]  /*a6530*/  F2FP.BF16.F32.PACK_AB R0, R0, R3 ;  /* 0x000000030000723e */ /* 0x010fe400000010ff */
[----:B0-----:R-:W-:Y:S02]  /*a6540*/  F2FP.BF16.F32.PACK_AB R4, R9, R10 ;  /* 0x0000000a0904723e */ /* 0x001fe400000010ff */
[----:B--2---:R-:W-:-:S02]  /*a6550*/  F2FP.BF16.F32.PACK_AB R6, R5, R6 ;  /* 0x000000060506723e */ /* 0x004fc400000010ff */
[----:B------:R-:W-:-:S03]  /*a6560*/  F2FP.BF16.F32.PACK_AB R5, R7, R8 ;  /* 0x000000080705723e */ /* 0x000fc600000010ff */
[----:B------:R0:W-:Y:S04]  /*a6570*/  STL [R1+0x2f4], R6 ;  /* 0x0002f40601007387 */ /* 0x0001e80000100800 */
[----:B------:R1:W-:Y:S04]  /*a6580*/  STL [R1+0x2f0], R5 ;  /* 0x0002f00501007387 */ /* 0x0003e80000100800 */
[----:B------:R2:W-:Y:S01]  /*a6590*/  STL [R1+0x30c], R4 ;  /* 0x00030c0401007387 */ /* 0x0005e20000100800 */
[----:B0-----:R-:W-:Y:S02]  /*a65a0*/  F2FP.BF16.F32.PACK_AB R6, R11, R12 ;  /* 0x0000000c0b06723e */ /* 0x001fe400000010ff */
[----:B-1----:R-:W-:-:S02]  /*a65b0*/  F2FP.BF16.F32.PACK_AB R5, R13, R14 ;  /* 0x0000000e0d05723e */ /* 0x002fc400000010ff */
[----:B--2---:R-:W-:Y:S01]  /*a65c0*/  F2FP.BF16.F32.PACK_AB R4, R15, R16 ;  /* 0x000000100f04723e */ /* 0x004fe200000010ff */
[----:B------:R0:W-:Y:S04]  /*a65d0*/  STL [R1+0x308], R6 ;  /* 0x0003080601007387 */ /* 0x0001e80000100800 */
[----:B------:R1:W-:Y:S04]  /*a65e0*/  STL [R1+0x304], R5 ;  /* 0x0003040501007387 */ /* 0x0003e80000100800 */
[----:B------:R2:W-:Y:S01]  /*a65f0*/  STL [R1+0x300], R4 ;  /* 0x0003000401007387 */ /* 0x0005e20000100800 */
[----:B0-----:R-:W-:-:S02]  /*a6600*/  F2FP.BF16.F32.PACK_AB R6, R17, R18 ;  /* 0x000000121106723e */ /* 0x001fc400000010ff */
[----:B-1----:R-:W-:Y:S02]  /*a6610*/  F2FP.BF16.F32.PACK_AB R5, R19, R20 ;  /* 0x000000141305723e */ /* 0x002fe400000010ff */
[----:B--2---:R-:W-:Y:S01]  /*a6620*/  F2FP.BF16.F32.PACK_AB R4, R21, R22 ;  /* 0x000000161504723e */ /* 0x004fe200000010ff */
[----:B------:R0:W-:Y:S04]  /*a6630*/  STL [R1+0x31c], R6 ;  /* 0x00031c0601007387 */ /* 0x0001e80000100800 */
[----:B------:R1:W-:Y:S04]  /*a6640*/  STL [R1+0x318], R5 ;  /* 0x0003180501007387 */ /* 0x0003e80000100800 */
[----:B------:R2:W-:Y:S01]  /*a6650*/  STL [R1+0x314], R4 ;  /* 0x0003140401007387 */ /* 0x0005e20000100800 */
[----:B0-----:R-:W-:-:S02]  /*a6660*/  F2FP.BF16.F32.PACK_AB R6, R23, R24 ;  /* 0x000000181706723e */ /* 0x001fc400000010ff */
[----:B-1----:R-:W-:Y:S02]  /*a6670*/  F2FP.BF16.F32.PACK_AB R5, R25, R26 ;  /* 0x0000001a1905723e */ /* 0x002fe400000010ff */
[----:B--2---:R-:W-:Y:S01]  /*a6680*/  F2FP.BF16.F32.PACK_AB R4, R27, R29 ;  /* 0x0000001d1b04723e */ /* 0x004fe200000010ff */
[----:B------:R-:W-:Y:S04]  /*a6690*/  STL [R1+0x310], R6 ;  /* 0x0003100601007387 */ /* 0x000fe80000100800 */
        /* <DEDUP_REMOVED lines=166> */
[----:B----4-:R-:W-:Y:S02]  /*a7100*/  F2FP.BF16.F32.PACK_AB R8, R7, R8 ;  /* 0x000000080708723e */ /* 0x010fe400000010ff */
[----:B---3--:R-:W-:Y:S02]  /*a7110*/  F2FP.BF16.F32.PACK_AB R10, R9, R10 ;  /* 0x0000000a090a723e */ /* 0x008fe400000010ff */
[----:B------:R-:W-:Y:S01]  /*a7120*/  F2FP.BF16.F32.PACK_AB R12, R11, R12 ;  /* 0x0000000c0b0c723e */ /* 0x000fe200000010ff */
[----:B0-----:R1:W5:Y:S01]  /*a7130*/  LDL.LU R4, [R1+0x3c54] ;  /* 0x003c540001047983 */ /* 0x0013620000300800 */
[----:B------:R-:W-:-:S02]  /*a7140*/  F2FP.BF16.F32.PACK_AB R14, R13, R14 ;  /* 0x0000000e0d0e723e */ /* 0x000fc400000010ff */
[----:B------:R-:W-:Y:S02]  /*a7150*/  F2FP.BF16.F32.PACK_AB R16, R15, R16 ;  /* 0x000000100f10723e */ /* 0x000fe400000010ff */
[----:B------:R-:W-:Y:S02]  /*a7160*/  F2FP.BF16.F32.PACK_AB R18, R17, R18 ;  /* 0x000000121112723e */ /* 0x000fe400000010ff */
[----:B------:R-:W-:Y:S02]  /*a7170*/  F2FP.BF16.F32.PACK_AB R20, R19, R20 ;  /* 0x000000141314723e */ /* 0x000fe400000010ff */
[----:B------:R-:W-:Y:S02]  /*a7180*/  F2FP.BF16.F32.PACK_AB R22, R21, R22 ;  /* 0x000000161516723e */ /* 0x000fe400000010ff */
[----:B------:R-:W-:Y:S02]  /*a7190*/  F2FP.BF16.F32.PACK_AB R24, R23, R24 ;  /* 0x000000181718723e */ /* 0x000fe400000010ff */
[----:B------:R-:W-:-:S02]  /*a71a0*/  F2FP.BF16.F32.PACK_AB R26, R25, R26 ;  /* 0x0000001a191a723e */ /* 0x000fc400000010ff */
[----:B------:R-:W-:Y:S02]  /*a71b0*/  F2FP.BF16.F32.PACK_AB R28, R27, R28 ;  /* 0x0000001c1b1c723e */ /* 0x000fe400000010ff */
[----:B------:R-:W-:Y:S02]  /*a71c0*/  F2FP.BF16.F32.PACK_AB R2, R29, R2 ;  /* 0x000000021d02723e */ /* 0x000fe400000010ff */
[----:B--2---:R-:W-:Y:S02]  /*a71d0*/  F2FP.BF16.F32.PACK_AB R6, R5, R6 ;  /* 0x000000060506723e */ /* 0x004fe400000010ff */
[----:B------:R1:W5:Y:S04]  /*a71e0*/  LDL.LU R5, [R1+0x3c50] ;  /* 0x003c500001057983 */ /* 0x0003680000300800 */
[----:B------:R0:W-:Y:S04]  /*a71f0*/  STL [R1+0x378], R6 ;  /* 0x0003780601007387 */ /* 0x0001e80000100800 */
[----:B0-----:R1:W5:Y:S04]  /*a7200*/  LDL.LU R6, [R1+0x3c4c] ;  /* 0x003c4c0001067983 */ /* 0x0013680000300800 */
        /* <DEDUP_REMOVED lines=32> */
[----:B0-----:R-:W2:Y:S04]  /*a7410*/  LDL.LU R28, [R1+0x3bf4] ;  /* 0x003bf400011c7983 */ /* 0x001ea80000300800 */
[----:B------:R-:W2:Y:S04]  /*a7420*/  LDL.LU R29, [R1+0x3bf0] ;  /* 0x003bf000011d7983 */ /* 0x000ea80000300800 */
[----:B------:R0:W-:Y:S02]  /*a7430*/  STL [R1+0x8], R2 ;  /* 0x0000080201007387 */ /* 0x0001e40000100800 */
[----:B0-----:R-:W-:-:S02]  /*a7440*/  F2FP.BF16.F32.PACK_AB R2, R0, R3 ;  /* 0x000000030002723e */ /* 0x001fc400000010ff */
[----:B--2---:R-:W-:-:S05]  /*a7450*/  F2FP.BF16.F32.PACK_AB R0, R29, R28 ;  /* 0x0000001c1d00723e */ /* 0x004fca00000010ff */
[----:B------:R1:W-:Y:S04]  /*a7460*/  STL [R1], R0 ;  /* 0x0000000001007387 */ /* 0x0003e80000100800 */
[----:B------:R1:W-:Y:S02]  /*a7470*/  STL [R1+0x4], R2 ;  /* 0x0000040201007387 */ /* 0x0003e40000100800 */
.L_x_0:
[----:B-----5:R-:W-:Y:S01]  /*a7480*/  STL.64 [R1+0x3f30], R6 ;  /* 0x003f300601007387 */ /* 0x020fe20000100a00 */
[----:B-1----:R-:W1:Y:S01]  /*a7490*/  S2R R0, SR_TID.X ;  /* 0x0000000000007919 */ /* 0x002e620000002100 */
[----:B------:R-:W2:Y:S01]  /*a74a0*/  S2UR UR5, SR_CgaCtaId ;  /* 0x00000000000579c3 */ /* 0x000ea20000008800 */
[----:B------:R-:W-:Y:S01]  /*a74b0*/  UMOV UR4, 0x400 ;  /* 0x0000040000047882 */ /* 0x000fe20000000000 */
[----:B------:R-:W-:Y:S01]  /*a74c0*/  ULDC.64 UR18, c[0x0][0x220] ;  /* 0x0000880000127ab9 */ /* 0x000fe20000000a00 */
[----:B------:R3:W-:Y:S01]  /*a74d0*/  STL.64 [R1+0x3f28], R4 ;  /* 0x003f280401007387 */ /* 0x0007e20000100a00 */
[----:B------:R-:W-:Y:S01]  /*a74e0*/  ULDC.64 UR28, c[0x0][0x228] ;  /* 0x00008a00001c7ab9 */ /* 0x000fe20000000a00 */
[----:B------:R-:W-:Y:S01]  /*a74f0*/  ULDC UR24, c[0x0][0x248] ;  /* 0x0000920000187ab9 */ /* 0x000fe20000000800 */
[----:B------:R-:W-:Y:S01]  /*a7500*/  ULDC.64 UR20, c[0x0][0x228] ;  /* 0x00008a0000147ab9 */ /* 0x000fe20000000a00 */
        /* <DEDUP_REMOVED lines=8> */
[----:B---3--:R-:W3:Y:S04]  /*a7590*/  LDL.LU R4, [R1+0x390] ;  /* 0x0003900001047983 */ /* 0x008ee80000300800 */
[----:B------:R-:W3:Y:S04]  /*a75a0*/  LDL.LU R5, [R1+0x394] ;  /* 0x0003940001057983 */ /* 0x000ee80000300800 */
[----:B------:R-:W3:Y:S04]  /*a75b0*/  LDL.LU R6, [R1+0x398] ;  /* 0x0003980001067983 */ /* 0x000ee80000300800 */
[----:B------:R-:W3:Y:S04]  /*a75c0*/  LDL.LU R7, [R1+0x39c] ;  /* 0x00039c0001077983 */ /* 0x000ee80000300800 */
[----:B------:R-:W-:Y:S04]  /*a75d0*/  STL.64 [R1+0x3f20], R10 ;  /* 0x003f200a01007387 */ /* 0x000fe80000100a00 */
[----:B------:R-:W-:Y:S04]  /*a75e0*/  STL.64 [R1+0x3f18], R8 ;  /* 0x003f180801007387 */ /* 0x000fe80000100a00 */
[----:B------:R-:W-:Y:S04]  /*a75f0*/  STL.64 [R1+0x3f10], R14 ;  /* 0x003f100e01007387 */ /* 0x000fe80000100a00 */
[----:B------:R4:W-:Y:S04]  /*a7600*/  STL.64 [R1+0x3f08], R12 ;  /* 0x003f080c01007387 */ /* 0x0009e80000100a00 */
[----:B----4-:R-:W4:Y:S04]  /*a7610*/  LDL.LU R12, [R1] ;  /* 0x00000000010c7983 */ /* 0x010f280000300800 */
[----:B------:R-:W4:Y:S04]  /*a7620*/  LDL.LU R13, [R1+0x4] ;  /* 0x00000400010d7983 */ /* 0x000f280000300800 */
[----:B------:R-:W4:Y:S04]  /*a7630*/  LDL.LU R14, [R1+0x8] ;  /* 0x00000800010e7983 */ /* 0x000f280000300800 */
[----:B------:R-:W4:Y:S01]  /*a7640*/  LDL.LU R15, [R1+0xc] ;  /* 0x00000c00010f7983 */ /* 0x000f220000300800 */
[C---:B-1----:R-:W-:Y:S01]  /*a7650*/  IMAD.SHL.U32 R3, R0.reuse, 0x10, RZ ;  /* 0x0000001000037824 */ /* 0x042fe200078e00ff */
[----:B--2---:R-:W-:Y:S01]  /*a7660*/  ULEA UR4, UR5, UR4, 0x18 ;  /* 0x0000000405047291 */ /* 0x004fe2000f8ec03f */
[C---:B0-----:R-:W-:Y:S01]  /*a7670*/  IMAD.SHL.U32 R2, R0.reuse, 0x20, RZ ;  /* 0x0000002000027824 */ /* 0x041fe200078e00ff */
[----:B------:R-:W0:Y:S01]  /*a7680*/  S2R R11, SR_TID.X ;  /* 0x00000000000b7919 */ /* 0x000e220000002100 */
[----:B------:R-:W-:Y:S01]  /*a7690*/  IMAD.SHL.U32 R28, R0, 0x8, RZ ;  /* 0x00000008001c7824 */ /* 0x000fe200078e00ff */
[----:B------:R-:W-:-:S02]  /*a76a0*/  LOP3.LUT R3, R3, 0xf0, RZ, 0xc0, !PT ;  /* 0x000000f003037812 */ /* 0x000fc400078ec0ff */
[----:B------:R-:W-:Y:S01]  /*a76b0*/  LOP3.LUT R2, R2, 0x200, RZ, 0xc0, !PT ;  /* 0x0000020002027812 */ /* 0x000fe200078ec0ff */
[----:B------:R-:W-:Y:S03]  /*a76c0*/  STL.64 [R1+0x3f00], R18 ;  /* 0x003f001201007387 */ /* 0x000fe60000100a00 */
[----:B------:R-:W-:Y:S01]  /*a76d0*/  IADD3 R0, R2, UR4, R3 ;  /* 0x0000000402007c10 */ /* 0x000fe2000fffe003 */
[----:B------:R-:W-:Y:S01]  /*a76e0*/  STL.64 [R1+0x3ef8], R16 ;  /* 0x003ef81001007387 */ /* 0x000fe20000100a00 */
[----:B------:R-:W-:-:S03]  /*a76f0*/  LOP3.LUT R2, R28, 0x100, RZ, 0xc0, !PT ;  /* 0x000001001c027812 */ /* 0x000fc600078ec0ff */
[----:B------:R-:W-:Y:S02]  /*a7700*/  STL.64 [R1+0x3ef0], R22 ;  /* 0x003ef01601007387 */ /* 0x000fe40000100a00 */
[----:B------:R-:W-:Y:S01]  /*a7710*/  IMAD.IADD R0, R0, 0x1, R2 ;  /* 0x0000000100007824 */ /* 0x000fe200078e0202 */
[----:B------:R-:W-:Y:S06]  /*a7720*/  BAR.SYNC.DEFER_BLOCKING 0x0 ;  /* 0x0000000000007b1d */ /* 0x000fec0000010000 */
[----:B------:R-:W-:Y:S04]  /*a7730*/  STL.64 [R1+0x3ee8], R20 ;  /* 0x003ee81401007387 */ /* 0x000fe80000100a00 */
[----:B------:R-:W-:Y:S01]  /*a7740*/  STL.64 [R1+0x3ee0], R26 ;  /* 0x003ee01a01007387 */ /* 0x000fe20000100a00 */
[----:B0-----:R-:W-:-:S03]  /*a7750*/  LOP3.LUT R11, R11, 0x3f, RZ, 0xc0, !PT ;  /* 0x0000003f0b0b7812 */ /* 0x001fc600078ec0ff */
[----:B------:R-:W-:Y:S01]  /*a7760*/  STL.64 [R1+0x3ed8], R24 ;  /* 0x003ed81801007387 */ /* 0x000fe20000100a00 */
[----:B------:R-:W-:-:S03]  /*a7770*/  LEA R2, R11, UR4, 0x4 ;  /* 0x000000040b027c11 */ /* 0x000fc6000f8e20ff */
[----:B------:R-:W-:Y:S01]  /*a7780*/  STL [R1+0x3ea8], R29 ;  /* 0x003ea81d01007387 */ /* 0x000fe20000100800 */
[----:B------:R-:W-:-:S03]  /*a7790*/  ULDC.64 UR4, c[0x0][0x228] ;  /* 0x00008a0000047ab9 */ /* 0x000fc60000000a00 */
[----:B----4-:R-:W-:Y:S01]  /*a77a0*/  STSM.16.M88.4 [R0], R12 ;  /* 0x0000000c00007844 */ /* 0x010fe20000000200 */
[----:B------:R-:W-:Y:S06]  /*a77b0*/  BAR.SYNC.DEFER_BLOCKING 0x0 ;  /* 0x0000000000007b1d */ /* 0x000fec0000010000 */
[----:B------:R-:W0:Y:S02]  /*a77c0*/  LDS.128 R8, [R2] ;  /* 0x0000000002087984 */ /* 0x000e240000000c00 */
[----:B------:R-:W-:Y:S06]  /*a77d0*/  BAR.SYNC.DEFER_BLOCKING 0x0 ;  /* 0x0000000000007b1d */ /* 0x000fec0000010000 */
[----:B---3--:R-:W-:Y:S02]  /*a77e0*/  STSM.16.M88.4 [R0], R4 ;  /* 0x0000000400007844 */ /* 0x008fe40000000200 */
[----:B------:R-:W-:Y:S06]  /*a77f0*/  BAR.SYNC.DEFER_BLOCKING 0x0 ;  /* 0x0000000000007b1d */ /* 0x000fec0000010000 */
[----:B0-----:R-:W-:Y:S04]  /*a7800*/  STL.64 [R1+0x3a0], R8 ;  /* 0x0003a00801007387 */ /* 0x001fe80000100a00 */
[----:B------:R-:W-:Y:S04]  /*a7810*/  STL.64 [R1+0x3a8], R10 ;  /* 0x0003a80a01007387 */ /* 0x000fe80000100a00 */
[----:B------:R-:W2:Y:S04]  /*a7820*/  LDL.LU R24, [R1+0x360] ;  /* 0x0003600001187983 */ /* 0x000ea80000300800 */
[----:B------:R-:W2:Y:S04]  /*a7830*/  LDL.LU R25, [R1+0x364] ;  /* 0x0003640001197983 */ /* 0x000ea80000300800 */
[----:B------:R-:W3:Y:S04]  /*a7840*/  LDL.LU R26, [R1+0x368] ;  /* 0x00036800011a7983 */ /* 0x000ee80000300800 */
[----:B------:R-:W3:Y:S04]  /*a7850*/  LDL.LU R27, [R1+0x36c] ;  /* 0x00036c00011b7983 */ /* 0x000ee80000300800 */
[----:B------:R-:W0:Y:S01]  /*a7860*/  LDS.128 R4, [R2] ;  /* 0x0000000002047984 */ /* 0x000e220000000c00 */
[----:B------:R-:W-:Y:S06]  /*a7870*/  BAR.SYNC.DEFER_BLOCKING 0x0 ;  /* 0x0000000000007b1d */ /* 0x000fec0000010000 */
        /* <DEDUP_REMOVED lines=28> */
[----:B0-----:R0:W-:Y:S04]  /*a7a40*/  STL.64 [R1+0x390], R4 ;  /* 0x0003900401007387 */ /* 0x0011e80000100a00 */
[----:B------:R1:W-:Y:S04]  /*a7a50*/  STL.64 [R1+0x398], R6 ;  /* 0x0003980601007387 */ /* 0x0003e80000100a00 */
[----:B0-----:R-:W4:Y:S04]  /*a7a60*/  LDL.LU R4, [R1+0x310] ;  /* 0x0003100001047983 */ /* 0x001f280000300800 */
[----:B------:R-:W4:Y:S04]  /*a7a70*/  LDL.LU R5, [R1+0x314] ;  /* 0x0003140001057983 */ /* 0x000f280000300800 */
[----:B-1----:R-:W4:Y:S04]  /*a7a80*/  LDL.LU R6, [R1+0x318] ;  /* 0x0003180001067983 */ /* 0x002f280000300800 */
[----:B------:R-:W4:Y:S04]  /*a7a90*/  LDL.LU R7, [R1+0x31c] ;  /* 0x00031c0001077983 */ /* 0x000f280000300800 */
[----:B--2---:R-:W-:Y:S01]  /*a7aa0*/  STSM.16.M88.4 [R0], R24 ;  /* 0x0000001800007844 */ /* 0x004fe20000000200 */
[----:B------:R-:W-:Y:S06]  /*a7ab0*/  BAR.SYNC.DEFER_BLOCKING 0x0 ;  /* 0x0000000000007b1d */ /* 0x000fec0000010000 */
[----:B------:R-:W0:Y:S04]  /*a7ac0*/  LDS.128 R24, [R2] ;  /* 0x0000000002187984 */ /* 0x000e280000000c00 */
[----:B0-----:R-:W-:Y:S04]  /*a7ad0*/  STL.64 [R1+0x380], R24 ;  /* 0x0003801801007387 */ /* 0x001fe80000100a00 */
[----:B------:R0:W-:Y:S04]  /*a7ae0*/  STL.64 [R1+0x388], R26 ;  /* 0x0003881a01007387 */ /* 0x0001e80000100a00 */
[----:B0-----:R-:W2:Y:S04]  /*a7af0*/  LDL.LU.64 R26, [R1+0x4070] ;  /* 0x00407000011a7983 */ /* 0x001ea80000300a00 */
[----:B------:R-:W2:Y:S01]  /*a7b00*/  LDL.LU.64 R24, [R1+0x4068] ;  /* 0x0040680001187983 */ /* 0x000ea20000300a00 */
[----:B------:R-:W-:Y:S06]  /*a7b10*/  BAR.SYNC.DEFER_BLOCKING 0x0 ;  /* 0x0000000000007b1d */ /* 0x000fec0000010000 */
[----:B--2---:R-:W-:Y:S02]  /*a7b20*/  STSM.16.M88.4 [R0], R24 ;  /* 0x0000001800007844 */ /* 0x004fe40000000200 */
        /* <DEDUP_REMOVED lines=9> */
[----:B------:R-:W0:Y:S02]  /*a7bc0*/  LDS.128 R24, [R2] ;  /* 0x0000000002187984 */ /* 0x000e240000000c00 */
[----:B------:R-:W-:Y:S06]  /*a7bd0*/  BAR.SYNC.DEFER_BLOCKING 0x0 ;  /* 0x0000000000007b1d */ /* 0x000fec0000010000 */
[----:B---3--:R-:W-:Y:S02]  /*a7be0*/  STSM.16.M88.4 [R0], R20 ;  /* 0x0000001400007844 */ /* 0x008fe40000000200 */
[----:B------:R-:W-:Y:S06]  /*a7bf0*/  BAR.SYNC.DEFER_BLOCKING 0x0 ;  /* 0x0000000000007b1d */ /* 0x000fec0000010000 */
[----:B0-----:R-:W-:Y:S04]  /*a7c00*/  STL.64 [R1+0x360], R24 ;  /* 0x0003601801007387 */ /* 0x001fe80000100a00 */
[----:B------:R-:W-:Y:S04]  /*a7c10*/  STL.64 [R1+0x368], R26 ;  /* 0x0003681a01007387 */ /* 0x000fe80000100a00 */
[----:B------:R-:W0:Y:S01]  /*a7c20*/  LDS.128 R20, [R2] ;  /* 0x0000000002147984 */ /* 0x000e220000000c00 */
[----:B------:R-:W-:Y:S06]  /*a7c30*/  BAR.SYNC.DEFER_BLOCKING 0x0 ;  /* 0x0000000000007b1d */ /* 0x000fec0000010000 */
[----:B----4-:R-:W-:Y:S02]  /*a7c40*/  STSM.16.M88.4 [R0], R16 ;  /* 0x0000001000007844 */ /* 0x010fe40000000200 */
[----:B------:R-:W-:Y:S06]  /*a7c50*/  BAR.SYNC.DEFER_BLOCKING 0x0 ;  /* 0x0000000000007b1d */ /* 0x000fec0000010000 */
[----:B0-----:R-:W-:Y:S04]  /*a7c60*/  STL.64 [R1+0x350], R20 ;  /* 0x0003501401007387 */ /* 0x001fe80000100a00 */
[----:B------:R-:W-:Y:S04]  /*a7c70*/  STL.64 [R1+0x358], R22 ;  /* 0x0003581601007387 */ /* 0x000fe80000100a00 */
[----:B------:R-:W0:Y:S01]  /*a7c80*/  LDS.128 R16, [R2] ;  /* 0x0000000002107984 */ /* 0x000e220000000c00 */
[----:B------:R-:W-:Y:S06]  /*a7c90*/  BAR.SYNC.DEFER_BLOCKING 0x0 ;  /* 0x0000000000007b1d */ /* 0x000fec0000010000 */
[----:B------:R-:W-:Y:S02]  /*a7ca0*/  STSM.16.M88.4 [R0], R12 ;  /* 0x0000000c00007844 */ /* 0x000fe40000000200 */
[----:B------:R-:W-:Y:S06]  /*a7cb0*/  BAR.SYNC.DEFER_BLOCKING 0x0 ;  /* 0x0000000000007b1d */ /* 0x000fec0000010000 */
[----:B0-----:R-:W-:Y:S04]  /*a7cc0*/  STL.64 [R1+0x340], R16 ;  /* 0x0003401001007387 */ /* 0x001fe80000100a00 */
[----:B------:R-:W-:Y:S04]  /*a7cd0*/  STL.64 [R1+0x348], R18 ;  /* 0x0003481201007387 */ /* 0x000fe80000100a00 */
[----:B------:R-:W0:Y:S01]  /*a7ce0*/  LDS.128 R12, [R2] ;  /* 0x00000000020c7984 */ /* 0x000e220000000c00 */
[----:B------:R-:W-:Y:S06]  /*a7cf0*/  BAR.SYNC.DEFER_BLOCKING 0x0 ;  /* 0x0000000000007b1d */ /* 0x000fec0000010000 */
[----:B------:R-:W-:Y:S02]  /*a7d00*/  STSM.16.M88.4 [R0], R8 ;  /* 0x0000000800007844 */ /* 0x000fe40000000200 */
[----:B------:R-:W-:Y:S06]  /*a7d10*/  BAR.SYNC.DEFER_BLOCKING 0x0 ;  /* 0x0000000000007b1d */ /* 0x000fec0000010000 */
[----:B0-----:R-:W-:Y:S04]  /*a7d20*/  STL.64 [R1], R12 ;  /* 0x0000000c01007387 */ /* 0x001fe80000100a00 */
[----:B------:R-:W-:Y:S04]  /*a7d30*/  STL.64 [R1+0x8], R14 ;  /* 0x0000080e01007387 */ /* 0x000fe80000100a00 */
[----:B------:R-:W0:Y:S01]  /*a7d40*/  LDS.128 R8, [R2] ;  /* 0x0000000002087984 */ /* 0x000e220000000c00 */
[----:B------:R-:W-:Y:S06]  /*a7d50*/  BAR.SYNC.DEFER_BLOCKING 0x0 ;  /* 0x0000000000007b1d */ /* 0x000fec0000010000 */
[----:B------:R-:W-:Y:S01]  /*a7d60*/  STSM.16.M88.4 [R0], R4 ;  /* 0x0000000400007844 */ /* 0x000fe20000000200 */
[----:B0-----:R-:W-:-:S03]  /*a7d70*/  IMAD.MOV.U32 R29, RZ, RZ, R8 ;  /* 0x000000ffff1d7224 */ /* 0x001fc600078e0008 */
[----:B------:R-:W-:Y:S04]  /*a7d80*/  STL [R1+0x324], R9 ;  /* 0x0003240901007387 */ /* 0x000fe80000100800 */
[----:B------:R-:W-:Y:S04]  /*a7d90*/  STL.64 [R1+0x328], R10 ;  /* 0x0003280a01007387 */ /* 0x000fe80000100a00 */
[----:B------:R-:W-:Y:S04]  /*a7da0*/  STL [R1+0x3eb0], R29 ;  /* 0x003eb01d01007387 */ /* 0x000fe80000100800 */
[----:B------:R-:W2:Y:S04]  /*a7db0*/  LDL.LU R24, [R1+0x2e0] ;  /* 0x0002e00001187983 */ /* 0x000ea80000300800 */
[----:B------:R-:W2:Y:S04]  /*a7dc0*/  LDL.LU R25, [R1+0x2e4] ;  /* 0x0002e40001197983 */ /* 0x000ea80000300800 */
[----:B------:R-:W3:Y:S04]  /*a7dd0*/  LDL.LU R26, [R1+0x2e8] ;  /* 0x0002e800011a7983 */ /* 0x000ee80000300800 */
[----:B------:R-:W3:Y:S01]  /*a7de0*/  LDL.LU R27, [R1+0x2ec] ;  /* 0x0002ec00011b7983 */ /* 0x000ee20000300800 */
[----:B------:R-:W-:Y:S06]  /*a7df0*/  BAR.SYNC.DEFER_BLOCKING 0x0 ;  /* 0x0000000000007b1d */ /* 0x000fec0000010000 */
        /* <DEDUP_REMOVED lines=13> */
[----:B--2---:R-:W-:Y:S04]  /*a7ed0*/  STL.64 [R1+0x4048], R24 ;  /* 0x0040481801007387 */ /* 0x004fe80000100a00 */
[----:B------:R-:W0:Y:S04]  /*a7ee0*/  LDS.128 R24, [R2] ;  /* 0x0000000002187984 */ /* 0x000e280000000c00 */
        /* <DEDUP_REMOVED lines=20> */
[----:B0-----:R-:W-:Y:S04]  /*a8030*/  STL.64 [R1+0x310], R24 ;  /* 0x0003101801007387 */ /* 0x001fe80000100a00 */
[----:B------:R0:W-:Y:S01]  /*a8040*/  STL.64 [R1+0x318], R26 ;  /* 0x0003181a01007387 */ /* 0x0001e20000100a00 */
[----:B------:R-:W-:Y:S06]  /*a8050*/  BAR.SYNC.DEFER_BLOCKING 0x0 ;  /* 0x0000000000007b1d */ /* 0x000fec0000010000 */
[----:B0-----:R-:W2:Y:S04]  /*a8060*/  LDL.LU.64 R26, [R1+0x4050] ;  /* 0x00405000011a7983 */ /* 0x001ea80000300a00 */
[----:B------:R-:W2:Y:S04]  /*a8070*/  LDL.LU.64 R24, [R1+0x4048] ;  /* 0x0040480001187983 */ /* 0x000ea80000300a00 */
        /* <DEDUP_REMOVED lines=20> */
[----:B------:R-:W-:Y:S02]  /*a81c0*/  STSM.16.M88.4 [R0], R20 ;  /* 0x0000001400007844 */ /* 0x000fe40000000200 */
[----:B------:R-:W-:Y:S06]  /*a81d0*/  BAR.SYNC.DEFER_BLOCKING 0x0 ;  /* 0x0000000000007b1d */ /* 0x000fec0000010000 */
[----:B0-----:R-:W-:Y:S04]  /*a81e0*/  STL.64 [R1+0x2e0], R24 ;  /* 0x0002e01801007387 */ /* 0x001fe80000100a00 */
[----:B------:R-:W-:Y:S04]  /*a81f0*/  STL.64 [R1+0x2e8], R26 ;  /* 0x0002e81a01007387 */ /* 0x000fe80000100a00 */
[----:B------:R-:W0:Y:S01]  /*a8200*/  LDS.128 R20, [R2] ;  /* 0x0000000002147984 */ /* 0x000e220000000c00 */
        /* <DEDUP_REMOVED lines=19> */
[----:B------:R-:W-:Y:S04]  /*a8340*/  STSM.16.M88.4 [R0], R4 ;  /* 0x0000000400007844 */ /* 0x000fe80000000200 */
[----:B0-----:R-:W-:Y:S04]  /*a8350*/  STL.64 [R1+0x2a0], R8 ;  /* 0x0002a00801007387 */ /* 0x001fe80000100a00 */
[----:B------:R-:W-:Y:S04]  /*a8360*/  STL.64 [R1+0x2a8], R10 ;  /* 0x0002a80a01007387 */ /* 0x000fe80000100a00 */
        /* <DEDUP_REMOVED lines=365> */
[----:B------:R1:W-:Y:S04]  /*a9a40*/  STSM.16.M88.4 [R0], R4 ;  /* 0x0000000400007844 */ /* 0x0003e80000000200 */
[----:B0-----:R-:W-:Y:S04]  /*a9a50*/  STL.64 [R1+0xa0], R8 ;  /* 0x0000a00801007387 */ /* 0x001fe80000100a00 */
[----:B------:R-:W-:Y:S04]  /*a9a60*/  STL.64 [R1+0xa8], R10 ;  /* 0x0000a80a01007387 */ /* 0x000fe80000100a00 */
[----:B-1----:R-:W2:Y:S04]  /*a9a70*/  LDL.LU R4, [R1+0x60] ;  /* 0x0000600001047983 */ /* 0x002ea80000300800 */
        /* <DEDUP_REMOVED lines=67> */
[----:B------:R0:W-:Y:S04]  /*a9eb0*/  STL.64 [R1+0x68], R6 ;  /* 0x0000680601007387 */ /* 0x0001e80000100a00 */
[----:B0-----:R-:W2:Y:S04]  /*a9ec0*/  LDL.LU.64 R6, [R1+0x3f30] ;  /* 0x003f300001067983 */ /* 0x001ea80000300a00 */
[----:B------:R-:W2:Y:S04]  /*a9ed0*/  LDL.LU.64 R4, [R1+0x3f28] ;  /* 0x003f280001047983 */ /* 0x000ea80000300a00 */
[----:B------:R-:W0:Y:S01]  /*a9ee0*/  LDS.128 R8, [R2] ;  /* 0x0000000002087984 */ /* 0x000e220000000c00 */
[----:B------:R-:W-:Y:S06]  /*a9ef0*/  BAR.SYNC.DEFER_BLOCKING 0x0 ;  /* 0x0000000000007b1d */ /* 0x000fec0000010000 */
[----:B---3--:R-:W-:Y:S02]  /*a9f00*/  STSM.16.M88.4 [R0], R12 ;  /* 0x0000000c00007844 */ /* 0x008fe40000000200 */
[----:B------:R-:W-:Y:S06]  /*a9f10*/  BAR.SYNC.DEFER_BLOCKING 0x0 ;  /* 0x0000000000007b1d */ /* 0x000fec0000010000 */
[----:B0-----:R-:W-:Y:S04]  /*a9f20*/  STL.64 [R1+0x50], R8 ;  /* 0x0000500801007387 */ /* 0x001fe80000100a00 */
[----:B------:R0:W-:Y:S04]  /*a9f30*/  STL.64 [R1+0x58], R10 ;  /* 0x0000580a01007387 */ /* 0x0001e80000100a00 */
[----:B0-----:R-:W3:Y:S04]  /*a9f40*/  LDL.LU.64 R10, [R1+0x3f20] ;  /* 0x003f2000010a7983 */ /* 0x001ee80000300a00 */
[----:B------:R-:W3:Y:S04]  /*a9f50*/  LDL.LU.64 R8, [R1+0x3f18] ;  /* 0x003f180001087983 */ /* 0x000ee80000300a00 */
[----:B------:R-:W0:Y:S01]  /*a9f60*/  LDS.128 R12, [R2] ;  /* 0x00000000020c7984 */ /* 0x000e220000000c00 */
[----:B------:R-:W-:Y:S06]  /*a9f70*/  BAR.SYNC.DEFER_BLOCKING 0x0 ;  /* 0x0000000000007b1d */ /* 0x000fec0000010000 */
[----:B----4-:R-:W-:Y:S02]  /*a9f80*/  STSM.16.M88.4 [R0], R16 ;  /* 0x0000001000007844 */ /* 0x010fe40000000200 */
[----:B------:R-:W-:Y:S06]  /*a9f90*/  BAR.SYNC.DEFER_BLOCKING 0x0 ;  /* 0x0000000000007b1d */ /* 0x000fec0000010000 */
[----:B0-----:R-:W-:Y:S04]  /*a9fa0*/  STL.64 [R1+0x40], R12 ;  /* 0x0000400c01007387 */ /* 0x001fe80000100a00 */
[----:B------:R0:W-:Y:S04]  /*a9fb0*/  STL.64 [R1+0x48], R14 ;  /* 0x0000480e01007387 */ /* 0x0001e80000100a00 */
[----:B0-----:R-:W4:Y:S04]  /*a9fc0*/  LDL.LU.64 R14, [R1+0x3f10] ;  /* 0x003f1000010e7983 */ /* 0x001f280000300a00 */
[----:B------:R-:W4:Y:S04]  /*a9fd0*/  LDL.LU.64 R12, [R1+0x3f08] ;  /* 0x003f0800010c7983 */ /* 0x000f280000300a00 */
[----:B------:R-:W0:Y:S01]  /*a9fe0*/  LDS.128 R16, [R2] ;  /* 0x0000000002107984 */ /* 0x000e220000000c00 */
[----:B------:R-:W-:Y:S06]  /*a9ff0*/  BAR.SYNC.DEFER_BLOCKING 0x0 ;  /* 0x0000000000007b1d */ /* 0x000fec0000010000 */
[----:B------:R-:W-:Y:S02]  /*aa000*/  STSM.16.M88.4 [R0], R20 ;  /* 0x0000001400007844 */ /* 0x000fe40000000200 */
        /* <DEDUP_REMOVED lines=15> */
[----:B0-----:R-:W-:Y:S04]  /*aa100*/  STL.64 [R1+0x3c0], R24 ;  /* 0x0003c01801007387 */ /* 0x001fe80000100a00 */
[----:B------:R0:W-:Y:S04]  /*aa110*/  STL.64 [R1+0x3c8], R26 ;  /* 0x0003c81a01007387 */ /* 0x0001e80000100a00 */
[----:B0-----:R-:W4:Y:S04]  /*aa120*/  LDL.LU.64 R26, [R1+0x3ee0] ;  /* 0x003ee000011a7983 */ /* 0x001f280000300a00 */
[----:B------:R-:W4:Y:S04]  /*aa130*/  LDL.LU.64 R24, [R1+0x3ed8] ;  /* 0x003ed80001187983 */ /* 0x000f280000300a00 */
[----:B--2---:R-:W-:Y:S01]  /*aa140*/  STSM.16.M88.4 [R0], R4 ;  /* 0x0000000400007844 */ /* 0x004fe20000000200 */
[----:B------:R-:W-:Y:S06]  /*aa150*/  BAR.SYNC.DEFER_BLOCKING 0x0 ;  /* 0x0000000000007b1d */ /* 0x000fec0000010000 */
[----:B------:R-:W0:Y:S02]  /*aa160*/  LDS.128 R4, [R2] ;  /* 0x0000000002047984 */ /* 0x000e240000000c00 */
[----:B------:R-:W-:Y:S06]  /*aa170*/  BAR.SYNC.DEFER_BLOCKING 0x0 ;  /* 0x0000000000007b1d */ /* 0x000fec0000010000 */
[----:B---3--:R-:W-:Y:S04]  /*aa180*/  STSM.16.M88.4 [R0], R8 ;  /* 0x0000000800007844 */ /* 0x008fe80000000200 */
[----:B0-----:R-:W-:Y:S04]  /*aa190*/  STL.64 [R1+0x3d0], R4 ;  /* 0x0003d00401007387 */ /* 0x001fe80000100a00 */
[----:B------:R-:W-:Y:S01]  /*aa1a0*/  STL.64 [R1+0x3d8], R6 ;  /* 0x0003d80601007387 */ /* 0x000fe20000100a00 */
[----:B------:R-:W-:Y:S06]  /*aa1b0*/  BAR.SYNC.DEFER_BLOCKING 0x0 ;  /* 0x0000000000007b1d */ /* 0x000fec0000010000 */
[----:B------:R-:W2:Y:S04]  /*aa1c0*/  LDL R28, [R1+0x1808] ;  /* 0x00180800011c7983 */ /* 0x000ea80000100800 */
[----:B------:R-:W0:Y:S01]  /*aa1d0*/  LDS.128 R4, [R2] ;  /* 0x0000000002047984 */ /* 0x000e220000000c00 */
[----:B------:R-:W-:Y:S06]  /*aa1e0*/  BAR.SYNC.DEFER_BLOCKING 0x0 ;  /* 0x0000000000007b1d */ /* 0x000fec0000010000 */
[----:B----4-:R1:W-:Y:S04]  /*aa1f0*/  STSM.16.M88.4 [R0], R12 ;  /* 0x0000000c00007844 */ /* 0x0103e80000000200 */
[----:B0-----:R-:W-:Y:S04]  /*aa200*/  STL.64 [R1+0x3e0], R4 ;  /* 0x0003e00401007387 */ /* 0x001fe80000100a00 */
[----:B------:R-:W-:Y:S01]  /*aa210*/  STL.64 [R1+0x3e8], R6 ;  /* 0x0003e80601007387 */ /* 0x000fe20000100a00 */
[----:B-1----:R-:W2:Y:S08]  /*aa220*/  LDC R14, c[0x0][0x244] ;  /* 0x00009100ff0e7b82 */ /* 0x002eb00000000800 */
[----:B------:R-:W-:Y:S06]  /*aa230*/  BAR.SYNC.DEFER_BLOCKING 0x0 ;  /* 0x0000000000007b1d */ /* 0x000fec0000010000 */
[----:B------:R-:W3:Y:S04]  /*aa240*/  LDL.LU R11, [R1+0x3a0] ;  /* 0x0003a000010b7983 */ /* 0x000ee80000300800 */
[----:B------:R-:W0:Y:S01]  /*aa250*/  LDS.128 R4, [R2] ;  /* 0x0000000002047984 */ /* 0x000e220000000c00 */
[----:B------:R-:W-:Y:S06]  /*aa260*/  BAR.SYNC.DEFER_BLOCKING 0x0 ;  /* 0x0000000000007b1d */ /* 0x000fec0000010000 */
[----:B------:R-:W-:Y:S04]  /*aa270*/  STSM.16.M88.4 [R0], R16 ;  /* 0x0000001000007844 */ /* 0x000fe80000000200 */
[----:B0-----:R-:W-:Y:S04]  /*aa280*/  STL.64 [R1+0x330], R4 ;  /* 0x0003300401007387 */ /* 0x001fe80000100a00 */
[----:B------:R-:W-:Y:S01]  /*aa290*/  STL.64 [R1+0x338], R6 ;  /* 0x0003380601007387 */ /* 0x000fe20000100a00 */
[----:B------:R-:W-:Y:S06]  /*aa2a0*/  BAR.SYNC.DEFER_BLOCKING 0x0 ;  /* 0x0000000000007b1d */ /* 0x000fec0000010000 */
[----:B------:R-:W0:Y:S02]  /*aa2b0*/  LDS.128 R4, [R2] ;  /* 0x0000000002047984 */ /* 0x000e240000000c00 */
[----:B------:R-:W-:Y:S06]  /*aa2c0*/  BAR.SYNC.DEFER_BLOCKING 0x0 ;  /* 0x0000000000007b1d */ /* 0x000fec0000010000 */
[----:B------:R-:W-:Y:S04]  /*aa2d0*/  STSM.16.M88.4 [R0], R20 ;  /* 0x0000001400007844 */ /* 0x000fe80000000200 */
[----:B0-----:R-:W-:Y:S04]  /*aa2e0*/  STL.64 [R1+0x20], R4 ;  /* 0x0000200401007387 */ /* 0x001fe80000100a00 */
[----:B------:R-:W-:Y:S01]  /*aa2f0*/  STL.64 [R1+0x28], R6 ;  /* 0x0000280601007387 */ /* 0x000fe20000100a00 */
[----:B------:R-:W-:Y:S06]  /*aa300*/  BAR.SYNC.DEFER_BLOCKING 0x0 ;  /* 0x0000000000007b1d */ /* 0x000fec0000010000 */
[----:B------:R-:W4:Y:S04]  /*aa310*/  LDL R12, [R1+0x2970] ;  /* 0x00297000010c7983 */ /* 0x000f280000100800 */
[----:B------:R-:W4:Y:S04]  /*aa320*/  LDL.LU R13, [R1+0x390] ;  /* 0x00039000010d7983 */ /* 0x000f280000300800 */
[----:B------:R-:W0:Y:S01]  /*aa330*/  LDS.128 R4, [R2] ;  /* 0x0000000002047984 */ /* 0x000e220000000c00 */
[----:B------:R-:W-:Y:S06]  /*aa340*/  BAR.SYNC.DEFER_BLOCKING 0x0 ;  /* 0x0000000000007b1d */ /* 0x000fec0000010000 */
[----:B------:R-:W-:Y:S04]  /*aa350*/  STSM.16.M88.4 [R0], R24 ;  /* 0x0000001800007844 */ /* 0x000fe80000000200 */
[----:B0-----:R-:W-:Y:S04]  /*aa360*/  STL.64 [R1+0x10], R4 ;  /* 0x0000100401007387 */ /* 0x001fe80000100a00 */
[----:B------:R-:W-:Y:S04]  /*aa370*/  STL.64 [R1+0x18], R6 ;  /* 0x0000180601007387 */ /* 0x000fe80000100a00 */
[----:B------:R-:W4:Y:S04]  /*aa380*/  LDL R19, [R1+0x2a3c] ;  /* 0x002a3c0001137983 */ /* 0x000f280000100800 */
[----:B------:R-:W4:Y:S04]  /*aa390*/  LDL R29, [R1+0x2a34] ;  /* 0x002a3400011d7983 */ /* 0x000f280000100800 */
[----:B------:R0:W-:Y:S04]  /*aa3a0*/  STL [R1+0x3c50], R2 ;  /* 0x003c500201007387 */ /* 0x0001e80000100800 */
[----:B0-----:R-:W3:Y:S04]  /*aa3b0*/  LDL R2, [R1+0x1f64] ;  /* 0x001f640001027983 */ /* 0x001ee80000100800 */
[----:B------:R-:W-:Y:S04]  /*aa3c0*/  STL [R1+0x3eb8], R26 ;  /* 0x003eb81a01007387 */ /* 0x000fe80000100800 */
[----:B------:R-:W4:Y:S01]  /*aa3d0*/  LDL R24, [R1+0x1714] ;  /* 0x0017140001187983 */ /* 0x000f220000100800 */
[C---:B--2---:R-:W-:Y:S01]  /*aa3e0*/  IMAD R3, R28.reuse, R14, RZ ;  /* 0x0000000e1c037224 */ /* 0x044fe200078e02ff */
[----:B------:R-:W-:Y:S01]  /*aa3f0*/  BAR.SYNC.DEFER_BLOCKING 0x0 ;  /* 0x0000000000007b1d */ /* 0x000fe20000010000 */
[----:B------:R-:W-:-:S03]  /*aa400*/  ISETP.GE.AND P0, PT, R28, UR4, PT ;  /* 0x000000041c007c0c */ /* 0x000fc6000bf06270 */
[C---:B------:R-:W-:Y:S02]  /*aa410*/  LEA R6, P1, R3.reuse, UR18, 0x1 ;  /* 0x0000001203067c11 */ /* 0x040fe4000f8208ff */
[----:B------:R-:W2:Y:S02]  /*aa420*/  LDL R27, [R1+0x2924] ;  /* 0x00292400011b7983 */ /* 0x000ea40000100800 */
[----:B------:R-:W-:Y:S01]  /*aa430*/  LEA.HI.X.SX32 R7, R3, UR19, 0x1, P1 ;  /* 0x0000001303077c11 */ /* 0x000fe200088f0eff */
[----:B------:R-:W-:Y:S01]  /*aa440*/  IMAD R3, R14, 0x80, R3 ;  /* 0x000000800e037824 */ /* 0x000fe200078e0203 */
[----:B------:R-:W2:Y:S04]  /*aa450*/  LDL R25, [R1+0x2a0c] ;  /* 0x002a0c0001197983 */ /* 0x000ea80000100800 */
[----:B------:R-:W2:Y:S01]  /*aa460*/  LDL.LU R15, [R1+0x380] ;  /* 0x00038000010f7983 */ /* 0x000ea20000300800 */
[C---:B----4-:R-:W-:Y:S01]  /*aa470*/  ISETP.LT.AND P0, PT, R24.reuse, UR29, !P0 ;  /* 0x0000001d18007c0c */ /* 0x050fe2000c701270 */
[----:B------:R-:W-:-:S04]  /*aa480*/  IMAD R18, R24, UR24, RZ ;  /* 0x0000001818127c24 */ /* 0x000fc8000f8e02ff */
[----:B------:R-:W-:-:S04]  /*aa490*/  IMAD.WIDE R4, R18, 0x2, R6 ;  /* 0x0000000212047825 */ /* 0x000fc800078e0206 */
[----:B---3--:R-:W-:-:S04]  /*aa4a0*/  IMAD R0, R2, R14, RZ ;  /* 0x0000000e02007224 */ /* 0x008fc800078e02ff */
[----:B------:R0:W-:Y:S01]  /*aa4b0*/  @P0 STG.E.U16 desc[UR10][R4.64], R11 ;  /* 0x0000000b04000986 */ /* 0x0001e2000c10150a */
[----:B------:R-:W-:-:S04]  /*aa4c0*/  ISETP.GE.AND P0, PT, R2, UR20, PT ;  /* 0x0000001402007c0c */ /* 0x000fc8000bf06270 */
[----:B------:R-:W-:Y:S02]  /*aa4d0*/  ISETP.LT.AND P0, PT, R24, UR31, !P0 ;  /* 0x0000001f18007c0c */ /* 0x000fe4000c701270 */
[----:B0-----:R-:W-:-:S04]  /*aa4e0*/  LEA R4, P1, R0, UR18, 0x1 ;  /* 0x0000001200047c11 */ /* 0x001fc8000f8208ff */
[----:B------:R-:W-:Y:S02]  /*aa4f0*/  LEA.HI.X.SX32 R5, R0, UR19, 0x1, P1 ;  /* 0x0000001300057c11 */ /* 0x000fe400088f0eff */
[----:B------:R-:W-:Y:S01]  /*aa500*/  PRMT R0, R11, 0x7632, R0 ;  /* 0x000076320b007816 */ /* 0x000fe20000000000 */
[----:B------:R-:W-:-:S05]  /*aa510*/  IMAD.WIDE R8, R18, 0x2, R4 ;  /* 0x0000000212087825 */ /* 0x000fca00078e0204 */
[----:B------:R0:W-:Y:S02]  /*aa520*/  @P0 STG.E.U16 desc[UR10][R8.64], R0 ;  /* 0x0000000008000986 */ /* 0x0001e4000c10150a */
[----:B0-----:R-:W-:-:S04]  /*aa530*/  LEA R8, P0, R3, UR18, 0x1 ;  /* 0x0000001203087c11 */ /* 0x001fc8000f8008ff */
[----:B------:R-:W-:-:S05]  /*aa540*/  LEA.HI.X.SX32 R9, R3, UR19, 0x1, P0 ;  /* 0x0000001303097c11 */ /* 0x000fca00080f0eff */
[----:B------:R0:W-:Y:S04]  /*aa550*/  STL [R1+0x3ed4], R9 ;  /* 0x003ed40901007387 */ /* 0x0001e80000100800 */
[----:B------:R-:W3:Y:S04]  /*aa560*/  LDL R16, [R1+0x2a44] ;  /* 0x002a440001107983 */ /* 0x000ee80000100800 */
[----:B------:R-:W4:Y:S01]  /*aa570*/  LDL.LU R17, [R1+0x370] ;  /* 0x0003700001117983 */ /* 0x000f220000300800 */
[----:B------:R-:W-:-:S03]  /*aa580*/  IMAD.WIDE R10, R18, 0x2, R8 ;  /* 0x00000002120a7825 */ /* 0x000fc600078e0208 */
[----:B0-----:R-:W4:Y:S01]  /*aa590*/  LDL.LU R9, [R1+0x360] ;  /* 0x0003600001097983 */ /* 0x001f220000300800 */
[----:B------:R-:W-:Y:S01]  /*aa5a0*/  ISETP.GE.AND P1, PT, R24, UR5, PT ;  /* 0x0000000518007c0c */ /* 0x000fe2000bf26270 */
[----:B------:R-:W-:Y:S01]  /*aa5b0*/  IMAD R3, R14, 0x40, R3 ;  /* 0x000000400e037824 */ /* 0x000fe200078e0203 */
[----:B------:R-:W-:Y:S01]  /*aa5c0*/  PRMT R0, R13, 0x7632, R0 ;  /* 0x000076320d007816 */ /* 0x000fe20000000000 */
[----:B------:R-:W-:Y:S01]  /*aa5d0*/  ULDC.64 UR4, c[0x0][0x228] ;  /* 0x00008a0000047ab9 */ /* 0x000fe20000000a00 */
[----:B--2---:R-:W-:Y:S01]  /*aa5e0*/  ISETP.LT.AND P2, PT, R27, UR16, !P1 ;  /* 0x000000101b007c0c */ /* 0x004fe2000cf41270 */
[----:B------:R-:W-:Y:S01]  /*aa5f0*/  ULDC UR16, c[0x0][0x228] ;  /* 0x00008a0000107ab9 */ /* 0x000fe20000000800 */
[----:B------:R-:W-:-:S04]  /*aa600*/  LEA R22, P0, R3, UR18, 0x1 ;  /* 0x0000001203167c11 */ /* 0x000fc8000f8008ff */
[----:B------:R-:W-:-:S07]  /*aa610*/  LEA.HI.X.SX32 R23, R3, UR19, 0x1, P0 ;  /* 0x0000001303177c11 */ /* 0x000fce00080f0eff */
[----:B------:R0:W-:Y:S01]  /*aa620*/  @P2 STG.E.U16 desc[UR10][R10.64], R13 ;  /* 0x0000000d0a002986 */ /* 0x0001e2000c10150a */
[----:B------:R-:W-:Y:S01]  /*aa630*/  ISETP.LT.AND P2, PT, R12, UR14, !P1 ;  /* 0x0000000e0c007c0c */ /* 0x000fe2000cf41270 */
[----:B------:R-:W-:Y:S01]  /*aa640*/  IMAD R3, R14, 0x40, R3 ;  /* 0x000000400e037824 */ /* 0x000fe200078e0203 */
[----:B------:R-:W-:-:S04]  /*aa650*/  ULDC UR14, c[0x0][0x228] ;  /* 0x00008a00000e7ab9 */ /* 0x000fc80000000800 */
[----:B------:R-:W-:Y:S01]  /*aa660*/  LEA R20, P0, R3, UR18, 0x1 ;  /* 0x0000001203147c11 */ /* 0x000fe2000f8008ff */
[----:B0-----:R-:W-:-:S03]  /*aa670*/  IMAD.WIDE R10, R18, 0x2, R22 ;  /* 0x00000002120a7825 */ /* 0x001fc600078e0216 */
[----:B------:R-:W-:-:S03]  /*aa680*/  LEA.HI.X.SX32 R21, R3, UR19, 0x1, P0 ;  /* 0x0000001303157c11 */ /* 0x000fc600080f0eff */
[----:B------:R0:W-:Y:S01]  /*aa690*/  @P2 STG.E.U16 desc[UR10][R10.64], R0 ;  /* 0x000000000a002986 */ /* 0x0001e2000c10150a */
[----:B------:R-:W-:Y:S01]  /*aa6a0*/  ISETP.LT.AND P2, PT, R25, UR12, !P1 ;  /* 0x0000000c19007c0c */ /* 0x000fe2000cf41270 */
[----:B------:R-:W-:Y:S01]  /*aa6b0*/  IMAD R3, R14, 0x40, R3 ;  /* 0x000000400e037824 */ /* 0x000fe200078e0203 */
[----:B------:R-:W-:Y:S01]  /*aa6c0*/  ULDC UR12, c[0x0][0x228] ;  /* 0x00008a00000c7ab9 */ /* 0x000fe20000000800 */
[----:B0-----:R-:W-:-:S10]  /*aa6d0*/  IMAD.WIDE R10, R18, 0x2, R20 ;  /* 0x00000002120a7825 */ /* 0x001fd400078e0214 */
[----:B------:R0:W-:Y:S01]  /*aa6e0*/  @P2 STG.E.U16 desc[UR10][R10.64], R15 ;  /* 0x0000000f0a002986 */ /* 0x0001e2000c10150a */
[----:B------:R-:W-:Y:S01]  /*aa6f0*/  LEA R12, P2, R3, UR18, 0x1 ;  /* 0x00000012030c7c11 */ /* 0x000fe2000f8408ff */
[----:B------:R-:W-:-:S03]  /*aa700*/  VIADD R0, R24, 0x3f ;  /* 0x0000003f18007836 */ /* 0x000fc60000000000 */
[----:B------:R-:W-:Y:S02]  /*aa710*/  LEA.HI.X.SX32 R13, R3, UR19, 0x1, P2 ;  /* 0x00000013030d7c11 */ /* 0x000fe400090f0eff */
[----:B------:R-:W-:Y:S01]  /*aa720*/  ISETP.GE.AND P0, PT, R0, UR27, PT ;  /* 0x0000001b00007c0c */ /* 0x000fe2000bf06270 */
[----:B------:R-:W-:Y:S01]  /*aa730*/  IMAD R3, R14, 0x40, R3 ;  /* 0x000000400e037824 */ /* 0x000fe200078e0203 */
[----:B------:R-:W-:Y:S01]  /*aa740*/  PRMT R0, R15, 0x7632, R0 ;  /* 0x000076320f007816 */ /* 0x000fe20000000000 */
[----:B0-----:R-:W-:Y:S01]  /*aa750*/  IMAD.WIDE R10, R18, 0x2, R12 ;  /* 0x00000002120a7825 */ /* 0x001fe200078e020c */
[----:B------:R0:W-:Y:S04]  /*aa760*/  STL [R1+0x3ed0], R23 ;  /* 0x003ed01701007387 */ /* 0x0001e80000100800 */
[----:B0-----:R-:W2:Y:S04]  /*aa770*/  LDL R23, [R1+0x350] ;  /* 0x0003500001177983 */ /* 0x001ea80000100800 */
[----:B------:R-:W2:Y:S01]  /*aa780*/  LDL.LU R26, [R1] ;  /* 0x00000000011a7983 */ /* 0x000ea20000300800 */
[----:B---3--:R-:W-:Y:S01]  /*aa790*/  ISETP.LT.AND P3, PT, R16, UR8, !P1 ;  /* 0x0000000810007c0c */ /* 0x008fe2000cf61270 */
[----:B------:R-:W-:-:S12]  /*aa7a0*/  ULDC UR8, c[0x0][0x228] ;  /* 0x00008a0000087ab9 */ /* 0x000fd80000000800 */
[----:B------:R0:W-:Y:S01]  /*aa7b0*/  @P3 STG.E.U16 desc[UR10][R10.64], R0 ;  /* 0x000000000a003986 */ /* 0x0001e2000c10150a */
[----:B------:R-:W-:Y:S01]  /*aa7c0*/  ISETP.LT.AND P3, PT, R19, UR6, !P1 ;  /* 0x0000000613007c0c */ /* 0x000fe2000cf61270 */
[----:B------:R-:W-:Y:S01]  /*aa7d0*/  ULDC UR6, c[0x0][0x228] ;  /* 0x00008a0000067ab9 */ /* 0x000fe20000000800 */
[----:B0-----:R-:W-:-:S04]  /*aa7e0*/  LEA R10, P2, R3, UR18, 0x1 ;  /* 0x00000012030a7c11 */ /* 0x001fc8000f8408ff */
[----:B------:R-:W-:Y:S01]  /*aa7f0*/  LEA.HI.X.SX32 R11, R3, UR19, 0x1, P2 ;  /* 0x00000013030b7c11 */ /* 0x000fe200090f0eff */
[----:B------:R-:W-:Y:S02]  /*aa800*/  IMAD R0, R14, 0x40, R3 ;  /* 0x000000400e007824 */ /* 0x000fe400078e0203 */
[----:B------:R-:W-:Y:S01]  /*aa810*/  IMAD.WIDE R14, R18, 0x2, R10 ;  /* 0x00000002120e7825 */ /* 0x000fe200078e020a */
[----:B------:R-:W-:Y:S01]  /*aa820*/  ISETP.LT.AND P1, PT, R29, UR4, !P1 ;  /* 0x000000041d007c0c */ /* 0x000fe2000cf21270 */
[----:B------:R-:W-:-:S03]  /*aa830*/  ULDC UR4, c[0x0][0x228] ;  /* 0x00008a0000047ab9 */ /* 0x000fc60000000800 */
[----:B----4-:R0:W-:Y:S01]  /*aa840*/  @P3 STG.E.U16 desc[UR10][R14.64], R17 ;  /* 0x000000110e003986 */ /* 0x0101e2000c10150a */
[----:B------:R-:W-:Y:S02]  /*aa850*/  PRMT R3, R17, 0x7632, R3 ;  /* 0x0000763211037816 */ /* 0x000fe40000000003 */
[----:B0-----:R-:W-:-:S04]  /*aa860*/  LEA R14, P2, R0, UR18, 0x1 ;  /* 0x00000012000e7c11 */ /* 0x001fc8000f8408ff */
[----:B------:R-:W-:Y:S01]  /*aa870*/  LEA.HI.X.SX32 R15, R0, UR19, 0x1, P2 ;  /* 0x00000013000f7c11 */ /* 0x000fe200090f0eff */
[----:B------:R-:W-:Y:S01]  /*aa880*/  VIADD R0, R24, 0x1 ;  /* 0x0000000118007836 */ /* 0x000fe20000000000 */
[----:B------:R-:W-:Y:S01]  /*aa890*/  ULDC.64 UR18, c[0x0][0x228] ;  /* 0x00008a0000127ab9 */ /* 0x000fe20000000a00 */
[----:B------:R-:W-:-:S05]  /*aa8a0*/  IMAD.WIDE R16, R18, 0x2, R14 ;  /* 0x0000000212107825 */ /* 0x000fca00078e020e */
[----:B------:R0:W-:Y:S01]  /*aa8b0*/  @P1 STG.E.U16 desc[UR10][R16.64], R3 ;  /* 0x0000000310001986 */ /* 0x0001e2000c10150a */
[----:B------:R-:W-:Y:S01]  /*aa8c0*/  ISETP.GE.AND P1, PT, R0, UR21, PT ;  /* 0x0000001500007c0c */ /* 0x000fe2000bf26270 */
[----:B------:R-:W-:Y:S01]  /*aa8d0*/  VIADD R0, R18, UR24 ;  /* 0x0000001812007c36 */ /* 0x000fe20008000000 */
[----:B------:R-:W-:Y:S01]  /*aa8e0*/  ULDC.64 UR20, c[0x0][0x228] ;  /* 0x00008a0000147ab9 */ /* 0x000fe20000000a00 */
[----:B------:R-:W3:Y:S01]  /*aa8f0*/  LDL.LU R18, [R1+0x340] ;  /* 0x0003400001127983 */ /* 0x000ee20000300800 */
[----:B------:R-:W-:Y:S01]  /*aa900*/  ISETP.LT.AND P2, PT, R28, UR22, !P1 ;  /* 0x000000161c007c0c */ /* 0x000fe2000cf41270 */
[----:B0-----:R-:W-:-:S12]  /*aa910*/  IMAD.WIDE R16, R0, 0x2, R6 ;  /* 0x0000000200107825 */ /* 0x001fd800078e0206 */
[----:B------:R0:W-:Y:S02]  /*aa920*/  @P2 STG.E.U16 desc[UR10][R16.64], R9 ;  /* 0x0000000910002986 */ /* 0x0001e4000c10150a */
[----:B0-----:R-:W-:Y:S02]  /*aa930*/  IMAD.MOV.U32 R17, RZ, RZ, R9 ;  /* 0x000000ffff117224 */ /* 0x001fe400078e0009 */
[----:B------:R-:W4:Y:S03]  /*aa940*/  LDL.LU R9, [R1+0x3ed4] ;  /* 0x003ed40001097983 */ /* 0x000f260000300800 */
[----:B------:R-:W-:Y:S01]  /*aa950*/  PRMT R3, R17, 0x7632, R3 ;  /* 0x0000763211037816 */ /* 0x000fe20000000003 */
[----:B------:R-:W-:Y:S01]  /*aa960*/  IMAD.WIDE R16, R0, 0x2, R4 ;  /* 0x0000000200107825 */ /* 0x000fe200078e0204 */
[----:B------:R0:W-:Y:S04]  /*aa970*/  STL [R1+0x3ecc], R5 ;  /* 0x003ecc0501007387 */ /* 0x0001e80000100800 */
[----:B0-----:R-:W3:Y:S01]  /*aa980*/  LDL R5, [R1+0x2970] ;  /* 0x0029700001057983 */ /* 0x001ee20000100800 */
[----:B------:R-:W-:-:S13]  /*aa990*/  ISETP.LT.AND P2, PT, R2, UR20, !P1 ;  /* 0x0000001402007c0c */ /* 0x000fda000cf41270 */
[----:B------:R4:W-:Y:S01]  /*aa9a0*/  @P2 STG.E.U16 desc[UR10][R16.64], R3 ;  /* 0x0000000310002986 */ /* 0x0009e2000c10150a */
[----:B------:R-:W-:Y:S01]  /*aa9b0*/  ISETP.LT.AND P2, PT, R27, UR18, !P1 ;  /* 0x000000121b007c0c */ /* 0x000fe2000cf41270 */
[----:B----4-:R-:W-:-:S12]  /*aa9c0*/  IMAD.WIDE R16, R0, 0x2, R8 ;  /* 0x0000000200107825 */ /* 0x010fd800078e0208 */
[----:B--2---:R0:W-:Y:S01]  /*aa9d0*/  @P2 STG.E.U16 desc[UR10][R16.64], R23 ;  /* 0x0000001710002986 */ /* 0x0041e2000c10150a */
[----:B---3--:R-:W-:-:S03]  /*aa9e0*/  ISETP.LT.AND P3, PT, R5, UR26, !P1 ;  /* 0x0000001a05007c0c */ /* 0x008fc6000cf61270 */
[----:B------:R-:W2:Y:S04]  /*aa9f0*/  LDL R5, [R1+0x3a4] ;  /* 0x0003a40001057983 */ /* 0x000ea80000100800 */
[----:B0-----:R-:W3:Y:S04]  /*aaa00*/  LDL.LU R23, [R1+0x3ed0] ;  /* 0x003ed00001177983 */ /* 0x001ee80000300800 */
[----:B------:R-:W4:Y:S02]  /*aaa10*/  LDL.LU R17, [R1+0x350] ;  /* 0x0003500001117983 */ /* 0x000f240000300800 */
[----:B----4-:R-:W-:Y:S01]  /*aaa20*/  PRMT R3, R17, 0x7632, R3 ;  /* 0x0000763211037816 */ /* 0x010fe20000000003 */
[----:B---3--:R-:W-:-:S05]  /*aaa30*/  IMAD.WIDE R16, R0, 0x2, R22 ;  /* 0x0000000200107825 */ /* 0x008fca00078e0216 */
[----:B------:R0:W-:Y:S04]  /*aaa40*/  @P3 STG.E.U16 desc[UR10][R16.64], R3 ;  /* 0x0000000310003986 */ /* 0x0001e8000c10150a */
[----:B0-----:R-:W3:Y:S01]  /*aaa50*/  LDL R17, [R1+0x2a44] ;  /* 0x002a440001117983 */ /* 0x001ee20000100800 */
[----:B------:R-:W-:Y:S02]  /*aaa60*/  ISETP.LT.AND P2, PT, R25, UR28, !P1 ;  /* 0x0000001c19007c0c */ /* 0x000fe4000cf41270 */
[----:B------:R-:W-:Y:S02]  /*aaa70*/  PRMT R3, R18, 0x7632, R3 ;  /* 0x0000763212037816 */ /* 0x000fe40000000003 */
[----:B---3--:R-:W-:Y:S01]  /*aaa80*/  ISETP.LT.AND P3, PT, R17, UR30, !P1 ;  /* 0x0000001e11007c0c */ /* 0x008fe2000cf61270 */
[----:B------:R-:W-:-:S08]  /*aaa90*/  IMAD.WIDE R16, R0, 0x2, R20 ;  /* 0x0000000200107825 */ /* 0x000fd000078e0214 */
[----:B------:R0:W-:Y:S01]  /*aaaa0*/  @P2 STG.E.U16 desc[UR10][R16.64], R18 ;  /* 0x0000001210002986 */ /* 0x0001e2000c10150a */
[----:B------:R-:W-:Y:S01]  /*aaab0*/  ISETP.LT.AND P2, PT, R19, UR4, !P1 ;  /* 0x0000000413007c0c */ /* 0x000fe2000cf41270 */
[----:B------:R-:W-:Y:S02]  /*aaac0*/  ULDC UR4, c[0x0][0x228] ;  /* 0x00008a0000047ab9 */ /* 0x000fe40000000800 */
[----:B------:R-:W-:Y:S01]  /*aaad0*/  ISETP.LT.AND P1, PT, R29, UR4, !P1 ;  /* 0x000000041d007c0c */ /* 0x000fe2000cf21270 */
[----:B------:R-:W-:Y:S01]  /*aaae0*/  ULDC UR4, c[0x0][0x22c] ;  /* 0x00008b0000047ab9 */ /* 0x000fe20000000800 */
[C---:B0-----:R-:W-:Y:S01]  /*aaaf0*/  IMAD.WIDE R16, R0.reuse, 0x2, R12 ;  /* 0x0000000200107825 */ /* 0x041fe200078e020c */
[----:B------:R-:W3:Y:S04]  /*aab00*/  LDL.LU R18, [R1+0x384] ;  /* 0x0003840001127983 */ /* 0x000ee80000300800 */
[----:B------:R0:W-:Y:S02]  /*aab10*/  @P3 STG.E.U16 desc[UR10][R16.64], R3 ;  /* 0x0000000310003986 */ /* 0x0001e4000c10150a */
[----:B0-----:R-:W-:Y:S01]  /*aab20*/  IMAD.WIDE R16, R0, 0x2, R10 ;  /* 0x0000000200107825 */ /* 0x001fe200078e020a */
[----:B------:R-:W-:-:S04]  /*aab30*/  PRMT R3, R26, 0x7632, R3 ;  /* 0x000076321a037816 */ /* 0x000fc80000000003 */
[----:B------:R0:W-:Y:S02]  /*aab40*/  @P2 STG.E.U16 desc[UR10][R16.64], R26 ;  /* 0x0000001a10002986 */ /* 0x0001e4000c10150a */
[----:B0-----:R-:W-:Y:S02]  /*aab50*/  IMAD.WIDE R16, R0, 0x2, R14 ;  /* 0x0000000200107825 */ /* 0x001fe400078e020e */
[----:B------:R-:W4:Y:S04]  /*aab60*/  LDL.LU R26, [R1+0x374] ;  /* 0x00037400011a7983 */ /* 0x000f280000300800 */
[----:B------:R0:W-:Y:S02]  /*aab70*/  @P1 STG.E.U16 desc[UR10][R16.64], R3 ;  /* 0x0000000310001986 */ /* 0x0001e4000c10150a */
[----:B0-----:R-:W-:-:S05]  /*aab80*/  VIADD R3, R24, 0x2 ;  /* 0x0000000218037836 */ /* 0x001fca0000000000 */
[----:B------:R-:W-:Y:S01]  /*aab90*/  ISETP.GE.AND P1, PT, R3, UR4, PT ;  /* 0x0000000403007c0c */ /* 0x000fe2000bf26270 */
[----:B------:R-:W-:-:S03]  /*aaba0*/  ULDC UR4, c[0x0][0x228] ;  /* 0x00008a0000047ab9 */ /* 0x000fc60000000800 */
[----:B------:R-:W-:Y:S01]  /*aabb0*/  ISETP.LT.AND P2, PT, R28, UR4, !P1 ;  /* 0x000000041c007c0c */ /* 0x000fe2000cf41270 */
[----:B------:R-:W-:Y:S01]  /*aabc0*/  VIADD R0, R0, UR24 ;  /* 0x0000001800007c36 */ /* 0x000fe20008000000 */
[----:B------:R-:W-:-:S03]  /*aabd0*/  ULDC UR4, c[0x0][0x228] ;  /* 0x00008a0000047ab9 */ /* 0x000fc60000000800 */
[----:B------:R-:W-:-:S08]  /*aabe0*/  IMAD.WIDE R16, R0, 0x2, R6 ;  /* 0x0000000200107825 */ /* 0x000fd000078e0206 */
[----:B--2---:R0:W-:Y:S04]  /*aabf0*/  @P2 STG.E.U16 desc[UR10][R16.64], R5 ;  /* 0x0000000510002986 */ /* 0x0041e8000c10150a */
[----:B0-----:R-:W2:Y:S04]  /*aac00*/  LDL.LU R5, [R1+0x3ecc] ;  /* 0x003ecc0001057983 */ /* 0x001ea80000300800 */
[----:B------:R-:W3:Y:S01]  /*aac10*/  LDL.LU R17, [R1+0x3a4] ;  /* 0x0003a40001117983 */ /* 0x000ee20000300800 */
[----:B------:R-:W-:Y:S01]  /*aac20*/  ISETP.LT.AND P3, PT, R2, UR4, !P1 ;  /* 0x0000000402007c0c */ /* 0x000fe2000cf61270 */
[----:B------:R-:W-:Y:S01]  /*aac30*/  ULDC UR4, c[0x0][0x228] ;  /* 0x00008a0000047ab9 */ /* 0x000fe20000000800 */
[----:B---3--:R-:W-:Y:S01]  /*aac40*/  PRMT R3, R17, 0x7632, R3 ;  /* 0x0000763211037816 */ /* 0x008fe20000000003 */
[----:B--2---:R-:W-:Y:S01]  /*aac50*/  IMAD.WIDE R16, R0, 0x2, R4 ;  /* 0x0000000200107825 */ /* 0x004fe200078e0204 */
[----:B------:R0:W-:Y:S09]  /*aac60*/  STL [R1+0x3ec8], R5 ;  /* 0x003ec80501007387 */ /* 0x0001f20000100800 */
[----:B------:R1:W-:Y:S04]  /*aac70*/  @P3 STG.E.U16 desc[UR10][R16.64], R3 ;  /* 0x0000000310003986 */ /* 0x0003e8000c10150a */
[----:B0-----:R-:W2:Y:S04]  /*aac80*/  LDL.LU R5, [R1+0x394] ;  /* 0x0003940001057983 */ /* 0x001ea80000300800 */
[----:B-1----:R-:W3:Y:S01]  /*aac90*/  LDL R17, [R1+0x2970] ;  /* 0x0029700001117983 */ /* 0x002ee20000100800 */
[----:B------:R-:W-:Y:S01]  /*aaca0*/  ISETP.LT.AND P2, PT, R27, UR4, !P1 ;  /* 0x000000041b007c0c */ /* 0x000fe2000cf41270 */
[----:B------:R-:W-:-:S02]  /*aacb0*/  ULDC UR4, c[0x0][0x228] ;  /* 0x00008a0000047ab9 */ /* 0x000fc40000000800 */
[----:B---3--:R-:W-:Y:S01]  /*aacc0*/  ISETP.LT.AND P3, PT, R17, UR4, !P1 ;  /* 0x0000000411007c0c */ /* 0x008fe2000cf61270 */
[----:B------:R-:W-:Y:S01]  /*aacd0*/  IMAD.WIDE R16, R0, 0x2, R8 ;  /* 0x0000000200107825 */ /* 0x000fe200078e0208 */
[----:B--2---:R-:W-:Y:S01]  /*aace0*/  PRMT R3, R5, 0x7632, R3 ;  /* 0x0000763205037816 */ /* 0x004fe20000000003 */
[----:B------:R-:W-:-:S07]  /*aacf0*/  ULDC UR4, c[0x0][0x228] ;  /* 0x00008a0000047ab9 */ /* 0x000fce0000000800 */
[----:B------:R0:W-:Y:S02]  /*aad00*/  @P2 STG.E.U16 desc[UR10][R16.64], R5 ;  /* 0x0000000510002986 */ /* 0x0001e4000c10150a */
[----:B0-----:R-:W-:Y:S02]  /*aad10*/  IMAD.WIDE R16, R0, 0x2, R22 ;  /* 0x0000000200107825 */ /* 0x001fe400078e0216 */
[----:B------:R-:W2:Y:S04]  /*aad20*/  LDL R5, [R1+0x364] ;  /* 0x0003640001057983 */ /* 0x000ea80000100800 */
[----:B------:R0:W-:Y:S04]  /*aad30*/  @P3 STG.E.U16 desc[UR10][R16.64], R3 ;  /* 0x0000000310003986 */ /* 0x0001e8000c10150a */
[----:B0-----:R-:W3:Y:S01]  /*aad40*/  LDL R17, [R1+0x2a44] ;  /* 0x002a440001117983 */ /* 0x001ee20000100800 */
[----:B------:R-:W-:Y:S01]  /*aad50*/  ISETP.LT.AND P2, PT, R25, UR4, !P1 ;  /* 0x0000000419007c0c */ /* 0x000fe2000cf41270 */
[----:B------:R-:W-:Y:S01]  /*aad60*/  ULDC UR4, c[0x0][0x228] ;  /* 0x00008a0000047ab9 */ /* 0x000fe20000000800 */
[----:B------:R-:W-:-:S02]  /*aad70*/  PRMT R3, R18, 0x7632, R3 ;  /* 0x0000763212037816 */ /* 0x000fc40000000003 */
[----:B---3--:R-:W-:Y:S01]  /*aad80*/  ISETP.LT.AND P3, PT, R17, UR4, !P1 ;  /* 0x0000000411007c0c */ /* 0x008fe2000cf61270 */
[----:B------:R-:W-:Y:S01]  /*aad90*/  IMAD.WIDE R16, R0, 0x2, R20 ;  /* 0x0000000200107825 */ /* 0x000fe200078e0214 */
[----:B------:R-:W-:-:S07]  /*aada0*/  ULDC UR4, c[0x0][0x228] ;  /* 0x00008a0000047ab9 */ /* 0x000fce0000000800 */
        /* <DEDUP_REMOVED lines=9> */
[----:B----4-:R-:W-:-:S04]  /*aae40*/  PRMT R3, R26, 0x7632, R3 ;  /* 0x000076321a037816 */ /* 0x010fc80000000003 */
        /* <DEDUP_REMOVED lines=58> */
[----:B------:R0:W-:Y:S01]  /*ab1f0*/  STL [R1+0x3ec0], R15 ;  /* 0x003ec00f01007387 */ /* 0x0001e20000100800 */
[----:B------:R-:W-:Y:S02]  /*ab200*/  ULDC UR4, c[0x0][0x228] ;  /* 0x00008a0000047ab9 */ /* 0x000fe40000000800 */
[----:B------:R-:W-:Y:S01]  /*ab210*/  IMAD.WIDE R16, R0, 0x2, R6 ;  /* 0x0000000200107825 */ /* 0x000fe200078e0206 */
[----:B0-----:R-:W4:Y:S07]  /*ab220*/  LDL R15, [R1+0x378] ;  /* 0x00037800010f7983 */ /* 0x001f2e0000100800 */
[----:B--2---:R0:W-:Y:S04]  /*ab230*/  @P2 STG.E.U16 desc[UR10][R16.64], R5 ;  /* 0x0000000510002986 */ /* 0x0041e8000c10150a */
[----:B0-----:R-:W2:Y:S04]  /*ab240*/  LDL.LU R5, [R1+0x3ec4] ;  /* 0x003ec40001057983 */ /* 0x001ea80000300800 */
[----:B------:R-:W3:Y:S01]  /*ab250*/  LDL.LU R17, [R1+0x3a8] ;  /* 0x0003a80001117983 */ /* 0x000ee20000300800 */
[----:B------:R-:W-:Y:S01]  /*ab260*/  ISETP.LT.AND P3, PT, R2, UR4, !P1 ;  /* 0x0000000402007c0c */ /* 0x000fe2000cf61270 */
[----:B------:R-:W-:Y:S01]  /*ab270*/  ULDC UR4, c[0x0][0x228] ;  /* 0x00008a0000047ab9 */ /* 0x000fe20000000800 */
[----:B---3--:R-:W-:Y:S01]  /*ab280*/  PRMT R3, R17, 0x7632, R3 ;  /* 0x0000763211037816 */ /* 0x008fe20000000003 */
[----:B--2---:R-:W-:-:S10]  /*ab290*/  IMAD.WIDE R16, R0, 0x2, R4 ;  /* 0x0000000200107825 */ /* 0x004fd400078e0204 */
[----:B------:R0:W-:Y:S04]  /*ab2a0*/  @P3 STG.E.U16 desc[UR10][R16.64], R3 ;  /* 0x0000000310003986 */ /* 0x0001e8000c10150a */
[----:B0-----:R-:W2:Y:S01]  /*ab2b0*/  LDL R17, [R1+0x2970] ;  /* 0x0029700001117983 */ /* 0x001ea20000100800 */
[----:B------:R-:W-:Y:S01]  /*ab2c0*/  ISETP.LT.AND P2, PT, R27, UR4, !P1 ;  /* 0x000000041b007c0c */ /* 0x000fe2000cf41270 */
[----:B------:R-:W-:Y:S01]  /*ab2d0*/  ULDC UR4, c[0x0][0x228] ;  /* 0x00008a0000047ab9 */ /* 0x000fe20000000800 */
[----:B------:R-:W-:Y:S02]  /*ab2e0*/  PRMT R3, R18, 0x7632, R3 ;  /* 0x0000763212037816 */ /* 0x000fe40000000003 */
[----:B--2---:R-:W-:Y:S01]  /*ab2f0*/  ISETP.LT.AND P3, PT, R17, UR4, !P1 ;  /* 0x0000000411007c0c */ /* 0x004fe2000cf61270 */
[----:B------:R-:W-:Y:S01]  /*ab300*/  IMAD.WIDE R16, R0, 0x2, R8 ;  /* 0x0000000200107825 */ /* 0x000fe200078e0208 */
[----:B------:R-:W-:-:S07]  /*ab310*/  ULDC UR4, c[0x0][0x228] ;  /* 0x00008a0000047ab9 */ /* 0x000fce0000000800 */
[----:B------:R0:W-:Y:S02]  /*ab320*/  @P2 STG.E.U16 desc[UR10][R16.64], R18 ;  /* 0x0000001210002986 */ /* 0x0001e4000c10150a */
[----:B0-----:R-:W-:Y:S02]  /*ab330*/  IMAD.WIDE R16, R0, 0x2, R22 ;  /* 0x0000000200107825 */ /* 0x001fe400078e0216 */
[----:B------:R-:W2:Y:S04]  /*ab340*/  LDL.LU R18, [R1+0x368] ;  /* 0x0003680001127983 */ /* 0x000ea80000300800 */
[----:B------:R0:W-:Y:S04]  /*ab350*/  @P3 STG.E.U16 desc[UR10][R16.64], R3 ;  /* 0x0000000310003986 */ /* 0x0001e8000c10150a */
[----:B0-----:R-:W3:Y:S01]  /*ab360*/  LDL R17, [R1+0x2a44] ;  /* 0x002a440001117983 */ /* 0x001ee20000100800 */
[----:B------:R-:W-:Y:S01]  /*ab370*/  ISETP.LT.AND P2, PT, R25, UR4, !P1 ;  /* 0x0000000419007c0c */ /* 0x000fe2000cf41270 */
[----:B------:R-:W-:Y:S01]  /*ab380*/  ULDC UR4, c[0x0][0x228] ;  /* 0x00008a0000047ab9 */ /* 0x000fe20000000800 */
[----:B----4-:R-:W-:-:S02]  /*ab390*/  PRMT R3, R26, 0x7632, R3 ;  /* 0x000076321a037816 */ /* 0x010fc40000000003 */
[----:B---3--:R-:W-:Y:S01]  /*ab3a0*/  ISETP.LT.AND P3, PT, R17, UR4, !P1 ;  /* 0x0000000411007c0c */ /* 0x008fe2000cf61270 */
[----:B------:R-:W-:Y:S01]  /*ab3b0*/  IMAD.WIDE R16, R0, 0x2, R20 ;  /* 0x0000000200107825 */ /* 0x000fe200078e0214 */
[----:B------:R-:W-:-:S07]  /*ab3c0*/  ULDC UR4, c[0x0][0x228] ;  /* 0x00008a0000047ab9 */ /* 0x000fce0000000800 */
[----:B------:R0:W-:Y:S01]  /*ab3d0*/  @P2 STG.E.U16 desc[UR10][R16.64], R26 ;  /* 0x0000001a10002986 */ /* 0x0001e2000c10150a */
[----:B------:R-:W-:Y:S01]  /*ab3e0*/  ISETP.LT.AND P2, PT, R19, UR4, !P1 ;  /* 0x0000000413007c0c */ /* 0x000fe2000cf41270 */
[----:B------:R-:W-:Y:S01]  /*ab3f0*/  ULDC UR4, c[0x0][0x228] ;  /* 0x00008a0000047ab9 */ /* 0x000fe20000000800 */
[C---:B0-----:R-:W-:Y:S01]  /*ab400*/  IMAD.WIDE R16, R0.reuse, 0x2, R12 ;  /* 0x0000000200107825 */ /* 0x041fe200078e020c */
[----:B------:R-:W3:Y:S04]  /*ab410*/  LDL.LU R26, [R1+0x358] ;  /* 0x00035800011a7983 */ /* 0x000ee80000300800 */
[----:B------:R0:W-:Y:S02]  /*ab420*/  @P3 STG.E.U16 desc[UR10][R16.64], R3 ;  /* 0x0000000310003986 */ /* 0x0001e4000c10150a */
[----:B0-----:R-:W-:-:S05]  /*ab430*/  IMAD.WIDE R16, R0, 0x2, R10 ;  /* 0x0000000200107825 */ /* 0x001fca00078e020a */
[----:B------:R0:W-:Y:S04]  /*ab440*/  @P2 STG.E.U16 desc[UR10][R16.64], R15 ;  /* 0x0000000f10002986 */ /* 0x0001e8000c10150a */
[----:B0-----:R-:W4:Y:S04]  /*ab450*/  LDL.LU R15, [R1+0x3ec0] ;  /* 0x003ec000010f7983 */ /* 0x001f280000300800 */
[----:B------:R-:W2:Y:S01]  /*ab460*/  LDL.LU R17, [R1+0x378] ;  /* 0x0003780001117983 */ /* 0x000ea20000300800 */
[----:B------:R-:W-:Y:S01]  /*ab470*/  ISETP.LT.AND P1, PT, R29, UR4, !P1 ;  /* 0x000000041d007c0c */ /* 0x000fe2000cf21270 */
[----:B------:R-:W-:Y:S01]  /*ab480*/  ULDC UR4, c[0x0][0x22c] ;  /* 0x00008b0000047ab9 */ /* 0x000fe20000000800 */
[----:B--2---:R-:W-:Y:S01]  /*ab490*/  PRMT R3, R17, 0x7632, R3 ;  /* 0x0000763211037816 */ /* 0x004fe20000000003 */
[----:B----4-:R-:W-:-:S10]  /*ab4a0*/  IMAD.WIDE R16, R0, 0x2, R14 ;  /* 0x0000000200107825 */ /* 0x010fd400078e020e */
[----:B------:R0:W-:Y:S02]  /*ab4b0*/  @P1 STG.E.U16 desc[UR10][R16.64], R3 ;  /* 0x0000000310001986 */ /* 0x0001e4000c10150a */
[----:B0-----:R-:W-:-:S05]  /*ab4c0*/  VIADD R3, R24, 0x5 ;  /* 0x0000000518037836 */ /* 0x001fca0000000000 */
[----:B------:R-:W-:Y:S01]  /*ab4d0*/  ISETP.GE.AND P1, PT, R3, UR4, PT ;  /* 0x0000000403007c0c */ /* 0x000fe2000bf26270 */
[----:B------:R-:W-:-:S03]  /*ab4e0*/  ULDC UR4, c[0x0][0x228] ;  /* 0x00008a0000047ab9 */ /* 0x000fc60000000800 */
[----:B------:R-:W-:Y:S01]  /*ab4f0*/  ISETP.LT.AND P2, PT, R28, UR4, !P1 ;  /* 0x000000041c007c0c */ /* 0x000fe2000cf41270 */
[----:B------:R-:W-:Y:S01]  /*ab500*/  VIADD R0, R0, UR24 ;  /* 0x0000001800007c36 */ /* 0x000fe20008000000 */
[----:B------:R-:W-:Y:S02]  /*ab510*/  ULDC UR4, c[0x0][0x228] ;  /* 0x00008a0000047ab9 */ /* 0x000fe40000000800 */
[----:B------:R-:W-:Y:S01]  /*ab520*/  ISETP.LT.AND P3, PT, R2, UR4, !P1 ;  /* 0x0000000402007c0c */ /* 0x000fe2000cf61270 */
[----:B------:R-:W-:Y:S01]  /*ab530*/  IMAD.WIDE R16, R0, 0x2, R6 ;  /* 0x0000000200107825 */ /* 0x000fe200078e0206 */
[----:B------:R-:W-:Y:S01]  /*ab540*/  PRMT R3, R18, 0x7632, R3 ;  /* 0x0000763212037816 */ /* 0x000fe20000000003 */
[----:B------:R-:W-:-:S06]  /*ab550*/  ULDC UR4, c[0x0][0x228] ;  /* 0x00008a0000047ab9 */ /* 0x000fcc0000000800 */
[----:B------:R0:W-:Y:S02]  /*ab560*/  @P2 STG.E.U16 desc[UR10][R16.64], R18 ;  /* 0x0000001210002986 */ /* 0x0001e4000c10150a */
[----:B0-----:R-:W-:Y:S02]  /*ab570*/  IMAD.WIDE R16, R0, 0x2, R4 ;  /* 0x0000000200107825 */ /* 0x001fe400078e0204 */
[----:B------:R-:W2:Y:S04]  /*ab580*/  LDL.LU R18, [R1+0x8] ;  /* 0x0000080001127983 */ /* 0x000ea80000300800 */
[----:B------:R0:W-:Y:S04]  /*ab590*/  @P3 STG.E.U16 desc[UR10][R16.64], R3 ;  /* 0x0000000310003986 */ /* 0x0001e8000c10150a */
[----:B0-----:R-:W4:Y:S01]  /*ab5a0*/  LDL R17, [R1+0x2970] ;  /* 0x0029700001117983 */ /* 0x001f220000100800 */
[----:B------:R-:W-:Y:S01]  /*ab5b0*/  ISETP.LT.AND P2, PT, R27, UR4, !P1 ;  /* 0x000000041b007c0c */ /* 0x000fe2000cf41270 */
[----:B------:R-:W-:Y:S01]  /*ab5c0*/  ULDC UR4, c[0x0][0x228] ;  /* 0x00008a0000047ab9 */ /* 0x000fe20000000800 */
[----:B---3--:R-:W-:-:S02]  /*ab5d0*/  PRMT R3, R26, 0x7632, R3 ;  /* 0x000076321a037816 */ /* 0x008fc40000000003 */
[----:B----4-:R-:W-:Y:S01]  /*ab5e0*/  ISETP.LT.AND P3, PT, R17, UR4, !P1 ;  /* 0x0000000411007c0c */ /* 0x010fe2000cf61270 */
[----:B------:R-:W-:Y:S01]  /*ab5f0*/  IMAD.WIDE R16, R0, 0x2, R8 ;  /* 0x0000000200107825 */ /* 0x000fe200078e0208 */
[----:B------:R-:W-:-:S07]  /*ab600*/  ULDC UR4, c[0x0][0x228] ;  /* 0x00008a0000047ab9 */ /* 0x000fce0000000800 */
[----:B------:R0:W-:Y:S02]  /*ab610*/  @P2 STG.E.U16 desc[UR10][R16.64], R26 ;  /* 0x0000001a10002986 */ /* 0x0001e4000c10150a */
[----:B0-----:R-:W-:Y:S02]  /*ab620*/  IMAD.WIDE R16, R0, 0x2, R22 ;  /* 0x0000000200107825 */ /* 0x001fe400078e0216 */
[----:B------:R-:W3:Y:S04]  /*ab630*/  LDL.LU R26, [R1+0x3ac] ;  /* 0x0003ac00011a7983 */ /* 0x000ee80000300800 */
[----:B------:R0:W-:Y:S04]  /*ab640*/  STL [R1+0x3ebc], R23 ;  /* 0x003ebc1701007387 */ /* 0x0001e80000100800 */
[----:B------:R1:W-:Y:S04]  /*ab650*/  @P3 STG.E.U16 desc[UR10][R16.64], R3 ;  /* 0x0000000310003986 */ /* 0x0003e8000c10150a */
[----:B0-----:R-:W4:Y:S04]  /*ab660*/  LDL.LU R23, [R1+0x348] ;  /* 0x0003480001177983 */ /* 0x001f280000300800 */
[----:B-1----:R-:W2:Y:S01]  /*ab670*/  LDL R17, [R1+0x2a44] ;  /* 0x002a440001117983 */ /* 0x002ea20000100800 */
[----:B------:R-:W-:Y:S01]  /*ab680*/  ISETP.LT.AND P2, PT, R25, UR4, !P1 ;  /* 0x0000000419007c0c */ /* 0x000fe2000cf41270 */
[----:B------:R-:W-:-:S02]  /*ab690*/  ULDC UR4, c[0x0][0x228] ;  /* 0x00008a0000047ab9 */ /* 0x000fc40000000800 */
[----:B--2---:R-:W-:Y:S01]  /*ab6a0*/  ISETP.LT.AND P3, PT, R17, UR4, !P1 ;  /* 0x0000000411007c0c */ /* 0x004fe2000cf61270 */
[----:B------:R-:W-:Y:S01]  /*ab6b0*/  IMAD.WIDE R16, R0, 0x2, R20 ;  /* 0x0000000200107825 */ /* 0x000fe200078e0214 */
[----:B----4-:R-:W-:Y:S01]  /*ab6c0*/  PRMT R3, R23, 0x7632, R3 ;  /* 0x0000763217037816 */ /* 0x010fe20000000003 */
[----:B------:R-:W-:-:S07]  /*ab6d0*/  ULDC UR4, c[0x0][0x228] ;  /* 0x00008a0000047ab9 */ /* 0x000fce0000000800 */
[----:B------:R0:W-:Y:S02]  /*ab6e0*/  @P2 STG.E.U16 desc[UR10][R16.64], R23 ;  /* 0x0000001710002986 */ /* 0x0001e4000c10150a */
[----:B0-----:R-:W-:Y:S02]  /*ab6f0*/  IMAD.WIDE R16, R0, 0x2, R12 ;  /* 0x0000000200107825 */ /* 0x001fe400078e020c */
[----:B------:R-:W2:Y:S04]  /*ab700*/  LDL.LU R23, [R1+0x39c] ;  /* 0x00039c0001177983 */ /* 0x000ea80000300800 */
[----:B------:R0:W-:Y:S01]  /*ab710*/  @P3 STG.E.U16 desc[UR10][R16.64], R3 ;  /* 0x0000000310003986 */ /* 0x0001e2000c10150a */
[----:B------:R-:W-:Y:S01]  /*ab720*/  ISETP.LT.AND P3, PT, R19, UR4, !P1 ;  /* 0x0000000413007c0c */ /* 0x000fe2000cf61270 */
[----:B------:R-:W-:Y:S01]  /*ab730*/  ULDC UR4, c[0x0][0x22c] ;  /* 0x00008b0000047ab9 */ /* 0x000fe20000000800 */
[----:B------:R-:W-:Y:S01]  /*ab740*/  ISETP.LT.AND P1, PT, R29, UR6, !P1 ;  /* 0x000000061d007c0c */ /* 0x000fe2000cf21270 */
[----:B------:R-:W-:Y:S01]  /*ab750*/  ULDC UR6, c[0x0][0x228] ;  /* 0x00008a0000067ab9 */ /* 0x000fe20000000800 */
[----:B0-----:R-:W-:-:S02]  /*ab760*/  VIADD R3, R24, 0x6 ;  /* 0x0000000618037836 */ /* 0x001fc40000000000 */
[----:B------:R-:W-:-:S03]  /*ab770*/  IMAD.WIDE R16, R0, 0x2, R10 ;  /* 0x0000000200107825 */ /* 0x000fc600078e020a */
[----:B------:R-:W-:Y:S01]  /*ab780*/  ISETP.GE.AND P2, PT, R3, UR4, PT ;  /* 0x0000000403007c0c */ /* 0x000fe2000bf46270 */
[----:B------:R-:W-:-:S03]  /*ab790*/  ULDC UR4, c[0x0][0x228] ;  /* 0x00008a0000047ab9 */ /* 0x000fc60000000800 */
[----:B------:R0:W-:Y:S01]  /*ab7a0*/  @P3 STG.E.U16 desc[UR10][R16.64], R18 ;  /* 0x0000001210003986 */ /* 0x0001e2000c10150a */
[----:B------:R-:W-:Y:S02]  /*ab7b0*/  PRMT R3, R18, 0x7632, R3 ;  /* 0x0000763212037816 */ /* 0x000fe40000000003 */
[----:B------:R-:W-:Y:S01]  /*ab7c0*/  ISETP.LT.AND P3, PT, R28, UR4, !P2 ;  /* 0x000000041c007c0c */ /* 0x000fe2000d761270 */
[----:B------:R-:W-:Y:S01]  /*ab7d0*/  ULDC UR4, c[0x0][0x228] ;  /* 0x00008a0000047ab9 */ /* 0x000fe20000000800 */
[C---:B0-----:R-:W-:Y:S01]  /*ab7e0*/  IMAD.WIDE R16, R0.reuse, 0x2, R14 ;  /* 0x0000000200107825 */ /* 0x041fe200078e020e */
[----:B------:R-:W4:Y:S03]  /*ab7f0*/  LDL.LU R18, [R1+0x38c] ;  /* 0x00038c0001127983 */ /* 0x000f260000300800 */
[----:B------:R-:W-:Y:S01]  /*ab800*/  VIADD R0, R0, UR24 ;  /* 0x0000001800007c36 */ /* 0x000fe20008000000 */
[----:B------:R0:W-:Y:S01]  /*ab810*/  @P1 STG.E.U16 desc[UR10][R16.64], R3 ;  /* 0x0000000310001986 */ /* 0x0001e2000c10150a */
[----:B------:R-:W-:Y:S01]  /*ab820*/  ISETP.LT.AND P1, PT, R2, UR4, !P2 ;  /* 0x0000000402007c0c */ /* 0x000fe2000d721270 */
[----:B------:R-:W-:Y:S01]  /*ab830*/  ULDC UR4, c[0x0][0x228] ;  /* 0x00008a0000047ab9 */ /* 0x000fe20000000800 */
[----:B0-----:R-:W-:Y:S01]  /*ab840*/  IMAD.WIDE R16, R0, 0x2, R6 ;  /* 0x0000000200107825 */ /* 0x001fe200078e0206 */
[----:B---3--:R-:W-:-:S04]  /*ab850*/  PRMT R3, R26, 0x7632, R3 ;  /* 0x000076321a037816 */ /* 0x008fc80000000003 */
[----:B------:R0:W-:Y:S02]  /*ab860*/  @P3 STG.E.U16 desc[UR10][R16.64], R26 ;  /* 0x0000001a10003986 */ /* 0x0001e4000c10150a */
[----:B0-----:R-:W-:Y:S02]  /*ab870*/  IMAD.WIDE R16, R0, 0x2, R4 ;  /* 0x0000000200107825 */ /* 0x001fe400078e0204 */
[----:B------:R-:W3:Y:S04]  /*ab880*/  LDL.LU R26, [R1+0x37c] ;  /* 0x00037c00011a7983 */ /* 0x000ee80000300800 */
[----:B------:R0:W-:Y:S04]  /*ab890*/  @P1 STG.E.U16 desc[UR10][R16.64], R3 ;  /* 0x0000000310001986 */ /* 0x0001e8000c10150a */
[----:B0-----:R-:W4:Y:S01]  /*ab8a0*/  LDL R17, [R1+0x2970] ;  /* 0x0029700001117983 */ /* 0x001f220000100800 */
[----:B------:R-:W-:Y:S01]  /*ab8b0*/  ISETP.LT.AND P3, PT, R27, UR4, !P2 ;  /* 0x000000041b007c0c */ /* 0x000fe2000d761270 */
[----:B------:R-:W-:Y:S01]  /*ab8c0*/  ULDC UR4, c[0x0][0x228] ;  /* 0x00008a0000047ab9 */ /* 0x000fe20000000800 */
[----:B--2---:R-:W-:-:S02]  /*ab8d0*/  PRMT R3, R23, 0x7632, R3 ;  /* 0x0000763217037816 */ /* 0x004fc40000000003 */
[----:B----4-:R-:W-:Y:S01]  /*ab8e0*/  ISETP.LT.AND P1, PT, R17, UR4, !P2 ;  /* 0x0000000411007c0c */ /* 0x010fe2000d721270 */
[----:B------:R-:W-:Y:S01]  /*ab8f0*/  IMAD.WIDE R16, R0, 0x2, R8 ;  /* 0x0000000200107825 */ /* 0x000fe200078e0208 */
[----:B------:R-:W-:-:S07]  /*ab900*/  ULDC UR4, c[0x0][0x228] ;  /* 0x00008a0000047ab9 */ /* 0x000fce0000000800 */
[----:B------:R0:W-:Y:S04]  /*ab910*/  @P3 STG.E.U16 desc[UR10][R16.64], R23 ;  /* 0x0000001710003986 */ /* 0x0001e8000c10150a */
[----:B0-----:R-:W2:Y:S01]  /*ab920*/  LDL.LU R23, [R1+0x3ebc] ;  /* 0x003ebc0001177983 */ /* 0x001ea20000300800 */
[----:B------:R-:W-:Y:S01]  /*ab930*/  ISETP.LT.AND P4, PT, R25, UR4, !P2 ;  /* 0x0000000419007c0c */ /* 0x000fe2000d781270 */
[----:B------:R-:W-:Y:S01]  /*ab940*/  ULDC UR4, c[0x0][0x22c] ;  /* 0x00008b0000047ab9 */ /* 0x000fe20000000800 */
[----:B--2---:R-:W-:-:S05]  /*ab950*/  IMAD.WIDE R16, R0, 0x2, R22 ;  /* 0x0000000200107825 */ /* 0x004fca00078e0216 */
[----:B------:R0:W-:Y:S04]  /*ab960*/  @P1 STG.E.U16 desc[UR10][R16.64], R3 ;  /* 0x0000000310001986 */ /* 0x0001e8000c10150a */
[----:B0-----:R-:W2:Y:S01]  /*ab970*/  LDL R17, [R1+0x2a44] ;  /* 0x002a440001117983 */ /* 0x001ea20000100800 */
[----:B------:R-:W-:-:S05]  /*ab980*/  VIADD R3, R24, 0x7 ;  /* 0x0000000718037836 */ /* 0x000fca0000000000 */
[----:B------:R-:W-:Y:S01]  /*ab990*/  ISETP.GE.AND P1, PT, R3, UR4, PT ;  /* 0x0000000403007c0c */ /* 0x000fe2000bf26270 */
[----:B------:R-:W-:Y:S01]  /*ab9a0*/  ULDC UR4, c[0x0][0x228] ;  /* 0x00008a0000047ab9 */ /* 0x000fe20000000800 */
[----:B------:R-:W-:Y:S01]  /*ab9b0*/  PRMT R3, R18, 0x7632, R3 ;  /* 0x0000763212037816 */ /* 0x000fe20000000003 */
[----:B------:R0:W-:Y:S01]  /*ab9c0*/  STL [R1+0x3eb4], R21 ;  /* 0x003eb41501007387 */ /* 0x0001e20000100800 */
[----:B--2---:R-:W-:Y:S01]  /*ab9d0*/  ISETP.LT.AND P3, PT, R17, UR6, !P2 ;  /* 0x0000000611007c0c */ /* 0x004fe2000d761270 */
[----:B------:R-:W-:Y:S01]  /*ab9e0*/  IMAD.WIDE R16, R0, 0x2, R20 ;  /* 0x0000000200107825 */ /* 0x000fe200078e0214 */
[----:B------:R-:W-:Y:S01]  /*ab9f0*/  ULDC UR6, c[0x0][0x228] ;  /* 0x00008a0000067ab9 */ /* 0x000fe20000000800 */
[----:B0-----:R-:W2:Y:S04]  /*aba00*/  LDL R21, [R1+0x35c] ;  /* 0x00035c0001157983 */ /* 0x001ea80000100800 */
[----:B------:R0:W-:Y:S01]  /*aba10*/  @P4 STG.E.U16 desc[UR10][R16.64], R18 ;  /* 0x0000001210004986 */ /* 0x0001e2000c10150a */
[----:B------:R-:W-:Y:S01]  /*aba20*/  ISETP.LT.AND P4, PT, R19, UR4, !P2 ;  /* 0x0000000413007c0c */ /* 0x000fe2000d781270 */
[----:B------:R-:W-:-:S02]  /*aba30*/  ULDC UR4, c[0x0][0x228] ;  /* 0x00008a0000047ab9 */ /* 0x000fc40000000800 */
[----:B------:R-:W-:Y:S01]  /*aba40*/  ISETP.LT.AND P2, PT, R29, UR4, !P2 ;  /* 0x000000041d007c0c */ /* 0x000fe2000d741270 */
[----:B------:R-:W-:Y:S01]  /*aba50*/  ULDC UR4, c[0x0][0x228] ;  /* 0x00008a0000047ab9 */ /* 0x000fe20000000800 */
[----:B0-----:R-:W-:-:S04]  /*aba60*/  IMAD.WIDE R16, R0, 0x2, R12 ;  /* 0x0000000200107825 */ /* 0x001fc800078e020c */
[C---:B------:R-:W-:Y:S01]  /*aba70*/  IMAD.WIDE R18, R0.reuse, 0x2, R14 ;  /* 0x0000000200127825 */ /* 0x040fe200078e020e */
[----:B------:R0:W-:Y:S03]  /*aba80*/  @P3 STG.E.U16 desc[UR10][R16.64], R3 ;  /* 0x0000000310003986 */ /* 0x0001e6000c10150a */
[----:B0-----:R-:W-:-:S04]  /*aba90*/  IMAD.WIDE R16, R0, 0x2, R10 ;  /* 0x0000000200107825 */ /* 0x001fc800078e020a */
[----:B------:R-:W-:Y:S01]  /*abaa0*/  VIADD R3, R0, UR24 ;  /* 0x0000001800037c36 */ /* 0x000fe20008000000 */
[----:B---3--:R-:W-:Y:S01]  /*abab0*/  PRMT R0, R26, 0x7632, R0 ;  /* 0x000076321a007816 */ /* 0x008fe20000000000 */
[----:B------:R0:W-:Y:S04]  /*abac0*/  @P4 STG.E.U16 desc[UR10][R16.64], R26 ;  /* 0x0000001a10004986 */ /* 0x0001e8000c10150a */
[----:B------:R1:W-:Y:S04]  /*abad0*/  @P2 STG.E.U16 desc[UR10][R18.64], R0 ;  /* 0x0000000012002986 */ /* 0x0003e8000c10150a */
[----:B0-----:R-:W3:Y:S04]  /*abae0*/  LDL.LU R26, [R1+0x3eb8] ;  /* 0x003eb800011a7983 */ /* 0x001ee80000300800 */
[----:B-1----:R-:W4:Y:S04]  /*abaf0*/  LDL.LU R18, [R1+0x36c] ;  /* 0x00036c0001127983 */ /* 0x002f280000300800 */
[----:B------:R-:W2:Y:S01]  /*abb00*/  LDL R19, [R1+0x2970] ;  /* 0x0029700001137983 */ /* 0x000ea20000100800 */
[----:B------:R-:W-:Y:S01]  /*abb10*/  ISETP.LT.AND P5, PT, R28, UR6, !P1 ;  /* 0x000000061c007c0c */ /* 0x000fe2000cfa1270 */
[----:B------:R-:W-:Y:S01]  /*abb20*/  IMAD.WIDE R16, R3, 0x2, R6 ;  /* 0x0000000203107825 */ /* 0x000fe200078e0206 */
[----:B------:R-:W-:Y:S01]  /*abb30*/  ISETP.LT.AND P2, PT, R2, UR4, !P1 ;  /* 0x0000000402007c0c */ /* 0x000fe2000cf41270 */
[----:B------:R-:W-:-:S02]  /*abb40*/  ULDC UR4, c[0x0][0x228] ;  /* 0x00008a0000047ab9 */ /* 0x000fc40000000800 */
[----:B------:R-:W-:Y:S01]  /*abb50*/  VIADD R0, R24, 0x8 ;  /* 0x0000000818007836 */ /* 0x000fe20000000000 */
[----:B------:R-:W-:Y:S01]  /*abb60*/  STL [R1+0x3eac], R9 ;  /* 0x003eac0901007387 */ /* 0x000fe20000100800 */
[----:B------:R-:W-:-:S06]  /*abb70*/  ULDC UR6, c[0x0][0x228] ;  /* 0x00008a0000067ab9 */ /* 0x000fcc0000000800 */
[----:B----4-:R0:W-:Y:S01]  /*abb80*/  @P5 STG.E.U16 desc[UR10][R16.64], R18 ;  /* 0x0000001210005986 */ /* 0x0101e2000c10150a */
[----:B---3--:R-:W-:Y:S02]  /*abb90*/  PRMT R26, R18, 0x7632, R26 ;  /* 0x00007632121a7816 */ /* 0x008fe4000000001a */
[----:B--2---:R-:W-:Y:S01]  /*abba0*/  ISETP.LT.AND P6, PT, R19, UR4, !P1 ;  /* 0x0000000413007c0c */ /* 0x004fe2000cfc1270 */
[----:B------:R-:W-:Y:S02]  /*abbb0*/  ULDC UR4, c[0x0][0x22c] ;  /* 0x00008b0000047ab9 */ /* 0x000fe40000000800 */
[----:B------:R-:W-:Y:S01]  /*abbc0*/  ISETP.GE.AND P3, PT, R0, UR4, PT ;  /* 0x0000000400007c0c */ /* 0x000fe2000bf66270 */
[----:B------:R-:W-:Y:S01]  /*abbd0*/  ULDC UR4, c[0x0][0x228] ;  /* 0x00008a0000047ab9 */ /* 0x000fe20000000800 */
[----:B0-----:R-:W-:Y:S01]  /*abbe0*/  IMAD.WIDE R16, R3, 0x2, R4 ;  /* 0x0000000203107825 */ /* 0x001fe200078e0204 */
[----:B------:R-:W-:-:S03]  /*abbf0*/  PRMT R0, R21, 0x7632, R0 ;  /* 0x0000763215007816 */ /* 0x000fc60000000000 */
[----:B------:R-:W-:Y:S01]  /*abc00*/  IMAD.WIDE R18, R3, 0x2, R8 ;  /* 0x0000000203127825 */ /* 0x000fe200078e0208 */
[----:B------:R0:W-:Y:S04]  /*abc10*/  @P2 STG.E.U16 desc[UR10][R16.64], R26 ;  /* 0x0000001a10002986 */ /* 0x0001e8000c10150a */
[----:B------:R-:W2:Y:S04]  /*abc20*/  LDL.LU R9, [R1+0xc] ;  /* 0x00000c0001097983 */ /* 0x000ea80000300800 */
[----:B------:R-:W3:Y:S04]  /*abc30*/  LDL.LU R21, [R1+0x3eb4] ;  /* 0x003eb40001157983 */ /* 0x000ee80000300800 */
[----:B0-----:R-:W4:Y:S01]  /*abc40*/  LDL.LU R17, [R1+0x35c] ;  /* 0x00035c0001117983 */ /* 0x001f220000300800 */
[----:B------:R-:W-:Y:S01]  /*abc50*/  ISETP.LT.AND P5, PT, R27, UR6, !P1 ;  /* 0x000000061b007c0c */ /* 0x000fe2000cfa1270 */
[----:B------:R-:W-:-:S02]  /*abc60*/  ULDC UR6, c[0x0][0x228] ;  /* 0x00008a0000067ab9 */ /* 0x000fc40000000800 */
[----:B------:R-:W2:Y:S01]  /*abc70*/  LDL R26, [R1+0x2a3c] ;  /* 0x002a3c00011a7983 */ /* 0x000ea20000100800 */
[----:B------:R-:W-:-:S09]  /*abc80*/  ISETP.LT.AND P4, PT, R25, UR6, !P1 ;  /* 0x0000000619007c0c */ /* 0x000fd2000cf81270 */
[----:B----4-:R0:W-:Y:S01]  /*abc90*/  @P5 STG.E.U16 desc[UR10][R18.64], R17 ;  /* 0x0000001112005986 */ /* 0x0101e2000c10150a */
[C---:B------:R-:W-:Y:S01]  /*abca0*/  IMAD.WIDE R24, R3.reuse, 0x2, R22 ;  /* 0x0000000203187825 */ /* 0x040fe200078e0216 */
[----:B------:R-:W-:Y:S02]  /*abcb0*/  ULDC UR6, c[0x0][0x228] ;  /* 0x00008a0000067ab9 */ /* 0x000fe40000000800 */
[----:B0-----:R-:W4:Y:S04]  /*abcc0*/  LDL R18, [R1+0x2a44] ;  /* 0x002a440001127983 */ /* 0x001f280000100800 */
[----:B------:R-:W2:Y:S01]  /*abcd0*/  LDL.LU R19, [R1+0x34c] ;  /* 0x00034c0001137983 */ /* 0x000ea20000300800 */
[----:B---3--:R-:W-:-:S03]  /*abce0*/  IMAD.WIDE R16, R3, 0x2, R20 ;  /* 0x0000000203107825 */ /* 0x008fc600078e0214 */
[----:B------:R0:W-:Y:S01]  /*abcf0*/  @P6 STG.E.U16 desc[UR10][R24.64], R0 ;  /* 0x0000000018006986 */ /* 0x0001e2000c10150a */
[----:B----4-:R-:W-:Y:S01]  /*abd00*/  ISETP.LT.AND P2, PT, R18, UR4, !P1 ;  /* 0x0000000412007c0c */ /* 0x010fe2000cf41270 */
[----:B------:R-:W-:Y:S02]  /*abd10*/  ULDC UR4, c[0x0][0x228] ;  /* 0x00008a0000047ab9 */ /* 0x000fe40000000800 */
[----:B--2---:R1:W-:Y:S01]  /*abd20*/  @P4 STG.E.U16 desc[UR10][R16.64], R19 ;  /* 0x0000001310004986 */ /* 0x0043e2000c10150a */
[----:B------:R-:W-:Y:S02]  /*abd30*/  ISETP.LT.AND P4, PT, R26, UR4, !P1 ;  /* 0x000000041a007c0c */ /* 0x000fe4000cf81270 */
[----:B0-----:R-:W-:Y:S02]  /*abd40*/  PRMT R0, R19, 0x7632, R0 ;  /* 0x0000763213007816 */ /* 0x001fe40000000000 */
[----:B------:R-:W-:Y:S01]  /*abd50*/  ISETP.LT.AND P5, PT, R2, UR12, !P3 ;  /* 0x0000000c02007c0c */ /* 0x000fe2000dfa1270 */
[----:B------:R-:W-:Y:S01]  /*abd60*/  IMAD.WIDE R24, R3, 0x2, R14 ;  /* 0x0000000203187825 */ /* 0x000fe200078e020e */
[----:B------:R-:W-:Y:S01]  /*abd70*/  ISETP.LT.AND P1, PT, R29, UR6, !P1 ;  /* 0x000000061d007c0c */ /* 0x000fe2000cf21270 */
[----:B------:R-:W-:Y:S01]  /*abd80*/  ULDC UR4, c[0x0][0x228] ;  /* 0x00008a0000047ab9 */ /* 0x000fe20000000800 */
[----:B------:R-:W2:Y:S01]  /*abd90*/  LDL.LU R29, [R1+0x3eb0] ;  /* 0x003eb000011d7983 */ /* 0x000ea20000300800 */
[----:B------:R-:W-:Y:S01]  /*abda0*/  ISETP.LT.AND P6, PT, R28, UR8, !P3 ;  /* 0x000000081c007c0c */ /* 0x000fe2000dfc1270 */
[----:B-1----:R-:W-:-:S02]  /*abdb0*/  IMAD.WIDE R16, R3, 0x2, R12 ;  /* 0x0000000203107825 */ /* 0x002fc400078e020c */
[----:B------:R0:W-:Y:S01]  /*abdc0*/  STL [R1+0x3ea4], R2 ;  /* 0x003ea40201007387 */ /* 0x0001e20000100800 */
[----:B------:R-:W-:Y:S01]  /*abdd0*/  ULDC UR6, c[0x0][0x228] ;  /* 0x00008a0000067ab9 */ /* 0x000fe20000000800 */
[----:B------:R-:W-:Y:S01]  /*abde0*/  ULDC UR8, c[0x0][0x228] ;  /* 0x00008a0000087ab9 */ /* 0x000fe20000000800 */
[----:B------:R-:W-:Y:S01]  /*abdf0*/  VIADD R28, R3, UR24 ;  /* 0x00000018031c7c36 */ /* 0x000fe20008000000 */
[----:B------:R1:W-:Y:S01]  /*abe00*/  @P2 STG.E.U16 desc[UR10][R16.64], R0 ;  /* 0x0000000010002986 */ /* 0x0003e2000c10150a */
[----:B------:R-:W-:Y:S01]  /*abe10*/  ISETP.LT.AND P2, PT, R27, UR14, !P3 ;  /* 0x0000000e1b007c0c */ /* 0x000fe2000df41270 */
[----:B------:R-:W-:Y:S01]  /*abe20*/  ULDC UR12, c[0x0][0x228] ;  /* 0x00008a00000c7ab9 */ /* 0x000fe20000000800 */
[C---:B------:R-:W-:Y:S01]  /*abe30*/  IMAD.WIDE R18, R28.reuse, 0x2, R6 ;  /* 0x000000021c127825 */ /* 0x040fe200078e0206 */
[----:B------:R-:W-:Y:S01]  /*abe40*/  ULDC UR14, c[0x0][0x228] ;  /* 0x00008a00000e7ab9 */ /* 0x000fe20000000800 */
[----:B0-----:R-:W3:Y:S02]  /*abe50*/  LDL.LU R2, [R1+0x300] ;  /* 0x0003000001027983 */ /* 0x001ee40000300800 */
[----:B------:R-:W-:-:S04]  /*abe60*/  IMAD.WIDE R26, R28, 0x2, R4 ;  /* 0x000000021c1a7825 */ /* 0x000fc800078e0204 */
[----:B-1----:R-:W-:Y:S01]  /*abe70*/  IMAD.WIDE R16, R3, 0x2, R10 ;  /* 0x0000000203107825 */ /* 0x002fe200078e020a */
[----:B------:R-:W-:-:S04]  /*abe80*/  PRMT R3, R9, 0x7632, R3 ;  /* 0x0000763209037816 */ /* 0x000fc80000000003 */
[----:B------:R0:W-:Y:S04]  /*abe90*/  @P4 STG.E.U16 desc[UR10][R16.64], R9 ;  /* 0x0000000910004986 */ /* 0x0001e8000c10150a */
[----:B------:R1:W-:Y:S04]  /*abea0*/  @P1 STG.E.U16 desc[UR10][R24.64], R3 ;  /* 0x0000000318001986 */ /* 0x0003e8000c10150a */
[----:B0-----:R-:W4:Y:S04]  /*abeb0*/  LDL.LU R9, [R1+0x3eac] ;  /* 0x003eac0001097983 */ /* 0x001f280000300800 */
[----:B-1----:R-:W3:Y:S04]  /*abec0*/  LDL.LU R24, [R1+0x310] ;  /* 0x0003100001187983 */ /* 0x002ee80000300800 */
[----:B------:R-:W3:Y:S01]  /*abed0*/  LDL R25, [R1+0x1714] ;  /* 0x0017140001197983 */ /* 0x000ee20000100800 */
[----:B--2---:R-:W-:-:S03]  /*abee0*/  PRMT R0, R29, 0x7632, R0 ;  /* 0x000076321d007816 */ /* 0x004fc60000000000 */
[----:B------:R0:W-:Y:S04]  /*abef0*/  @P6 STG.E.U16 desc[UR10][R18.64], R29 ;  /* 0x0000001d12006986 */ /* 0x0001e8000c10150a */
[----:B------:R1:W-:Y:S04]  /*abf00*/  @P5 STG.E.U16 desc[UR10][R26.64], R0 ;  /* 0x000000001a005986 */ /* 0x0003e8000c10150a */
[----:B0-----:R-:W2:Y:S04]  /*abf10*/  LDL.LU R29, [R1+0x3ea8] ;  /* 0x003ea800011d7983 */ /* 0x001ea80000300800 */
[----:B-1----:R-:W2:Y:S04]  /*abf20*/  LDL R26, [R1+0x2970] ;  /* 0x00297000011a7983 */ /* 0x002ea80000100800 */
[----:B------:R-:W2:Y:S04]  /*abf30*/  LDL R27, [R1+0x2a0c] ;  /* 0x002a0c00011b7983 */ /* 0x000ea80000100800 */
[----:B------:R-:W2:Y:S04]  /*abf40*/  LDL R18, [R1+0x2a44] ;  /* 0x002a440001127983 */ /* 0x000ea80000100800 */
[----:B------:R-:W2:Y:S01]  /*abf50*/  LDL R19, [R1+0x2a3c] ;  /* 0x002a3c0001137983 */ /* 0x000ea20000100800 */
[----:B----4-:R-:W-:-:S03]  /*abf60*/  IMAD.WIDE R16, R28, 0x2, R8 ;  /* 0x000000021c107825 */ /* 0x010fc600078e0208 */
[----:B------:R-:W-:Y:S04]  /*abf70*/  STL [R1+0x3ea0], R23 ;  /* 0x003ea01701007387 */ /* 0x000fe80000100800 */
[----:B---3--:R0:W-:Y:S01]  /*abf80*/  @P2 STG.E.U16 desc[UR10][R16.64], R24 ;  /* 0x0000001810002986 */ /* 0x0081e2000c10150a */
[----:B------:R-:W-:Y:S01]  /*abf90*/  VIADD R0, R25, 0x9 ;  /* 0x0000000919007836 */ /* 0x000fe20000000000 */
[----:B------:R-:W-:Y:S01]  /*abfa0*/  PRMT R3, R2, 0x7632, R3 ;  /* 0x0000763202037816 */ /* 0x000fe20000000003 */
[----:B0-----:R-:W-:Y:S02]  /*abfb0*/  IMAD.WIDE R16, R28, 0x2, R22 ;  /* 0x000000021c107825 */ /* 0x001fe400078e0216 */
[----:B------:R-:W3:Y:S01]  /*abfc0*/  LDL.LU R23, [R1+0x2e0] ;  /* 0x0002e00001177983 */ /* 0x000ee20000300800 */
[----:B--2---:R-:W-:Y:S01]  /*abfd0*/  ISETP.LT.AND P1, PT, R26, UR4, !P3 ;  /* 0x000000041a007c0c */ /* 0x004fe2000df21270 */
[----:B------:R-:W-:Y:S01]  /*abfe0*/  ULDC UR4, c[0x0][0x22c] ;  /* 0x00008b0000047ab9 */ /* 0x000fe20000000800 */
[----:B------:R-:W-:-:S02]  /*abff0*/  ISETP.LT.AND P4, PT, R27, UR6, !P3 ;  /* 0x000000061b007c0c */ /* 0x000fc4000df81270 */
[----:B------:R-:W-:Y:S02]  /*ac000*/  PRMT R29, R24, 0x7632, R29 ;  /* 0x00007632181d7816 */ /* 0x000fe4000000001d */
[----:B------:R-:W-:Y:S02]  /*ac010*/  ISETP.LT.AND P5, PT, R18, UR8, !P3 ;  /* 0x0000000812007c0c */ /* 0x000fe4000dfa1270 */
[----:B------:R-:W-:Y:S01]  /*ac020*/  ISETP.LT.AND P6, PT, R19, UR12, !P3 ;  /* 0x0000000c13007c0c */ /* 0x000fe2000dfc1270 */
[----:B------:R-:W-:Y:S01]  /*ac030*/  IMAD.WIDE R18, R28, 0x2, R20 ;  /* 0x000000021c127825 */ /* 0x000fe200078e0214 */
[----:B------:R-:W-:-:S03]  /*ac040*/  ISETP.GE.AND P2, PT, R0, UR4, PT ;  /* 0x0000000400007c0c */ /* 0x000fc6000bf46270 */
[----:B------:R0:W-:Y:S01]  /*ac050*/  @P1 STG.E.U16 desc[UR10][R16.64], R29 ;  /* 0x0000001d10001986 */ /* 0x0001e2000c10150a */
[----:B------:R-:W-:Y:S01]  /*ac060*/  ULDC UR4, c[0x0][0x228] ;  /* 0x00008a0000047ab9 */ /* 0x000fe20000000800 */
[C---:B------:R-:W-:Y:S01]  /*ac070*/  IMAD.WIDE R24, R28.reuse, 0x2, R12 ;  /* 0x000000021c187825 */ /* 0x040fe200078e020c */
[----:B------:R-:W-:Y:S01]  /*ac080*/  ULDC UR6, c[0x0][0x228] ;  /* 0x00008a0000067ab9 */ /* 0x000fe20000000800 */
[----:B------:R-:W2:Y:S01]  /*ac090*/  LDL R0, [R1+0x2924] ;  /* 0x0029240001007983 */ /* 0x000ea20000100800 */
[----:B------:R-:W-:Y:S01]  /*ac0a0*/  ULDC UR8, c[0x0][0x228] ;  /* 0x00008a0000087ab9 */ /* 0x000fe20000000800 */
[----:B------:R-:W-:Y:S01]  /*ac0b0*/  IMAD.WIDE R26, R28, 0x2, R10 ;  /* 0x000000021c1a7825 */ /* 0x000fe200078e020a */
[----:B------:R-:W-:Y:S01]  /*ac0c0*/  ULDC UR12, c[0x0][0x228] ;  /* 0x00008a00000c7ab9 */ /* 0x000fe20000000800 */
[----:B------:R1:W-:Y:S04]  /*ac0d0*/  @P4 STG.E.U16 desc[UR10][R18.64], R2 ;  /* 0x0000000212004986 */ /* 0x0003e8000c10150a */
[----:B0-----:R-:W4:Y:S04]  /*ac0e0*/  LDL.LU R16, [R1+0x2f0] ;  /* 0x0002f00001107983 */ /* 0x001f280000300800 */
[----:B------:R-:W3:Y:S04]  /*ac0f0*/  LDL R17, [R1+0x1714] ;  /* 0x0017140001117983 */ /* 0x000ee80000100800 */
[----:B-1----:R-:W3:Y:S04]  /*ac100*/  LDL.LU R2, [R1+0x3ea4] ;  /* 0x003ea40001027983 */ /* 0x002ee80000300800 */
[----:B------:R-:W3:Y:S04]  /*ac110*/  LDL R18, [R1+0x2a34] ;  /* 0x002a340001127983 */ /* 0x000ee80000100800 */
[----:B------:R-:W3:Y:S04]  /*ac120*/  LDL R19, [R1+0x1808] ;  /* 0x0018080001137983 */ /* 0x000ee80000100800 */
[----:B------:R3:W-:Y:S04]  /*ac130*/  @P5 STG.E.U16 desc[UR10][R24.64], R3 ;  /* 0x0000000318005986 */ /* 0x0007e8000c10150a */
[----:B----4-:R0:W-:Y:S01]  /*ac140*/  @P6 STG.E.U16 desc[UR10][R26.64], R16 ;  /* 0x000000101a006986 */ /* 0x0101e2000c10150a */
[----:B--2---:R-:W-:Y:S01]  /*ac150*/  ISETP.LT.AND P6, PT, R0, UR12, !P2 ;  /* 0x0000000c00007c0c */ /* 0x004fe2000d7c1270 */
[----:B------:R-:W-:Y:S01]  /*ac160*/  VIADD R0, R28, UR24 ;  /* 0x000000181c007c36 */ /* 0x000fe20008000000 */
[----:B------:R-:W-:Y:S01]  /*ac170*/  PRMT R29, R16, 0x7632, R29 ;  /* 0x00007632101d7816 */ /* 0x000fe2000000001d */
[----:B---3--:R-:W-:Y:S01]  /*ac180*/  VIADD R3, R17, 0xa ;  /* 0x0000000a11037836 */ /* 0x008fe20000000000 */
[----:B------:R-:W-:Y:S01]  /*ac190*/  ULDC UR12, c[0x0][0x228] ;  /* 0x00008a00000c7ab9 */ /* 0x000fe20000000800 */
[----:B------:R-:W-:-:S02]  /*ac1a0*/  ISETP.LT.AND P5, PT, R2, UR8, !P2 ;  /* 0x0000000802007c0c */ /* 0x000fc4000d7a1270 */
[----:B------:R-:W-:Y:S02]  /*ac1b0*/  ISETP.LT.AND P3, PT, R18, UR4, !P3 ;  /* 0x0000000412007c0c */ /* 0x000fe4000df61270 */
[----:B------:R-:W-:Y:S01]  /*ac1c0*/  ISETP.LT.AND P4, PT, R19, UR6, !P2 ;  /* 0x0000000613007c0c */ /* 0x000fe2000d781270 */
[----:B------:R-:W-:Y:S01]  /*ac1d0*/  STL [R1+0x3e94], R2 ;  /* 0x003e940201007387 */ /* 0x000fe20000100800 */
[----:B0-----:R-:W-:Y:S01]  /*ac1e0*/  IMAD.WIDE R16, R28, 0x2, R14 ;  /* 0x000000021c107825 */ /* 0x001fe200078e020e */
[----:B------:R-:W-:Y:S01]  /*ac1f0*/  PRMT R28, R23, 0x7632, R28 ;  /* 0x00007632171c7816 */ /* 0x000fe2000000001c */
[----:B------:R-:W-:Y:S01]  /*ac200*/  ULDC UR4, c[0x0][0x22c] ;  /* 0x00008b0000047ab9 */ /* 0x000fe20000000800 */
[----:B------:R0:W-:Y:S01]  /*ac210*/  STL [R1+0x3e98], R6 ;  /* 0x003e980601007387 */ /* 0x0001e20000100800 */
[----:B------:R-:W-:Y:S01]  /*ac220*/  IMAD.WIDE R18, R0, 0x2, R6 ;  /* 0x0000000200127825 */ /* 0x000fe200078e0206 */
[----:B------:R-:W-:Y:S01]  /*ac230*/  ULDC UR6, c[0x0][0x228] ;  /* 0x00008a0000067ab9 */ /* 0x000fe20000000800 */
[----:B------:R-:W-:-:S02]  /*ac240*/  ULDC UR8, c[0x0][0x228] ;  /* 0x00008a0000087ab9 */ /* 0x000fc40000000800 */
[C---:B------:R-:W-:Y:S01]  /*ac250*/  IMAD.WIDE R24, R0.reuse, 0x2, R4 ;  /* 0x0000000200187825 */ /* 0x040fe200078e0204 */
[----:B------:R-:W-:Y:S04]  /*ac260*/  @P3 STG.E.U16 desc[UR10][R16.64], R29 ;  /* 0x0000001d10003986 */ /* 0x000fe8000c10150a */
[----:B0-----:R-:W2:Y:S04]  /*ac270*/  LDL.LU R6, [R1+0x2c0] ;  /* 0x0002c00001067983 */ /* 0x001ea80000300800 */
[----:B------:R0:W-:Y:S04]  /*ac280*/  STL [R1+0x3e90], R7 ;  /* 0x003e900701007387 */ /* 0x0001e80000100800 */
[----:B------:R1:W-:Y:S04]  /*ac290*/  @P4 STG.E.U16 desc[UR10][R18.64], R23 ;  /* 0x0000001712004986 */ /* 0x0003e8000c10150a */
[----:B0-----:R-:W3:Y:S04]  /*ac2a0*/  LDL.LU R7, [R1+0x2b0] ;  /* 0x0002b00001077983 */ /* 0x001ee80000300800 */
[----:B------:R-:W-:Y:S04]  /*ac2b0*/  STL [R1+0x3e9c], R5 ;  /* 0x003e9c0501007387 */ /* 0x000fe80000100800 */
[----:B------:R-:W4:Y:S04]  /*ac2c0*/  LDL R29, [R1+0x2a3c] ;  /* 0x002a3c00011d7983 */ /* 0x000f280000100800 */
[----:B------:R-:W3:Y:S04]  /*ac2d0*/  LDL R16, [R1+0x2a34] ;  /* 0x002a340001107983 */ /* 0x000ee80000100800 */
[----:B------:R-:W3:Y:S04]  /*ac2e0*/  LDL.LU R17, [R1+0x2d0] ;  /* 0x0002d00001117983 */ /* 0x000ee80000300800 */
[----:B-1----:R-:W3:Y:S04]  /*ac2f0*/  LDL.LU R23, [R1+0x3ea0] ;  /* 0x003ea00001177983 */ /* 0x002ee80000300800 */
[----:B------:R0:W-:Y:S04]  /*ac300*/  @P5 STG.E.U16 desc[UR10][R24.64], R28 ;  /* 0x0000001c18005986 */ /* 0x0001e8000c10150a */
[----:B------:R-:W3:Y:S04]  /*ac310*/  LDL R18, [R1+0x2a0c] ;  /* 0x002a0c0001127983 */ /* 0x000ee80000100800 */
[----:B------:R-:W3:Y:S04]  /*ac320*/  LDL R19, [R1+0x2a44] ;  /* 0x002a440001137983 */ /* 0x000ee80000100800 */
[----:B0-----:R-:W3:Y:S01]  /*ac330*/  LDL R25, [R1+0x2970] ;  /* 0x0029700001197983 */ /* 0x001ee20000100800 */
[----:B------:R-:W-:Y:S01]  /*ac340*/  IMAD.WIDE R26, R0, 0x2, R8 ;  /* 0x00000002001a7825 */ /* 0x000fe200078e0208 */
[----:B------:R-:W-:Y:S01]  /*ac350*/  ISETP.GE.AND P1, PT, R3, UR4, PT ;  /* 0x0000000403007c0c */ /* 0x000fe2000bf26270 */
[----:B------:R-:W-:Y:S01]  /*ac360*/  ULDC UR4, c[0x0][0x228] ;  /* 0x00008a0000047ab9 */ /* 0x000fe20000000800 */
[----:B------:R-:W-:Y:S01]  /*ac370*/  STL [R1+0x3e8c], R20 ;  /* 0x003e8c1401007387 */ /* 0x000fe20000100800 */
[----:B--2---:R-:W-:-:S02]  /*ac380*/  PRMT R2, R6, 0x7632, R2 ;  /* 0x0000763206027816 */ /* 0x004fc40000000002 */
[----:B----4-:R-:W-:Y:S01]  /*ac390*/  ISETP.LT.AND P3, PT, R29, UR12, !P2 ;  /* 0x0000000c1d007c0c */ /* 0x010fe2000d761270 */
[----:B---3--:R0:W-:Y:S01]  /*ac3a0*/  @P6 STG.E.U16 desc[UR10][R26.64], R17 ;  /* 0x000000111a006986 */ /* 0x0081e2000c10150a */
[----:B------:R-:W-:Y:S02]  /*ac3b0*/  PRMT R5, R17, 0x7632, R5 ;  /* 0x0000763211057816 */ /* 0x000fe40000000005 */
[----:B------:R-:W-:Y:S02]  /*ac3c0*/  ISETP.LT.AND P5, PT, R18, UR6, !P2 ;  /* 0x0000000612007c0c */ /* 0x000fe4000d7a1270 */
[----:B------:R-:W-:Y:S02]  /*ac3d0*/  ISETP.LT.AND P4, PT, R19, UR8, !P2 ;  /* 0x0000000813007c0c */ /* 0x000fe4000d781270 */
[----:B------:R-:W-:Y:S01]  /*ac3e0*/  PRMT R3, R7, 0x7632, R3 ;  /* 0x0000763207037816 */ /* 0x000fe20000000003 */
[----:B------:R-:W-:Y:S01]  /*ac3f0*/  IMAD.WIDE R28, R0, 0x2, R14 ;  /* 0x00000002001c7825 */ /* 0x000fe200078e020e */
[----:B------:R-:W-:Y:S01]  /*ac400*/  ISETP.LT.AND P6, PT, R25, UR4, !P2 ;  /* 0x0000000419007c0c */ /* 0x000fe2000d7c1270 */
[----:B------:R-:W-:Y:S01]  /*ac410*/  ULDC UR4, c[0x0][0x228] ;  /* 0x00008a0000047ab9 */ /* 0x000fe20000000800 */
[----:B------:R-:W-:Y:S01]  /*ac420*/  ISETP.LT.AND P2, PT, R16, UR14, !P2 ;  /* 0x0000000e10007c0c */ /* 0x000fe2000d741270 */
[C---:B0-----:R-:W-:Y:S01]  /*ac430*/  IMAD.WIDE R16, R0.reuse, 0x2, R22 ;  /* 0x0000000200107825 */ /* 0x041fe200078e0216 */
[----:B------:R-:W-:Y:S01]  /*ac440*/  ULDC UR6, c[0x0][0x228] ;  /* 0x00008a0000067ab9 */ /* 0x000fe20000000800 */
[----:B------:R-:W-:Y:S01]  /*ac450*/  ULDC UR12, c[0x0][0x228] ;  /* 0x00008a00000c7ab9 */ /* 0x000fe20000000800 */
[----:B------:R-:W-:Y:S01]  /*ac460*/  ULDC UR8, c[0x0][0x228] ;  /* 0x00008a0000087ab9 */ /* 0x000fe20000000800 */
[C---:B------:R-:W-:Y:S01]  /*ac470*/  IMAD.WIDE R18, R0.reuse, 0x2, R20 ;  /* 0x0000000200127825 */ /* 0x040fe200078e0214 */
[----:B------:R-:W-:Y:S01]  /*ac480*/  ULDC UR14, c[0x0][0x228] ;  /* 0x00008a00000e7ab9 */ /* 0x000fe20000000800 */
[----:B------:R-:W2:Y:S02]  /*ac490*/  LDL.LU R20, [R1+0x324] ;  /* 0x0003240001147983 */ /* 0x000ea40000300800 */
[----:B------:R-:W-:-:S02]  /*ac4a0*/  IMAD.WIDE R24, R0, 0x2, R12 ;  /* 0x0000000200187825 */ /* 0x000fc400078e020c */
[----:B------:R0:W-:Y:S04]  /*ac4b0*/  STL [R1+0x3e88], R21 ;  /* 0x003e881501007387 */ /* 0x0001e80000100800 */
[----:B------:R1:W-:Y:S04]  /*ac4c0*/  @P6 STG.E.U16 desc[UR10][R16.64], R5 ;  /* 0x0000000510006986 */ /* 0x0003e8000c10150a */
[----:B------:R3:W-:Y:S04]  /*ac4d0*/  @P5 STG.E.U16 desc[UR10][R18.64], R6 ;  /* 0x0000000612005986 */ /* 0x0007e8000c10150a */
[----:B0-----:R-:W4:Y:S04]  /*ac4e0*/  LDL.LU R21, [R1+0x314] ;  /* 0x0003140001157983 */ /* 0x001f280000300800 */
[----:B-1----:R-:W4:Y:S04]  /*ac4f0*/  LDL.LU R5, [R1+0x3e9c] ;  /* 0x003e9c0001057983 */ /* 0x002f280000300800 */
[----:B------:R-:W4:Y:S04]  /*ac500*/  LDL R16, [R1+0x2970] ;  /* 0x0029700001107983 */ /* 0x000f280000100800 */
[----:B------:R-:W4:Y:S01]  /*ac510*/  LDL R17, [R1+0x1714] ;  /* 0x0017140001117983 */ /* 0x000f220000100800 */
[----:B------:R-:W-:-:S03]  /*ac520*/  IMAD.WIDE R26, R0, 0x2, R10 ;  /* 0x00000002001a7825 */ /* 0x000fc600078e020a */
[----:B---3--:R-:W3:Y:S04]  /*ac530*/  LDL.LU R6, [R1+0x3e98] ;  /* 0x003e980001067983 */ /* 0x008ee80000300800 */
[----:B------:R-:W3:Y:S04]  /*ac540*/  LDL R18, [R1+0x1808] ;  /* 0x0018080001127983 */ /* 0x000ee80000100800 */
[----:B------:R-:W3:Y:S04]  /*ac550*/  LDL R19, [R1+0x2924] ;  /* 0x0029240001137983 */ /* 0x000ee80000100800 */
[----:B------:R0:W-:Y:S04]  /*ac560*/  @P4 STG.E.U16 desc[UR10][R24.64], R2 ;  /* 0x0000000218004986 */ /* 0x0001e8000c10150a */
[----:B------:R1:W-:Y:S04]  /*ac570*/  @P3 STG.E.U16 desc[UR10][R26.64], R7 ;  /* 0x000000071a003986 */ /* 0x0003e8000c10150a */
[----:B0-----:R-:W3:Y:S04]  /*ac580*/  LDL.LU R2, [R1+0x3e94] ;  /* 0x003e940001027983 */ /* 0x001ee80000300800 */
[----:B-1----:R-:W3:Y:S01]  /*ac590*/  LDL.LU R7, [R1+0x3e90] ;  /* 0x003e900001077983 */ /* 0x002ee20000300800 */
[----:B------:R-:W-:-:S03]  /*ac5a0*/  VIADD R0, R0, UR24 ;  /* 0x0000001800007c36 */ /* 0x000fc60008000000 */
[----:B------:R2:W-:Y:S01]  /*ac5b0*/  @P2 STG.E.U16 desc[UR10][R28.64], R3 ;  /* 0x000000031c002986 */ /* 0x0005e2000c10150a */
[----:B------:R-:W-:Y:S01]  /*ac5c0*/  IMAD.WIDE R24, R0, 0x2, R8 ;  /* 0x0000000200187825 */ /* 0x000fe200078e0208 */
[----:B--2---:R-:W-:Y:S02]  /*ac5d0*/  PRMT R29, R20, 0x7632, R29 ;  /* 0x00007632141d7816 */ /* 0x004fe4000000001d */
[----:B----4-:R-:W-:Y:S01]  /*ac5e0*/  ISETP.LT.AND P6, PT, R16, UR12, !P1 ;  /* 0x0000000c10007c0c */ /* 0x010fe2000cfc1270 */
[----:B------:R-:W-:Y:S01]  /*ac5f0*/  ULDC UR12, c[0x0][0x228] ;  /* 0x00008a00000c7ab9 */ /* 0x000fe20000000800 */
[----:B------:R-:W-:Y:S01]  /*ac600*/  VIADD R3, R17, 0xb ;  /* 0x0000000b11037836 */ /* 0x000fe20000000000 */
[----:B---3--:R-:W-:Y:S01]  /*ac610*/  ISETP.LT.AND P3, PT, R18, UR4, !P1 ;  /* 0x0000000412007c0c */ /* 0x008fe2000cf61270 */
[----:B------:R-:W-:Y:S01]  /*ac620*/  ULDC UR4, c[0x0][0x22c] ;  /* 0x00008b0000047ab9 */ /* 0x000fe20000000800 */
[----:B------:R-:W-:Y:S01]  /*ac630*/  ISETP.LT.AND P5, PT, R19, UR8, !P1 ;  /* 0x0000000813007c0c */ /* 0x000fe2000cfa1270 */
[----:B------:R-:W-:Y:S01]  /*ac640*/  IMAD.WIDE R18, R0, 0x2, R4 ;  /* 0x0000000200127825 */ /* 0x000fe200078e0204 */
[----:B------:R-:W-:Y:S01]  /*ac650*/  ISETP.GE.AND P2, PT, R3, UR4, PT ;  /* 0x0000000403007c0c */ /* 0x000fe2000bf46270 */
[----:B------:R-:W-:Y:S01]  /*ac660*/  ULDC UR8, c[0x0][0x228] ;  /* 0x00008a0000087ab9 */ /* 0x000fe20000000800 */
[----:B------:R-:W-:Y:S01]  /*ac670*/  ISETP.LT.AND P4, PT, R2, UR6, !P1 ;  /* 0x0000000602007c0c */ /* 0x000fe2000cf81270 */
[----:B------:R0:W-:Y:S01]  /*ac680*/  STL [R1+0x3e80], R2 ;  /* 0x003e800201007387 */ /* 0x0001e20000100800 */
[----:B------:R-:W-:Y:S01]  /*ac690*/  PRMT R28, R21, 0x7632, R28 ;  /* 0x00007632151c7816 */ /* 0x000fe2000000001c */
[----:B------:R-:W-:Y:S01]  /*ac6a0*/  ULDC UR6, c[0x0][0x228] ;  /* 0x00008a0000067ab9 */ /* 0x000fe20000000800 */
[C---:B------:R-:W-:Y:S01]  /*ac6b0*/  IMAD.WIDE R16, R0.reuse, 0x2, R6 ;  /* 0x0000000200107825 */ /* 0x040fe200078e0206 */
[----:B------:R-:W-:Y:S01]  /*ac6c0*/  ULDC UR4, c[0x0][0x248] ;  /* 0x0000920000047ab9 */ /* 0x000fe20000000800 */
[----:B0-----:R-:W2:Y:S04]  /*ac6d0*/  LDL.LU R2, [R1+0x2f4] ;  /* 0x0002f40001027983 */ /* 0x001ea80000300800 */
[----:B------:R0:W-:Y:S04]  /*ac6e0*/  STL [R1+0x3e84], R7 ;  /* 0x003e840701007387 */ /* 0x0001e80000100800 */
[----:B------:R1:W-:Y:S04]  /*ac6f0*/  @P3 STG.E.U16 desc[UR10][R16.64], R20 ;  /* 0x0000001410003986 */ /* 0x0003e8000c10150a */
[----:B------:R3:W-:Y:S04]  /*ac700*/  @P4 STG.E.U16 desc[UR10][R18.64], R29 ;  /* 0x0000001d12004986 */ /* 0x0007e8000c10150a */
[----:B0-----:R-:W4:Y:S04]  /*ac710*/  LDL.LU R7, [R1+0x304] ;  /* 0x0003040001077983 */ /* 0x001f280000300800 */
[----:B------:R-:W2:Y:S04]  /*ac720*/  LDL R3, [R1+0x1808] ;  /* 0x0018080001037983 */ /* 0x000ea80000100800 */
[----:B-1----:R-:W2:Y:S04]  /*ac730*/  LDL.LU R20, [R1+0x3e8c] ;  /* 0x003e8c0001147983 */ /* 0x002ea80000300800 */
[----:B---3--:R-:W3:Y:S04]  /*ac740*/  LDL R18, [R1+0x2a0c] ;  /* 0x002a0c0001127983 */ /* 0x008ee80000100800 */
[----:B------:R-:W2:Y:S04]  /*ac750*/  LDL R19, [R1+0x2a44] ;  /* 0x002a440001137983 */ /* 0x000ea80000100800 */
[----:B------:R-:W2:Y:S04]  /*ac760*/  LDL R16, [R1+0x2a3c] ;  /* 0x002a3c0001107983 */ /* 0x000ea80000100800 */
[----:B------:R-:W2:Y:S04]  /*ac770*/  LDL R17, [R1+0x2a34] ;  /* 0x002a340001117983 */ /* 0x000ea80000100800 */
[----:B------:R0:W-:Y:S04]  /*ac780*/  @P5 STG.E.U16 desc[UR10][R24.64], R21 ;  /* 0x0000001518005986 */ /* 0x0001e8000c10150a */
[----:B0-----:R-:W2:Y:S01]  /*ac790*/  LDL.LU R21, [R1+0x3e88] ;  /* 0x003e880001157983 */ /* 0x001ea20000300800 */
[----:B------:R-:W-:-:S05]  /*ac7a0*/  IMAD.WIDE R26, R0, 0x2, R22 ;  /* 0x00000002001a7825 */ /* 0x000fca00078e0216 */
[----:B------:R0:W-:Y:S01]  /*ac7b0*/  @P6 STG.E.U16 desc[UR10][R26.64], R28 ;  /* 0x0000001c1a006986 */ /* 0x0001e2000c10150a */
[----:B------:R-:W-:-:S03]  /*ac7c0*/  IMAD.WIDE R24, R0, 0x2, R10 ;  /* 0x0000000200187825 */ /* 0x000fc600078e020a */
[----:B------:R1:W-:Y:S01]  /*ac7d0*/  STL [R1+0x3e7c], R13 ;  /* 0x003e7c0d01007387 */ /* 0x0003e20000100800 */
[----:B0-----:R-:W-:Y:S01]  /*ac7e0*/  IMAD.WIDE R26, R0, 0x2, R14 ;  /* 0x00000002001a7825 */ /* 0x001fe200078e020e */
[----:B----4-:R-:W-:Y:S02]  /*ac7f0*/  PRMT R28, R7, 0x7632, R28 ;  /* 0x00007632071c7816 */ /* 0x010fe4000000001c */
[----:B---3--:R-:W-:Y:S01]  /*ac800*/  ISETP.LT.AND P5, PT, R18, UR6, !P1 ;  /* 0x0000000612007c0c */ /* 0x008fe2000cfa1270 */
[----:B------:R-:W-:Y:S01]  /*ac810*/  ULDC UR6, c[0x0][0x228] ;  /* 0x00008a0000067ab9 */ /* 0x000fe20000000800 */
[----:B--2---:R-:W-:Y:S01]  /*ac820*/  ISETP.LT.AND P4, PT, R19, UR8, !P1 ;  /* 0x0000000813007c0c */ /* 0x004fe2000cf81270 */
[----:B------:R-:W-:Y:S01]  /*ac830*/  ULDC UR8, c[0x0][0x228] ;  /* 0x00008a0000087ab9 */ /* 0x000fe20000000800 */
[----:B------:R-:W-:Y:S01]  /*ac840*/  ISETP.LT.AND P3, PT, R16, UR12, !P1 ;  /* 0x0000000c10007c0c */ /* 0x000fe2000cf61270 */
[----:B------:R-:W-:Y:S01]  /*ac850*/  ULDC UR12, c[0x0][0x228] ;  /* 0x00008a00000c7ab9 */ /* 0x000fe20000000800 */
[----:B------:R-:W-:Y:S01]  /*ac860*/  ISETP.LT.AND P1, PT, R17, UR14, !P1 ;  /* 0x0000000e11007c0c */ /* 0x000fe2000cf21270 */
[C---:B------:R-:W-:Y:S01]  /*ac870*/  IMAD.WIDE R16, R0.reuse, 0x2, R12 ;  /* 0x0000000200107825 */ /* 0x040fe200078e020c */
[----:B------:R-:W-:Y:S01]  /*ac880*/  ISETP.LT.AND P6, PT, R3, UR6, !P2 ;  /* 0x0000000603007c0c */ /* 0x000fe2000d7c1270 */
[----:B-1----:R-:W2:Y:S01]  /*ac890*/  LDL.LU R13, [R1+0x2d4] ;  /* 0x0002d400010d7983 */ /* 0x002ea20000300800 */
[----:B------:R-:W-:Y:S01]  /*ac8a0*/  ULDC UR6, c[0x0][0x228] ;  /* 0x00008a0000067ab9 */ /* 0x000fe20000000800 */
[C---:B------:R-:W-:Y:S01]  /*ac8b0*/  VIADD R3, R0.reuse, UR4 ;  /* 0x0000000400037c36 */ /* 0x040fe20008000000 */
[----:B------:R-:W-:Y:S01]  /*ac8c0*/  ULDC UR4, c[0x0][0x228] ;  /* 0x00008a0000047ab9 */ /* 0x000fe20000000800 */
[----:B------:R-:W-:Y:S01]  /*ac8d0*/  ULDC UR14, c[0x0][0x228] ;  /* 0x00008a00000e7ab9 */ /* 0x000fe20000000800 */
[----:B------:R-:W-:Y:S01]  /*ac8e0*/  IMAD.WIDE R18, R0, 0x2, R20 ;  /* 0x0000000200127825 */ /* 0x000fe200078e0214 */
[----:B------:R-:W-:-:S04]  /*ac8f0*/  PRMT R0, R2, 0x7632, R0 ;  /* 0x0000763202007816 */ /* 0x000fc80000000000 */
[----:B------:R0:W-:Y:S04]  /*ac900*/  @P5 STG.E.U16 desc[UR10][R18.64], R7 ;  /* 0x0000000712005986 */ /* 0x0001e8000c10150a */
[----:B------:R1:W-:Y:S04]  /*ac910*/  @P4 STG.E.U16 desc[UR10][R16.64], R28 ;  /* 0x0000001c10004986 */ /* 0x0003e8000c10150a */
[----:B------:R3:W-:Y:S04]  /*ac920*/  @P3 STG.E.U16 desc[UR10][R24.64], R2 ;  /* 0x0000000218003986 */ /* 0x0007e8000c10150a */
[----:B0-----:R-:W4:Y:S04]  /*ac930*/  LDL.LU R7, [R1+0x3e84] ;  /* 0x003e840001077983 */ /* 0x001f280000300800 */
[----:B-1----:R-:W4:Y:S04]  /*ac940*/  LDL.LU R16, [R1+0x2e4] ;  /* 0x0002e40001107983 */ /* 0x002f280000300800 */
[----:B------:R-:W4:Y:S04]  /*ac950*/  LDL R17, [R1+0x1714] ;  /* 0x0017140001117983 */ /* 0x000f280000100800 */
[----:B---3--:R-:W3:Y:S04]  /*ac960*/  LDL.LU R2, [R1+0x3e80] ;  /* 0x003e800001027983 */ /* 0x008ee80000300800 */
[----:B------:R0:W-:Y:S04]  /*ac970*/  @P1 STG.E.U16 desc[UR10][R26.64], R0 ;  /* 0x000000001a001986 */ /* 0x0001e8000c10150a */
[----:B------:R-:W3:Y:S04]  /*ac980*/  LDL R24, [R1+0x2970] ;  /* 0x0029700001187983 */ /* 0x000ee80000100800 */
[----:B------:R-:W3:Y:S04]  /*ac990*/  LDL R25, [R1+0x2a0c] ;  /* 0x002a0c0001197983 */ /* 0x000ee80000100800 */
[----:B0-----:R-:W3:Y:S04]  /*ac9a0*/  LDL R27, [R1+0x2924] ;  /* 0x00292400011b7983 */ /* 0x001ee80000100800 */
[----:B------:R-:W-:Y:S01]  /*ac9b0*/  STL [R1+0x3e78], R9 ;  /* 0x003e780901007387 */ /* 0x000fe20000100800 */
[----:B--2---:R-:W-:Y:S01]  /*ac9c0*/  PRMT R28, R13, 0x7632, R28 ;  /* 0x000076320d1c7816 */ /* 0x004fe2000000001c */
[----:B----4-:R-:W-:Y:S01]  /*ac9d0*/  IMAD.WIDE R18, R3, 0x2, R6 ;  /* 0x0000000203127825 */ /* 0x010fe200078e0206 */
[----:B------:R-:W-:-:S04]  /*ac9e0*/  PRMT R29, R16, 0x7632, R29 ;  /* 0x00007632101d7816 */ /* 0x000fc8000000001d */
[----:B------:R0:W-:Y:S01]  /*ac9f0*/  @P6 STG.E.U16 desc[UR10][R18.64], R16 ;  /* 0x0000001012006986 */ /* 0x0001e2000c10150a */
[----:B---3--:R-:W-:Y:S01]  /*aca00*/  ISETP.LT.AND P3, PT, R2, UR4, !P2 ;  /* 0x0000000402007c0c */ /* 0x008fe2000d761270 */
[----:B------:R-:W-:Y:S01]  /*aca10*/  VIADD R0, R17, 0xc ;  /* 0x0000000c11007836 */ /* 0x000fe20000000000 */
[----:B------:R-:W-:Y:S01]  /*aca20*/  ULDC UR4, c[0x0][0x22c] ;  /* 0x00008b0000047ab9 */ /* 0x000fe20000000800 */
[----:B0-----:R-:W-:Y:S01]  /*aca30*/  IMAD.WIDE R16, R3, 0x2, R4 ;  /* 0x0000000203107825 */ /* 0x001fe200078e0204 */
[----:B------:R-:W-:-:S03]  /*aca40*/  ISETP.LT.AND P5, PT, R24, UR8, !P2 ;  /* 0x0000000818007c0c */ /* 0x000fc6000d7a1270 */
[----:B------:R-:W-:Y:S01]  /*aca50*/  IMAD.WIDE R18, R3, 0x2, R8 ;  /* 0x0000000203127825 */ /* 0x000fe200078e0208 */
[----:B------:R-:W-:Y:S01]  /*aca60*/  ISETP.LT.AND P4, PT, R27, UR6, !P2 ;  /* 0x000000061b007c0c */ /* 0x000fe2000d781270 */
[----:B------:R-:W2:Y:S01]  /*aca70*/  LDL.LU R9, [R1+0x2b4] ;  /* 0x0002b40001097983 */ /* 0x000ea20000300800 */
[----:B------:R-:W-:Y:S01]  /*aca80*/  ISETP.LT.AND P6, PT, R25, UR12, !P2 ;  /* 0x0000000c19007c0c */ /* 0x000fe2000d7c1270 */
[----:B------:R-:W-:Y:S01]  /*aca90*/  IMAD.WIDE R24, R3, 0x2, R22 ;  /* 0x0000000203187825 */ /* 0x000fe200078e0216 */
[----:B------:R-:W-:Y:S01]  /*acaa0*/  ISETP.GE.AND P1, PT, R0, UR4, PT ;  /* 0x0000000400007c0c */ /* 0x000fe2000bf26270 */
[----:B------:R0:W-:Y:S01]  /*acab0*/  STL [R1+0x3e74], R23 ;  /* 0x003e741701007387 */ /* 0x0001e20000100800 */
[----:B------:R-:W-:-:S03]  /*acac0*/  ULDC UR4, c[0x0][0x228] ;  /* 0x00008a0000047ab9 */ /* 0x000fc60000000800 */
[----:B------:R1:W-:Y:S01]  /*acad0*/  @P3 STG.E.U16 desc[UR10][R16.64], R29 ;  /* 0x0000001d10003986 */ /* 0x0003e2000c10150a */
[----:B------:R-:W-:Y:S01]  /*acae0*/  IMAD.WIDE R26, R3, 0x2, R20 ;  /* 0x00000002031a7825 */ /* 0x000fe200078e0214 */
[----:B------:R-:W-:Y:S01]  /*acaf0*/  ULDC UR6, c[0x0][0x228] ;  /* 0x00008a0000067ab9 */ /* 0x000fe20000000800 */
[----:B------:R-:W-:Y:S01]  /*acb00*/  ULDC UR8, c[0x0][0x228] ;  /* 0x00008a0000087ab9 */ /* 0x000fe20000000800 */
[----:B------:R-:W-:Y:S01]  /*acb10*/  ULDC UR12, c[0x0][0x228] ;  /* 0x00008a00000c7ab9 */ /* 0x000fe20000000800 */
[----:B0-----:R-:W3:Y:S04]  /*acb20*/  LDL.LU R23, [R1+0x328] ;  /* 0x0003280001177983 */ /* 0x001ee80000300800 */
[----:B------:R-:W4:Y:S04]  /*acb30*/  LDL R0, [R1+0x1808] ;  /* 0x0018080001007983 */ /* 0x000f280000100800 */
[----:B-1----:R-:W3:Y:S04]  /*acb40*/  LDL R16, [R1+0x2a44] ;  /* 0x002a440001107983 */ /* 0x002ee80000100800 */
[----:B------:R-:W4:Y:S04]  /*acb50*/  LDL R17, [R1+0x2a3c] ;  /* 0x002a3c0001117983 */ /* 0x000f280000100800 */
[----:B------:R0:W-:Y:S04]  /*acb60*/  @P4 STG.E.U16 desc[UR10][R18.64], R13 ;  /* 0x0000000d12004986 */ /* 0x0001e8000c10150a */
[----:B------:R1:W-:Y:S04]  /*acb70*/  @P5 STG.E.U16 desc[UR10][R24.64], R28 ;  /* 0x0000001c18005986 */ /* 0x0003e8000c10150a */
[----:B0-----:R-:W4:Y:S04]  /*acb80*/  LDL.LU R13, [R1+0x3e7c] ;  /* 0x003e7c00010d7983 */ /* 0x001f280000300800 */
[----:B------:R-:W4:Y:S04]  /*acb90*/  LDL R19, [R1+0x2924] ;  /* 0x0029240001137983 */ /* 0x000f280000100800 */
[----:B-1----:R-:W4:Y:S04]  /*acba0*/  LDL.LU R24, [R1+0x2c4] ;  /* 0x0002c40001187983 */ /* 0x002f280000300800 */
[----:B------:R-:W4:Y:S01]  /*acbb0*/  LDL R25, [R1+0x2a34] ;  /* 0x002a340001197983 */ /* 0x000f220000100800 */
[----:B------:R-:W-:Y:S01]  /*acbc0*/  ISETP.LT.AND P5, PT, R2, UR14, !P1 ;  /* 0x0000000e02007c0c */ /* 0x000fe2000cfa1270 */
[----:B------:R-:W-:-:S02]  /*acbd0*/  ULDC UR14, c[0x0][0x228] ;  /* 0x00008a00000e7ab9 */ /* 0x000fc40000000800 */
[----:B------:R0:W-:Y:S04]  /*acbe0*/  STL [R1+0x3e70], R2 ;  /* 0x003e700201007387 */ /* 0x0001e80000100800 */
[----:B0-----:R-:W4:Y:S01]  /*acbf0*/  LDL.LU R2, [R1+0x308] ;  /* 0x0003080001027983 */ /* 0x001f220000300800 */
[----:B--2---:R-:W-:Y:S02]  /*acc00*/  PRMT R28, R9, 0x7632, R28 ;  /* 0x00007632091c7816 */ /* 0x004fe4000000001c */
[----:B---3--:R-:W-:Y:S01]  /*acc10*/  ISETP.LT.AND P4, PT, R16, UR4, !P2 ;  /* 0x0000000410007c0c */ /* 0x008fe2000d781270 */
[----:B------:R-:W-:Y:S01]  /*acc20*/  ULDC UR4, c[0x0][0x248] ;  /* 0x0000920000047ab9 */ /* 0x000fe20000000800 */
[----:B----4-:R-:W-:Y:S01]  /*acc30*/  ISETP.LT.AND P3, PT, R17, UR6, !P2 ;  /* 0x0000000611007c0c */ /* 0x010fe2000d761270 */
[----:B------:R-:W-:Y:S01]  /*acc40*/  ULDC UR6, c[0x0][0x228] ;  /* 0x00008a0000067ab9 */ /* 0x000fe20000000800 */
[----:B------:R-:W-:Y:S01]  /*acc50*/  IMAD.WIDE R16, R3, 0x2, R12 ;  /* 0x0000000203107825 */ /* 0x000fe200078e020c */
[----:B------:R0:W-:Y:S01]  /*acc60*/  @P6 STG.E.U16 desc[UR10][R26.64], R24 ;  /* 0x000000181a006986 */ /* 0x0001e2000c10150a */
[----:B------:R-:W-:-:S02]  /*acc70*/  PRMT R18, R24, 0x7632, R18 ;  /* 0x0000763218127816 */ /* 0x000fc40000000012 */
[----:B------:R-:W-:Y:S01]  /*acc80*/  ISETP.LT.AND P2, PT, R25, UR8, !P2 ;  /* 0x0000000819007c0c */ /* 0x000fe2000d741270 */
[----:B------:R-:W-:Y:S01]  /*acc90*/  ULDC UR8, c[0x0][0x228] ;  /* 0x00008a0000087ab9 */ /* 0x000fe20000000800 */
[----:B------:R-:W-:Y:S01]  /*acca0*/  ISETP.LT.AND P6, PT, R0, UR12, !P1 ;  /* 0x0000000c00007c0c */ /* 0x000fe2000cfc1270 */
[----:B------:R-:W-:Y:S02]  /*accb0*/  VIADD R0, R3, UR4 ;  /* 0x0000000403007c36 */ /* 0x000fe40008000000 */
[----:B------:R1:W-:Y:S01]  /*accc0*/  @P4 STG.E.U16 desc[UR10][R16.64], R18 ;  /* 0x0000001210004986 */ /* 0x0003e2000c10150a */
[----:B------:R-:W-:Y:S01]  /*accd0*/  ISETP.LT.AND P4, PT, R19, UR16, !P1 ;  /* 0x0000001013007c0c */ /* 0x000fe2000cf81270 */
[----:B------:R-:W-:Y:S01]  /*acce0*/  ULDC UR4, c[0x0][0x228] ;  /* 0x00008a0000047ab9 */ /* 0x000fe20000000800 */
[----:B------:R-:W-:Y:S01]  /*accf0*/  ULDC UR12, c[0x0][0x228] ;  /* 0x00008a00000c7ab9 */ /* 0x000fe20000000800 */
[----:B0-----:R-:W-:Y:S01]  /*acd00*/  IMAD.WIDE R26, R3, 0x2, R14 ;  /* 0x00000002031a7825 */ /* 0x001fe200078e020e */
[----:B------:R-:W-:-:S03]  /*acd10*/  ULDC UR16, c[0x0][0x228] ;  /* 0x00008a0000107ab9 */ /* 0x000fc60000000800 */
[----:B------:R-:W-:-:S04]  /*acd20*/  IMAD.WIDE R24, R0, 0x2, R6 ;  /* 0x0000000200187825 */ /* 0x000fc800078e0206 */
[----:B-1----:R-:W-:Y:S01]  /*acd30*/  IMAD.WIDE R16, R3, 0x2, R10 ;  /* 0x0000000203107825 */ /* 0x002fe200078e020a */
[----:B------:R-:W-:-:S03]  /*acd40*/  PRMT R3, R23, 0x7632, R3 ;  /* 0x0000763217037816 */ /* 0x000fc60000000003 */
[----:B------:R-:W-:Y:S01]  /*acd50*/  IMAD.WIDE R18, R0, 0x2, R4 ;  /* 0x0000000200127825 */ /* 0x000fe200078e0204 */
[----:B------:R0:W-:Y:S04]  /*acd60*/  @P3 STG.E.U16 desc[UR10][R16.64], R9 ;  /* 0x0000000910003986 */ /* 0x0001e8000c10150a */
[----:B------:R1:W-:Y:S04]  /*acd70*/  @P2 STG.E.U16 desc[UR10][R26.64], R28 ;  /* 0x0000001c1a002986 */ /* 0x0003e8000c10150a */
[----:B------:R2:W-:Y:S04]  /*acd80*/  @P6 STG.E.U16 desc[UR10][R24.64], R23 ;  /* 0x0000001718006986 */ /* 0x0005e8000c10150a */
[----:B0-----:R-:W3:Y:S04]  /*acd90*/  LDL.LU R9, [R1+0x3e78] ;  /* 0x003e780001097983 */ /* 0x001ee80000300800 */
[----:B-1----:R-:W4:Y:S04]  /*acda0*/  LDL.LU R26, [R1+0x318] ;  /* 0x00031800011a7983 */ /* 0x002f280000300800 */
[----:B------:R-:W4:Y:S04]  /*acdb0*/  LDL R27, [R1+0x1714] ;  /* 0x00171400011b7983 */ /* 0x000f280000100800 */
[----:B--2---:R-:W2:Y:S04]  /*acdc0*/  LDL.LU R23, [R1+0x3e74] ;  /* 0x003e740001177983 */ /* 0x004ea80000300800 */
[----:B------:R0:W-:Y:S04]  /*acdd0*/  @P5 STG.E.U16 desc[UR10][R18.64], R3 ;  /* 0x0000000312005986 */ /* 0x0001e8000c10150a */
[----:B------:R-:W2:Y:S04]  /*acde0*/  LDL R24, [R1+0x2a44] ;  /* 0x002a440001187983 */ /* 0x000ea80000100800 */
[----:B------:R-:W2:Y:S04]  /*acdf0*/  LDL R25, [R1+0x2a3c] ;  /* 0x002a3c0001197983 */ /* 0x000ea80000100800 */
[----:B0-----:R-:W2:Y:S04]  /*ace00*/  LDL R18, [R1+0x2970] ;  /* 0x0029700001127983 */ /* 0x001ea80000100800 */
[----:B------:R-:W2:Y:S01]  /*ace10*/  LDL R19, [R1+0x2a0c] ;  /* 0x002a0c0001137983 */ /* 0x000ea20000100800 */
[----:B------:R-:W-:Y:S01]  /*ace20*/  PRMT R28, R2, 0x7632, R28 ;  /* 0x00007632021c7816 */ /* 0x000fe2000000001c */
[----:B---3--:R-:W-:-:S05]  /*ace30*/  IMAD.WIDE R16, R0, 0x2, R8 ;  /* 0x0000000200107825 */ /* 0x008fca00078e0208 */
[----:B----4-:R0:W-:Y:S01]  /*ace40*/  @P4 STG.E.U16 desc[UR10][R16.64], R26 ;  /* 0x0000001a10004986 */ /* 0x0101e2000c10150a */
[----:B------:R-:W-:Y:S01]  /*ace50*/  PRMT R29, R26, 0x7632, R29 ;  /* 0x000076321a1d7816 */ /* 0x000fe2000000001d */
[----:B------:R-:W-:Y:S02]  /*ace60*/  VIADD R3, R27, 0xd ;  /* 0x0000000d1b037836 */ /* 0x000fe40000000000 */
[----:B--2---:R1:W-:Y:S01]  /*ace70*/  STL [R1+0x3e6c], R23 ;  /* 0x003e6c1701007387 */ /* 0x0043e20000100800 */
[----:B0-----:R-:W-:-:S03]  /*ace80*/  IMAD.WIDE R16, R0, 0x2, R22 ;  /* 0x0000000200107825 */ /* 0x001fc600078e0216 */
[----:B-1----:R-:W2:Y:S01]  /*ace90*/  LDL.LU R23, [R1+0x2e8] ;  /* 0x0002e80001177983 */ /* 0x002ea20000300800 */
[----:B------:R-:W-:Y:S01]  /*acea0*/  ISETP.LT.AND P3, PT, R18, UR4, !P1 ;  /* 0x0000000412007c0c */ /* 0x000fe2000cf61270 */
[----:B------:R-:W-:Y:S01]  /*aceb0*/  ULDC UR4, c[0x0][0x22c] ;  /* 0x00008b0000047ab9 */ /* 0x000fe20000000800 */
[----:B------:R-:W-:Y:S01]  /*acec0*/  ISETP.LT.AND P4, PT, R19, UR6, !P1 ;  /* 0x0000000613007c0c */ /* 0x000fe2000cf81270 */
[----:B------:R-:W-:Y:S01]  /*aced0*/  IMAD.WIDE R18, R0, 0x2, R20 ;  /* 0x0000000200127825 */ /* 0x000fe200078e0214 */
[----:B------:R-:W-:Y:S01]  /*acee0*/  ISETP.GE.AND P2, PT, R3, UR4, PT ;  /* 0x0000000403007c0c */ /* 0x000fe2000bf46270 */
[----:B------:R-:W-:Y:S01]  /*acef0*/  ULDC UR6, c[0x0][0x228] ;  /* 0x00008a0000067ab9 */ /* 0x000fe20000000800 */
[----:B------:R-:W3:Y:S01]  /*acf00*/  LDL R3, [R1+0x2924] ;  /* 0x0029240001037983 */ /* 0x000ee20000100800 */
[----:B------:R-:W-:Y:S02]  /*acf10*/  ISETP.LT.AND P5, PT, R24, UR8, !P1 ;  /* 0x0000000818007c0c */ /* 0x000fe4000cfa1270 */
[----:B------:R-:W-:-:S04]  /*acf20*/  ISETP.LT.AND P6, PT, R25, UR12, !P1 ;  /* 0x0000000c19007c0c */ /* 0x000fc8000cfc1270 */
[----:B------:R0:W-:Y:S01]  /*acf30*/  @P3 STG.E.U16 desc[UR10][R16.64], R29 ;  /* 0x0000001d10003986 */ /* 0x0001e2000c10150a */
[C---:B------:R-:W-:Y:S01]  /*acf40*/  IMAD.WIDE R24, R0.reuse, 0x2, R12 ;  /* 0x0000000200187825 */ /* 0x040fe200078e020c */
[----:B------:R-:W-:Y:S01]  /*acf50*/  ULDC UR8, c[0x0][0x228] ;  /* 0x00008a0000087ab9 */ /* 0x000fe20000000800 */
[----:B------:R-:W-:Y:S01]  /*acf60*/  ULDC UR4, c[0x0][0x248] ;  /* 0x0000920000047ab9 */ /* 0x000fe20000000800 */
[----:B------:R1:W-:Y:S01]  /*acf70*/  @P4 STG.E.U16 desc[UR10][R18.64], R2 ;  /* 0x0000000212004986 */ /* 0x0003e2000c10150a */
[C---:B------:R-:W-:Y:S01]  /*acf80*/  IMAD.WIDE R26, R0.reuse, 0x2, R10 ;  /* 0x00000002001a7825 */ /* 0x040fe200078e020a */
[----:B------:R-:W-:Y:S02]  /*acf90*/  ULDC UR12, c[0x0][0x228] ;  /* 0x00008a00000c7ab9 */ /* 0x000fe40000000800 */
[----:B0-----:R-:W4:Y:S04]  /*acfa0*/  LDL.LU R16, [R1+0x2f8] ;  /* 0x0002f80001107983 */ /* 0x001f280000300800 */
[----:B------:R-:W2:Y:S04]  /*acfb0*/  LDL R17, [R1+0x1714] ;  /* 0x0017140001117983 */ /* 0x000ea80000100800 */
[----:B-1----:R-:W2:Y:S04]  /*acfc0*/  LDL.LU R2, [R1+0x3e70] ;  /* 0x003e700001027983 */ /* 0x002ea80000300800 */
[----:B------:R-:W2:Y:S04]  /*acfd0*/  LDL R18, [R1+0x2a34] ;  /* 0x002a340001127983 */ /* 0x000ea80000100800 */
[----:B------:R-:W2:Y:S04]  /*acfe0*/  LDL R19, [R1+0x1808] ;  /* 0x0018080001137983 */ /* 0x000ea80000100800 */
[----:B------:R2:W-:Y:S04]  /*acff0*/  @P5 STG.E.U16 desc[UR10][R24.64], R28 ;  /* 0x0000001c18005986 */ /* 0x0005e8000c10150a */
[----:B----4-:R0:W-:Y:S01]  /*ad000*/  @P6 STG.E.U16 desc[UR10][R26.64], R16 ;  /* 0x000000101a006986 */ /* 0x0101e2000c10150a */
[----:B---3--:R-:W-:Y:S01]  /*ad010*/  ISETP.LT.AND P6, PT, R3, UR14, !P2 ;  /* 0x0000000e03007c0c */ /* 0x008fe2000d7c1270 */
[----:B------:R-:W-:Y:S01]  /*ad020*/  VIADD R3, R0, UR4 ;  /* 0x0000000400037c36 */ /* 0x000fe20008000000 */
[----:B------:R-:W-:Y:S01]  /*ad030*/  PRMT R29, R16, 0x7632, R29 ;  /* 0x00007632101d7816 */ /* 0x000fe2000000001d */
[----:B--2---:R-:W-:Y:S01]  /*ad040*/  VIADD R28, R17, 0xe ;  /* 0x0000000e111c7836 */ /* 0x004fe20000000000 */
[----:B------:R-:W-:Y:S01]  /*ad050*/  ULDC UR4, c[0x0][0x22c] ;  /* 0x00008b0000047ab9 */ /* 0x000fe20000000800 */
[----:B------:R-:W-:Y:S01]  /*ad060*/  ULDC UR14, c[0x0][0x228] ;  /* 0x00008a00000e7ab9 */ /* 0x000fe20000000800 */
[----:B------:R-:W-:-:S02]  /*ad070*/  ISETP.LT.AND P3, PT, R18, UR6, !P1 ;  /* 0x0000000612007c0c */ /* 0x000fc4000cf61270 */
[----:B------:R-:W-:Y:S01]  /*ad080*/  ISETP.LT.AND P4, PT, R19, UR8, !P2 ;  /* 0x0000000813007c0c */ /* 0x000fe2000d781270 */
[----:B------:R-:W-:Y:S01]  /*ad090*/  STL [R1+0x3e60], R2 ;  /* 0x003e600201007387 */ /* 0x000fe20000100800 */
[----:B0-----:R-:W-:Y:S01]  /*ad0a0*/  IMAD.WIDE R16, R0, 0x2, R14 ;  /* 0x0000000200107825 */ /* 0x001fe200078e020e */
[----:B------:R-:W-:Y:S01]  /*ad0b0*/  ISETP.GE.AND P1, PT, R28, UR4, PT ;  /* 0x000000041c007c0c */ /* 0x000fe2000bf26270 */
[----:B------:R-:W-:Y:S01]  /*ad0c0*/  ULDC UR4, c[0x0][0x228] ;  /* 0x00008a0000047ab9 */ /* 0x000fe20000000800 */
[----:B------:R0:W-:Y:S01]  /*ad0d0*/  STL [R1+0x3e64], R6 ;  /* 0x003e640601007387 */ /* 0x0001e20000100800 */
[----:B------:R-:W-:Y:S01]  /*ad0e0*/  IMAD.WIDE R18, R3, 0x2, R6 ;  /* 0x0000000203127825 */ /* 0x000fe200078e0206 */
[----:B------:R-:W-:Y:S01]  /*ad0f0*/  PRMT R0, R23, 0x7632, R0 ;  /* 0x0000763217007816 */ /* 0x000fe20000000000 */
[----:B------:R-:W-:-:S03]  /*ad100*/  ULDC UR6, c[0x0][0x228] ;  /* 0x00008a0000067ab9 */ /* 0x000fc60000000800 */
[----:B------:R-:W-:Y:S01]  /*ad110*/  @P3 STG.E.U16 desc[UR10][R16.64], R29 ;  /* 0x0000001d10003986 */ /* 0x000fe2000c10150a */
[----:B------:R-:W-:Y:S01]  /*ad120*/  ISETP.LT.AND P5, PT, R2, UR12, !P2 ;  /* 0x0000000c02007c0c */ /* 0x000fe2000d7a1270 */
[C---:B------:R-:W-:Y:S01]  /*ad130*/  IMAD.WIDE R24, R3.reuse, 0x2, R4 ;  /* 0x0000000203187825 */ /* 0x040fe200078e0204 */
[----:B------:R-:W-:Y:S01]  /*ad140*/  ULDC UR8, c[0x0][0x228] ;  /* 0x00008a0000087ab9 */ /* 0x000fe20000000800 */
[----:B0-----:R-:W2:Y:S02]  /*ad150*/  LDL.LU R6, [R1+0x2c8] ;  /* 0x0002c80001067983 */ /* 0x001ea40000300800 */
[C---:B------:R-:W-:Y:S01]  /*ad160*/  IMAD.WIDE R26, R3.reuse, 0x2, R8 ;  /* 0x00000002031a7825 */ /* 0x040fe200078e0208 */
[----:B------:R-:W-:Y:S01]  /*ad170*/  ULDC UR12, c[0x0][0x228] ;  /* 0x00008a00000c7ab9 */ /* 0x000fe20000000800 */
[----:B------:R0:W-:Y:S04]  /*ad180*/  STL [R1+0x3e5c], R7 ;  /* 0x003e5c0701007387 */ /* 0x0001e80000100800 */
[----:B------:R1:W-:Y:S04]  /*ad190*/  @P4 STG.E.U16 desc[UR10][R18.64], R23 ;  /* 0x0000001712004986 */ /* 0x0003e8000c10150a */
[----:B0-----:R-:W3:Y:S04]  /*ad1a0*/  LDL.LU R7, [R1+0x2b8] ;  /* 0x0002b80001077983 */ /* 0x001ee80000300800 */
[----:B------:R-:W-:Y:S04]  /*ad1b0*/  STL [R1+0x3e68], R5 ;  /* 0x003e680501007387 */ /* 0x000fe80000100800 */
[----:B------:R-:W4:Y:S04]  /*ad1c0*/  LDL.LU R28, [R1+0x2d8] ;  /* 0x0002d800011c7983 */ /* 0x000f280000300800 */
[----:B------:R-:W3:Y:S04]  /*ad1d0*/  LDL R29, [R1+0x2a44] ;  /* 0x002a4400011d7983 */ /* 0x000ee80000100800 */
[----:B------:R-:W3:Y:S04]  /*ad1e0*/  LDL R16, [R1+0x2a3c] ;  /* 0x002a3c0001107983 */ /* 0x000ee80000100800 */
[----:B------:R-:W3:Y:S04]  /*ad1f0*/  LDL R17, [R1+0x2a34] ;  /* 0x002a340001117983 */ /* 0x000ee80000100800 */
[----:B-1----:R-:W3:Y:S04]  /*ad200*/  LDL.LU R23, [R1+0x3e6c] ;  /* 0x003e6c0001177983 */ /* 0x002ee80000300800 */
[----:B------:R-:W3:Y:S04]  /*ad210*/  LDL R18, [R1+0x2970] ;  /* 0x0029700001127983 */ /* 0x000ee80000100800 */
[----:B------:R-:W3:Y:S04]  /*ad220*/  LDL R19, [R1+0x2a0c] ;  /* 0x002a0c0001137983 */ /* 0x000ee80000100800 */
[----:B------:R0:W-:Y:S04]  /*ad230*/  @P5 STG.E.U16 desc[UR10][R24.64], R0 ;  /* 0x0000000018005986 */ /* 0x0001e8000c10150a */
[----:B------:R1:W-:Y:S01]  /*ad240*/  STL [R1+0x3e58], R20 ;  /* 0x003e581401007387 */ /* 0x0003e20000100800 */
[----:B0-----:R-:W-:Y:S01]  /*ad250*/  IMAD.WIDE R24, R3, 0x2, R12 ;  /* 0x0000000203187825 */ /* 0x001fe200078e020c */
[----:B--2---:R-:W-:-:S02]  /*ad260*/  PRMT R2, R6, 0x7632, R2 ;  /* 0x0000763206027816 */ /* 0x004fc40000000002 */
[----:B----4-:R0:W-:Y:S01]  /*ad270*/  @P6 STG.E.U16 desc[UR10][R26.64], R28 ;  /* 0x0000001c1a006986 */ /* 0x0101e2000c10150a */
[----:B---3--:R-:W-:Y:S01]  /*ad280*/  ISETP.LT.AND P4, PT, R29, UR8, !P2 ;  /* 0x000000081d007c0c */ /* 0x008fe2000d781270 */
[----:B------:R-:W-:Y:S01]  /*ad290*/  ULDC UR8, c[0x0][0x228] ;  /* 0x00008a0000087ab9 */ /* 0x000fe20000000800 */
[----:B------:R-:W-:Y:S02]  /*ad2a0*/  PRMT R5, R28, 0x7632, R5 ;  /* 0x000076321c057816 */ /* 0x000fe40000000005 */
[----:B------:R-:W-:Y:S01]  /*ad2b0*/  ISETP.LT.AND P3, PT, R16, UR12, !P2 ;  /* 0x0000000c10007c0c */ /* 0x000fe2000d761270 */
[----:B------:R-:W-:Y:S01]  /*ad2c0*/  ULDC UR12, c[0x0][0x228] ;  /* 0x00008a00000c7ab9 */ /* 0x000fe20000000800 */
[----:B------:R-:W-:Y:S02]  /*ad2d0*/  ISETP.LT.AND P6, PT, R18, UR4, !P2 ;  /* 0x0000000412007c0c */ /* 0x000fe4000d7c1270 */
[----:B------:R-:W-:Y:S01]  /*ad2e0*/  ISETP.LT.AND P5, PT, R19, UR6, !P2 ;  /* 0x0000000613007c0c */ /* 0x000fe2000d7a1270 */
[----:B------:R-:W-:Y:S01]  /*ad2f0*/  IMAD.WIDE R18, R3, 0x2, R20 ;  /* 0x0000000203127825 */ /* 0x000fe200078e0214 */
[----:B------:R-:W-:Y:S01]  /*ad300*/  ISETP.LT.AND P2, PT, R17, UR14, !P2 ;  /* 0x0000000e11007c0c */ /* 0x000fe2000d741270 */
[----:B-1----:R-:W2:Y:S01]  /*ad310*/  LDL.LU R20, [R1+0x32c] ;  /* 0x00032c0001147983 */ /* 0x002ea20000300800 */
[----:B------:R-:W-:Y:S01]  /*ad320*/  PRMT R0, R7, 0x7632, R0 ;  /* 0x0000763207007816 */ /* 0x000fe20000000000 */
[C---:B------:R-:W-:Y:S01]  /*ad330*/  IMAD.WIDE R16, R3.reuse, 0x2, R22 ;  /* 0x0000000203107825 */ /* 0x040fe200078e0216 */
[----:B------:R-:W-:Y:S01]  /*ad340*/  ULDC UR6, c[0x0][0x228] ;  /* 0x00008a0000067ab9 */ /* 0x000fe20000000800 */
[----:B------:R1:W-:Y:S01]  /*ad350*/  STL [R1+0x3e54], R21 ;  /* 0x003e541501007387 */ /* 0x0003e20000100800 */
[----:B------:R-:W-:Y:S01]  /*ad360*/  ULDC UR4, c[0x0][0x248] ;  /* 0x0000920000047ab9 */ /* 0x000fe20000000800 */
[C---:B0-----:R-:W-:Y:S01]  /*ad370*/  IMAD.WIDE R26, R3.reuse, 0x2, R10 ;  /* 0x00000002031a7825 */ /* 0x041fe200078e020a */
[----:B------:R-:W-:Y:S01]  /*ad380*/  ULDC UR14, c[0x0][0x228] ;  /* 0x00008a00000e7ab9 */ /* 0x000fe20000000800 */
[----:B------:R0:W-:Y:S04]  /*ad390*/  @P6 STG.E.U16 desc[UR10][R16.64], R5 ;  /* 0x0000000510006986 */ /* 0x0001e8000c10150a */
[----:B------:R3:W-:Y:S04]  /*ad3a0*/  @P5 STG.E.U16 desc[UR10][R18.64], R6 ;  /* 0x0000000612005986 */ /* 0x0007e8000c10150a */
[----:B-1----:R-:W4:Y:S04]  /*ad3b0*/  LDL.LU R21, [R1+0x31c] ;  /* 0x00031c0001157983 */ /* 0x002f280000300800 */
[----:B0-----:R-:W4:Y:S04]  /*ad3c0*/  LDL.LU R5, [R1+0x3e68] ;  /* 0x003e680001057983 */ /* 0x001f280000300800 */
[----:B------:R-:W4:Y:S04]  /*ad3d0*/  LDL R16, [R1+0x2970] ;  /* 0x0029700001107983 */ /* 0x000f280000100800 */
[----:B------:R-:W4:Y:S04]  /*ad3e0*/  LDL R17, [R1+0x1714] ;  /* 0x0017140001117983 */ /* 0x000f280000100800 */
[----:B---3--:R-:W3:Y:S04]  /*ad3f0*/  LDL.LU R6, [R1+0x3e64] ;  /* 0x003e640001067983 */ /* 0x008ee80000300800 */
[----:B------:R-:W3:Y:S04]  /*ad400*/  LDL R18, [R1+0x1808] ;  /* 0x0018080001127983 */ /* 0x000ee80000100800 */
[----:B------:R-:W3:Y:S04]  /*ad410*/  LDL R19, [R1+0x2924] ;  /* 0x0029240001137983 */ /* 0x000ee80000100800 */
[----:B------:R0:W-:Y:S04]  /*ad420*/  @P4 STG.E.U16 desc[UR10][R24.64], R2 ;  /* 0x0000000218004986 */ /* 0x0001e8000c10150a */
[----:B------:R1:W-:Y:S04]  /*ad430*/  @P3 STG.E.U16 desc[UR10][R26.64], R7 ;  /* 0x000000071a003986 */ /* 0x0003e8000c10150a */
[----:B0-----:R-:W3:Y:S04]  /*ad440*/  LDL.LU R2, [R1+0x3e60] ;  /* 0x003e600001027983 */ /* 0x001ee80000300800 */
[----:B-1----:R-:W3:Y:S01]  /*ad450*/  LDL.LU R7, [R1+0x3e5c] ;  /* 0x003e5c0001077983 */ /* 0x002ee20000300800 */
[----:B------:R-:W-:-:S04]  /*ad460*/  IMAD.WIDE R28, R3, 0x2, R14 ;  /* 0x00000002031c7825 */ /* 0x000fc800078e020e */
[----:B------:R-:W-:Y:S01]  /*ad470*/  VIADD R3, R3, UR4 ;  /* 0x0000000403037c36 */ /* 0x000fe20008000000 */
[----:B------:R2:W-:Y:S01]  /*ad480*/  @P2 STG.E.U16 desc[UR10][R28.64], R0 ;  /* 0x000000001c002986 */ /* 0x0005e2000c10150a */
[----:B------:R-:W-:Y:S02]  /*ad490*/  ULDC UR4, c[0x0][0x22c] ;  /* 0x00008b0000047ab9 */ /* 0x000fe40000000800 */
[----:B------:R-:W-:Y:S01]  /*ad4a0*/  IMAD.WIDE R24, R3, 0x2, R8 ;  /* 0x0000000203187825 */ /* 0x000fe200078e0208 */
[----:B--2---:R-:W-:Y:S02]  /*ad4b0*/  PRMT R28, R20, 0x7632, R28 ;  /* 0x00007632141c7816 */ /* 0x004fe4000000001c */
[----:B----4-:R-:W-:Y:S02]  /*ad4c0*/  ISETP.LT.AND P6, PT, R16, UR14, !P1 ;  /* 0x0000000e10007c0c */ /* 0x010fe4000cfc1270 */
[----:B---3--:R-:W-:Y:S01]  /*ad4d0*/  ISETP.LT.AND P3, PT, R18, UR6, !P1 ;  /* 0x0000000612007c0c */ /* 0x008fe2000cf61270 */
[----:B------:R-:W-:Y:S01]  /*ad4e0*/  VIADD R0, R17, 0xf ;  /* 0x0000000f11007836 */ /* 0x000fe20000000000 */
[----:B------:R-:W-:Y:S01]  /*ad4f0*/  ISETP.LT.AND P5, PT, R19, UR12, !P1 ;  /* 0x0000000c13007c0c */ /* 0x000fe2000cfa1270 */
[----:B------:R-:W-:-:S03]  /*ad500*/  IMAD.WIDE R18, R3, 0x2, R4 ;  /* 0x0000000203127825 */ /* 0x000fc600078e0204 */
        /* <DEDUP_REMOVED lines=8> */
[----:B------:R-:W-:Y:S01]  /*ad590*/  ULDC UR14, c[0x0][0x228] ;  /* 0x00008a00000e7ab9 */ /* 0x000fe20000000800 */
        /* <DEDUP_REMOVED lines=15> */
[----:B------:R-:W-:Y:S01]  /*ad690*/  @P6 STG.E.U16 desc[UR10][R26.64], R29 ;  /* 0x0000001d1a006986 */ /* 0x000fe2000c10150a */
[----:B------:R-:W-:-:S03]  /*ad6a0*/  IMAD.WIDE R24, R3, 0x2, R12 ;  /* 0x0000000203187825 */ /* 0x000fc600078e020c */
[----:B------:R0:W-:Y:S04]  /*ad6b0*/  STL [R1+0x3e40], R29 ;  /* 0x003e401d01007387 */ /* 0x0001e80000100800 */
[----:B0-----:R-:W2:Y:S04]  /*ad6c0*/  LDL R29, [R1+0x1714] ;  /* 0x00171400011d7983 */ /* 0x001ea80000100800 */
[----:B------:R0:W-:Y:S04]  /*ad6d0*/  STL [R1+0x3e48], R13 ;  /* 0x003e480d01007387 */ /* 0x0001e80000100800 */
[----:B0-----:R-:W2:Y:S01]  /*ad6e0*/  LDL.LU R13, [R1+0x2dc] ;  /* 0x0002dc00010d7983 */ /* 0x001ea20000300800 */
[----:B----4-:R-:W-:-:S02]  /*ad6f0*/  PRMT R28, R7, 0x7632, R28 ;  /* 0x00007632071c7816 */ /* 0x010fc4000000001c */
[----:B---3--:R-:W-:Y:S01]  /*ad700*/  ISETP.LT.AND P5, PT, R18, UR6, !P1 ;  /* 0x0000000612007c0c */ /* 0x008fe2000cfa1270 */
[----:B------:R-:W-:Y:S01]  /*ad710*/  ULDC UR6, c[0x0][0x228] ;  /* 0x00008a0000067ab9 */ /* 0x000fe20000000800 */
[----:B--2---:R-:W-:Y:S02]  /*ad720*/  ISETP.LT.AND P4, PT, R19, UR8, !P1 ;  /* 0x0000000813007c0c */ /* 0x004fe4000cf81270 */
[----:B------:R-:W-:Y:S01]  /*ad730*/  ISETP.LT.AND P3, PT, R16, UR12, !P1 ;  /* 0x0000000c10007c0c */ /* 0x000fe2000cf61270 */
[----:B------:R-:W-:Y:S01]  /*ad740*/  IMAD.WIDE R18, R3, 0x2, R10 ;  /* 0x0000000203127825 */ /* 0x000fe200078e020a */
[----:B------:R-:W-:Y:S01]  /*ad750*/  ISETP.LT.AND P6, PT, R0, UR6, !P2 ;  /* 0x0000000600007c0c */ /* 0x000fe2000d7c1270 */
[----:B------:R-:W-:Y:S01]  /*ad760*/  ULDC UR6, c[0x0][0x228] ;  /* 0x00008a0000067ab9 */ /* 0x000fe20000000800 */
[----:B------:R-:W-:Y:S01]  /*ad770*/  ISETP.LT.AND P1, PT, R17, UR14, !P1 ;  /* 0x0000000e11007c0c */ /* 0x000fe2000cf21270 */
[C---:B------:R-:W-:Y:S01]  /*ad780*/  VIADD R0, R3.reuse, UR4 ;  /* 0x0000000403007c36 */ /* 0x040fe20008000000 */
[----:B------:R-:W-:Y:S01]  /*ad790*/  ULDC UR4, c[0x0][0x228] ;  /* 0x00008a0000047ab9 */ /* 0x000fe20000000800 */
[C---:B------:R-:W-:Y:S01]  /*ad7a0*/  IMAD.WIDE R16, R3.reuse, 0x2, R14 ;  /* 0x0000000203107825 */ /* 0x040fe200078e020e */
[----:B------:R-:W-:Y:S01]  /*ad7b0*/  ULDC UR8, c[0x0][0x228] ;  /* 0x00008a0000087ab9 */ /* 0x000fe20000000800 */
[----:B------:R-:W-:Y:S01]  /*ad7c0*/  ULDC UR12, c[0x0][0x228] ;  /* 0x00008a00000c7ab9 */ /* 0x000fe20000000800 */
[----:B------:R-:W-:Y:S01]  /*ad7d0*/  ULDC UR14, c[0x0][0x228] ;  /* 0x00008a00000e7ab9 */ /* 0x000fe20000000800 */
[----:B------:R-:W-:Y:S01]  /*ad7e0*/  IMAD.WIDE R26, R3, 0x2, R20 ;  /* 0x00000002031a7825 */ /* 0x000fe200078e0214 */
[----:B------:R-:W-:-:S04]  /*ad7f0*/  PRMT R3, R2, 0x7632, R3 ;  /* 0x0000763202037816 */ /* 0x000fc80000000003 */
[----:B------:R0:W-:Y:S04]  /*ad800*/  @P5 STG.E.U16 desc[UR10][R26.64], R7 ;  /* 0x000000071a005986 */ /* 0x0001e8000c10150a */
[----:B------:R1:W-:Y:S04]  /*ad810*/  @P4 STG.E.U16 desc[UR10][R24.64], R28 ;  /* 0x0000001c18004986 */ /* 0x0003e8000c10150a */
[----:B------:R2:W-:Y:S04]  /*ad820*/  @P3 STG.E.U16 desc[UR10][R18.64], R2 ;  /* 0x0000000212003986 */ /* 0x0005e8000c10150a */
[----:B0-----:R-:W3:Y:S04]  /*ad830*/  LDL.LU R7, [R1+0x3e50] ;  /* 0x003e500001077983 */ /* 0x001ee80000300800 */
[----:B-1----:R-:W4:Y:S04]  /*ad840*/  LDL R24, [R1+0x2970] ;  /* 0x0029700001187983 */ /* 0x002f280000100800 */
[----:B------:R-:W4:Y:S04]  /*ad850*/  LDL R25, [R1+0x2a0c] ;  /* 0x002a0c0001197983 */ /* 0x000f280000100800 */
[----:B--2---:R-:W2:Y:S04]  /*ad860*/  LDL.LU R2, [R1+0x3e4c] ;  /* 0x003e4c0001027983 */ /* 0x004ea80000300800 */
[----:B------:R-:W4:Y:S04]  /*ad870*/  LDL.LU R18, [R1+0x2ec] ;  /* 0x0002ec0001127983 */ /* 0x000f280000300800 */
[----:B------:R-:W4:Y:S04]  /*ad880*/  LDL R19, [R1+0x2924] ;  /* 0x0029240001137983 */ /* 0x000f280000100800 */
[----:B------:R0:W-:Y:S02]  /*ad890*/  @P1 STG.E.U16 desc[UR10][R16.64], R3 ;  /* 0x0000000310001986 */ /* 0x0001e4000c10150a */
[----:B0-----:R-:W-:-:S04]  /*ad8a0*/  IMAD.WIDE R16, R0, 0x2, R4 ;  /* 0x0000000200107825 */ /* 0x001fc800078e0204 */
[----:B---3--:R-:W-:Y:S01]  /*ad8b0*/  IMAD.WIDE R26, R0, 0x2, R6 ;  /* 0x00000002001a7825 */ /* 0x008fe200078e0206 */
[----:B--2---:R-:W-:Y:S01]  /*ad8c0*/  ISETP.LT.AND P3, PT, R2, UR4, !P2 ;  /* 0x0000000402007c0c */ /* 0x004fe2000d761270 */
[----:B------:R-:W-:Y:S02]  /*ad8d0*/  ULDC UR4, c[0x0][0x228] ;  /* 0x00008a0000047ab9 */ /* 0x000fe40000000800 */
[----:B----4-:R-:W-:Y:S02]  /*ad8e0*/  ISETP.LT.AND P5, PT, R24, UR4, !P2 ;  /* 0x0000000418007c0c */ /* 0x010fe4000d7a1270 */
[----:B------:R-:W-:Y:S01]  /*ad8f0*/  ISETP.LT.AND P4, PT, R19, UR6, !P2 ;  /* 0x0000000613007c0c */ /* 0x000fe2000d781270 */
[----:B------:R0:W-:Y:S01]  /*ad900*/  @P6 STG.E.U16 desc[UR10][R26.64], R18 ;  /* 0x000000121a006986 */ /* 0x0001e2000c10150a */
[----:B------:R-:W-:Y:S01]  /*ad910*/  PRMT R3, R18, 0x7632, R3 ;  /* 0x0000763212037816 */ /* 0x000fe20000000003 */
[----:B------:R-:W-:Y:S01]  /*ad920*/  ULDC UR6, c[0x0][0x228] ;  /* 0x00008a0000067ab9 */ /* 0x000fe20000000800 */
[----:B------:R-:W-:Y:S01]  /*ad930*/  ULDC UR4, c[0x0][0x22c] ;  /* 0x00008b0000047ab9 */ /* 0x000fe20000000800 */
[----:B------:R-:W-:Y:S01]  /*ad940*/  ISETP.LT.AND P6, PT, R25, UR6, !P2 ;  /* 0x0000000619007c0c */ /* 0x000fe2000d7c1270 */
[----:B------:R-:W-:-:S02]  /*ad950*/  IMAD.WIDE R24, R0, 0x2, R22 ;  /* 0x0000000200187825 */ /* 0x000fc400078e0216 */
[----:B------:R-:W-:Y:S01]  /*ad960*/  @P3 STG.E.U16 desc[UR10][R16.64], R3 ;  /* 0x0000000310003986 */ /* 0x000fe2000c10150a */
[----:B------:R-:W-:Y:S01]  /*ad970*/  ULDC UR6, c[0x0][0x228] ;  /* 0x00008a0000067ab9 */ /* 0x000fe20000000800 */
[----:B0-----:R-:W-:Y:S02]  /*ad980*/  VIADD R27, R29, 0x10 ;  /* 0x000000101d1b7836 */ /* 0x001fe40000000000 */
[----:B------:R-:W-:Y:S01]  /*ad990*/  IMAD.WIDE R18, R0, 0x2, R8 ;  /* 0x0000000200127825 */ /* 0x000fe200078e0208 */
[----:B------:R-:W2:Y:S01]  /*ad9a0*/  LDL.LU R29, [R1+0x2a0] ;  /* 0x0002a000011d7983 */ /* 0x000ea20000300800 */
[----:B------:R-:W-:Y:S02]  /*ad9b0*/  PRMT R26, R13, 0x7632, R26 ;  /* 0x000076320d1a7816 */ /* 0x000fe4000000001a */
[----:B------:R-:W-:Y:S01]  /*ad9c0*/  ISETP.GE.AND P1, PT, R27, UR4, PT ;  /* 0x000000041b007c0c */ /* 0x000fe2000bf26270 */
[----:B------:R0:W-:Y:S01]  /*ad9d0*/  STL [R1+0x3e44], R9 ;  /* 0x003e440901007387 */ /* 0x0001e20000100800 */
[----:B------:R-:W-:-:S03]  /*ad9e0*/  ULDC UR4, c[0x0][0x228] ;  /* 0x00008a0000047ab9 */ /* 0x000fc60000000800 */
[----:B------:R1:W-:Y:S04]  /*ad9f0*/  @P4 STG.E.U16 desc[UR10][R18.64], R13 ;  /* 0x0000000d12004986 */ /* 0x0003e8000c10150a */
[----:B0-----:R-:W3:Y:S04]  /*ada00*/  LDL.LU R9, [R1+0x2bc] ;  /* 0x0002bc0001097983 */ /* 0x001ee80000300800 */
[----:B------:R-:W4:Y:S04]  /*ada10*/  LDL R27, [R1+0x2924] ;  /* 0x00292400011b7983 */ /* 0x000f280000100800 */
[----:B------:R-:W2:Y:S04]  /*ada20*/  LDL R3, [R1+0x1808] ;  /* 0x0018080001037983 */ /* 0x000ea80000100800 */
[----:B-1----:R-:W4:Y:S04]  /*ada30*/  LDL.LU R13, [R1+0x3e48] ;  /* 0x003e4800010d7983 */ /* 0x002f280000300800 */
[----:B------:R-:W4:Y:S04]  /*ada40*/  LDL R19, [R1+0x2a34] ;  /* 0x002a340001137983 */ /* 0x000f280000100800 */
[----:B------:R0:W-:Y:S04]  /*ada50*/  @P5 STG.E.U16 desc[UR10][R24.64], R26 ;  /* 0x0000001a18005986 */ /* 0x0001e8000c10150a */
[----:B0-----:R-:W2:Y:S04]  /*ada60*/  LDL.LU R26, [R1+0x2cc] ;  /* 0x0002cc00011a7983 */ /* 0x001ea80000300800 */
[----:B------:R-:W4:Y:S04]  /*ada70*/  LDL R24, [R1+0x2a44] ;  /* 0x002a440001187983 */ /* 0x000f280000100800 */
[----:B------:R-:W2:Y:S01]  /*ada80*/  LDL R25, [R1+0x2a3c] ;  /* 0x002a3c0001197983 */ /* 0x000ea20000100800 */
[----:B------:R-:W-:Y:S01]  /*ada90*/  IMAD.WIDE R16, R0, 0x2, R20 ;  /* 0x0000000200107825 */ /* 0x000fe200078e0214 */
[----:B------:R-:W-:Y:S01]  /*adaa0*/  ISETP.LT.AND P5, PT, R2, UR14, !P1 ;  /* 0x0000000e02007c0c */ /* 0x000fe2000cfa1270 */
[----:B------:R-:W-:Y:S01]  /*adab0*/  ULDC UR14, c[0x0][0x228] ;  /* 0x00008a00000e7ab9 */ /* 0x000fe20000000800 */
[----:B------:R0:W-:Y:S04]  /*adac0*/  STL [R1+0x3e3c], R2 ;  /* 0x003e3c0201007387 */ /* 0x0001e80000100800 */
[----:B0-----:R-:W2:Y:S01]  /*adad0*/  LDL.LU R2, [R1+0x280] ;  /* 0x0002800001027983 */ /* 0x001ea20000300800 */
[----:B---3--:R-:W-:-:S02]  /*adae0*/  PRMT R28, R9, 0x7632, R28 ;  /* 0x00007632091c7816 */ /* 0x008fc4000000001c */
[----:B----4-:R-:W-:Y:S01]  /*adaf0*/  ISETP.LT.AND P4, PT, R24, UR4, !P2 ;  /* 0x0000000418007c0c */ /* 0x010fe2000d781270 */
[----:B--2---:R0:W-:Y:S01]  /*adb00*/  @P6 STG.E.U16 desc[UR10][R16.64], R26 ;  /* 0x0000001a10006986 */ /* 0x0041e2000c10150a */
[----:B------:R-:W-:Y:S01]  /*adb10*/  PRMT R18, R26, 0x7632, R18 ;  /* 0x000076321a127816 */ /* 0x000fe20000000012 */
[----:B------:R-:W-:Y:S01]  /*adb20*/  ULDC UR4, c[0x0][0x248] ;  /* 0x0000920000047ab9 */ /* 0x000fe20000000800 */
[----:B------:R-:W-:Y:S02]  /*adb30*/  ISETP.LT.AND P3, PT, R25, UR6, !P2 ;  /* 0x0000000619007c0c */ /* 0x000fe4000d761270 */
[----:B------:R-:W-:Y:S01]  /*adb40*/  ISETP.LT.AND P6, PT, R3, UR12, !P1 ;  /* 0x0000000c03007c0c */ /* 0x000fe2000cfc1270 */
[C---:B0-----:R-:W-:Y:S01]  /*adb50*/  IMAD.WIDE R16, R0.reuse, 0x2, R12 ;  /* 0x0000000200107825 */ /* 0x041fe200078e020c */
[----:B------:R-:W-:Y:S01]  /*adb60*/  ISETP.LT.AND P2, PT, R19, UR8, !P2 ;  /* 0x0000000813007c0c */ /* 0x000fe2000d741270 */
[----:B------:R-:W-:Y:S01]  /*adb70*/  ULDC UR6, c[0x0][0x228] ;  /* 0x00008a0000067ab9 */ /* 0x000fe20000000800 */
[----:B------:R-:W-:Y:S01]  /*adb80*/  ULDC UR12, c[0x0][0x228] ;  /* 0x00008a00000c7ab9 */ /* 0x000fe20000000800 */
[----:B------:R-:W-:-:S02]  /*adb90*/  VIADD R3, R0, UR4 ;  /* 0x0000000400037c36 */ /* 0x000fc40008000000 */
[----:B------:R0:W-:Y:S01]  /*adba0*/  @P4 STG.E.U16 desc[UR10][R16.64], R18 ;  /* 0x0000001210004986 */ /* 0x0001e2000c10150a */
[----:B------:R-:W-:Y:S01]  /*adbb0*/  ISETP.LT.AND P4, PT, R27, UR16, !P1 ;  /* 0x000000101b007c0c */ /* 0x000fe2000cf81270 */
[C---:B------:R-:W-:Y:S01]  /*adbc0*/  IMAD.WIDE R26, R0.reuse, 0x2, R10 ;  /* 0x00000002001a7825 */ /* 0x040fe200078e020a */
[----:B------:R-:W-:Y:S01]  /*adbd0*/  ULDC UR4, c[0x0][0x228] ;  /* 0x00008a0000047ab9 */ /* 0x000fe20000000800 */
[----:B------:R-:W-:Y:S01]  /*adbe0*/  ULDC UR8, c[0x0][0x228] ;  /* 0x00008a0000087ab9 */ /* 0x000fe20000000800 */
[----:B------:R-:W-:Y:S01]  /*adbf0*/  ULDC UR16, c[0x0][0x228] ;  /* 0x00008a0000107ab9 */ /* 0x000fe20000000800 */
[----:B------:R-:W-:Y:S01]  /*adc00*/  IMAD.WIDE R24, R0, 0x2, R14 ;  /* 0x0000000200187825 */ /* 0x000fe200078e020e */
[----:B------:R-:W-:Y:S01]  /*adc10*/  PRMT R0, R29, 0x7632, R0 ;  /* 0x000076321d007816 */ /* 0x000fe20000000000 */
[----:B------:R1:W-:Y:S02]  /*adc20*/  @P3 STG.E.U16 desc[UR10][R26.64], R9 ;  /* 0x000000091a003986 */ /* 0x0003e4000c10150a */
[----:B0-----:R-:W-:-:S02]  /*adc30*/  IMAD.WIDE R18, R3, 0x2, R6 ;  /* 0x0000000203127825 */ /* 0x001fc400078e0206 */
[----:B------:R0:W-:Y:S02]  /*adc40*/  @P2 STG.E.U16 desc[UR10][R24.64], R28 ;  /* 0x0000001c18002986 */ /* 0x0001e4000c10150a */
[C---:B------:R-:W-:Y:S02]  /*adc50*/  IMAD.WIDE R16, R3.reuse, 0x2, R4 ;  /* 0x0000000203107825 */ /* 0x040fe400078e0204 */
[----:B------:R2:W-:Y:S04]  /*adc60*/  @P6 STG.E.U16 desc[UR10][R18.64], R29 ;  /* 0x0000001d12006986 */ /* 0x0005e8000c10150a */
[----:B-1----:R-:W3:Y:S04]  /*adc70*/  LDL.LU R9, [R1+0x3e44] ;  /* 0x003e440001097983 */ /* 0x002ee80000300800 */
[----:B0-----:R-:W4:Y:S04]  /*adc80*/  LDL R28, [R1+0x2a3c] ;  /* 0x002a3c00011c7983 */ /* 0x001f280000100800 */
[----:B------:R-:W4:Y:S04]  /*adc90*/  LDL.LU R24, [R1+0x290] ;  /* 0x0002900001187983 */ /* 0x000f280000300800 */
[----:B------:R-:W4:Y:S04]  /*adca0*/  LDL R25, [R1+0x1714] ;  /* 0x0017140001197983 */ /* 0x000f280000100800 */
[----:B--2---:R-:W2:Y:S04]  /*adcb0*/  LDL.LU R29, [R1+0x3e40] ;  /* 0x003e4000011d7983 */ /* 0x004ea80000300800 */
[----:B------:R0:W-:Y:S04]  /*adcc0*/  @P5 STG.E.U16 desc[UR10][R16.64], R0 ;  /* 0x0000000010005986 */ /* 0x0001e8000c10150a */
[----:B------:R-:W2:Y:S04]  /*adcd0*/  LDL R18, [R1+0x2a0c] ;  /* 0x002a0c0001127983 */ /* 0x000ea80000100800 */
[----:B------:R-:W2:Y:S04]  /*adce0*/  LDL R19, [R1+0x2a44] ;  /* 0x002a440001137983 */ /* 0x000ea80000100800 */
[----:B0-----:R-:W2:Y:S04]  /*adcf0*/  LDL R17, [R1+0x2970] ;  /* 0x0029700001117983 */ /* 0x001ea80000100800 */
[----:B------:R0:W-:Y:S01]  /*add00*/  STL [R1+0x3e38], R23 ;  /* 0x003e381701007387 */ /* 0x0001e20000100800 */
[----:B---3--:R-:W-:-:S05]  /*add10*/  IMAD.WIDE R26, R3, 0x2, R8 ;  /* 0x00000002031a7825 */ /* 0x008fca00078e0208 */
[----:B----4-:R1:W-:Y:S01]  /*add20*/  @P4 STG.E.U16 desc[UR10][R26.64], R24 ;  /* 0x000000181a004986 */ /* 0x0103e2000c10150a */
[----:B------:R-:W-:Y:S01]  /*add30*/  ISETP.LT.AND P6, PT, R28, UR12, !P1 ;  /* 0x0000000c1c007c0c */ /* 0x000fe2000cfc1270 */
[----:B------:R-:W-:Y:S01]  /*add40*/  ULDC UR12, c[0x0][0x228] ;  /* 0x00008a00000c7ab9 */ /* 0x000fe20000000800 */
[----:B------:R-:W-:Y:S01]  /*add50*/  PRMT R0, R24, 0x7632, R0 ;  /* 0x0000763218007816 */ /* 0x000fe20000000000 */
[----:B------:R-:W-:Y:S01]  /*add60*/  VIADD R28, R25, 0x11 ;  /* 0x00000011191c7836 */ /* 0x000fe20000000000 */
[----:B--2---:R-:W-:Y:S01]  /*add70*/  ISETP.LT.AND P4, PT, R18, UR6, !P1 ;  /* 0x0000000612007c0c */ /* 0x004fe2000cf81270 */
[----:B------:R-:W-:Y:S01]  /*add80*/  ULDC UR6, c[0x0][0x228] ;  /* 0x00008a0000067ab9 */ /* 0x000fe20000000800 */
[----:B------:R-:W-:Y:S01]  /*add90*/  ISETP.LT.AND P3, PT, R17, UR4, !P1 ;  /* 0x0000000411007c0c */ /* 0x000fe2000cf61270 */
[----:B------:R-:W-:Y:S01]  /*adda0*/  IMAD.WIDE R16, R3, 0x2, R22 ;  /* 0x0000000203107825 */ /* 0x000fe200078e0216 */
[----:B------:R-:W-:Y:S01]  /*addb0*/  ISETP.LT.AND P5, PT, R19, UR8, !P1 ;  /* 0x0000000813007c0c */ /* 0x000fe2000cfa1270 */
[----:B------:R-:W-:Y:S01]  /*addc0*/  ULDC UR4, c[0x0][0x22c] ;  /* 0x00008b0000047ab9 */ /* 0x000fe20000000800 */
[----:B0-----:R-:W2:Y:S01]  /*addd0*/  LDL.LU R23, [R1+0x260] ;  /* 0x0002600001177983 */ /* 0x001ea20000300800 */
[C---:B------:R-:W-:Y:S01]  /*adde0*/  IMAD.WIDE R18, R3.reuse, 0x2, R20 ;  /* 0x0000000203127825 */ /* 0x040fe200078e0214 */
[----:B------:R-:W-:Y:S01]  /*addf0*/  ISETP.GE.AND P2, PT, R28, UR4, PT ;  /* 0x000000041c007c0c */ /* 0x000fe2000bf46270 */
[----:B------:R-:W-:Y:S01]  /*ade00*/  ULDC UR8, c[0x0][0x228] ;  /* 0x00008a0000087ab9 */ /* 0x000fe20000000800 */
[----:B------:R-:W3:Y:S01]  /*ade10*/  LDL R28, [R1+0x1714] ;  /* 0x00171400011c7983 */ /* 0x000ee20000100800 */
[----:B------:R-:W-:Y:S01]  /*ade20*/  PRMT R29, R2, 0x7632, R29 ;  /* 0x00007632021d7816 */ /* 0x000fe2000000001d */
[----:B-1----:R-:W-:Y:S01]  /*ade30*/  IMAD.WIDE R24, R3, 0x2, R12 ;  /* 0x0000000203187825 */ /* 0x002fe200078e020c */
[----:B------:R-:W-:-:S02]  /*ade40*/  ULDC UR4, c[0x0][0x248] ;  /* 0x0000920000047ab9 */ /* 0x000fc40000000800 */
[----:B------:R0:W-:Y:S04]  /*ade50*/  @P3 STG.E.U16 desc[UR10][R16.64], R0 ;  /* 0x0000000010003986 */ /* 0x0001e8000c10150a */
[----:B------:R1:W-:Y:S04]  /*ade60*/  @P4 STG.E.U16 desc[UR10][R18.64], R2 ;  /* 0x0000000212004986 */ /* 0x0003e8000c10150a */
[----:B0-----:R-:W4:Y:S04]  /*ade70*/  LDL R0, [R1+0x1808] ;  /* 0x0018080001007983 */ /* 0x001f280000100800 */
[----:B------:R-:W2:Y:S04]  /*ade80*/  LDL R16, [R1+0x2924] ;  /* 0x0029240001107983 */ /* 0x000ea80000100800 */
[----:B------:R-:W2:Y:S04]  /*ade90*/  LDL.LU R17, [R1+0x270] ;  /* 0x0002700001117983 */ /* 0x000ea80000300800 */
[----:B-1----:R-:W2:Y:S04]  /*adea0*/  LDL.LU R2, [R1+0x3e3c] ;  /* 0x003e3c0001027983 */ /* 0x002ea80000300800 */
[----:B------:R-:W2:Y:S01]  /*adeb0*/  LDL R19, [R1+0x2a34] ;  /* 0x002a340001137983 */ /* 0x000ea20000100800 */
[----:B------:R-:W-:-:S03]  /*adec0*/  IMAD.WIDE R26, R3, 0x2, R10 ;  /* 0x00000002031a7825 */ /* 0x000fc600078e020a */
[----:B------:R0:W-:Y:S01]  /*aded0*/  @P5 STG.E.U16 desc[UR10][R24.64], R29 ;  /* 0x0000001d18005986 */ /* 0x0001e2000c10150a */
[----:B---3--:R-:W-:Y:S01]  /*adee0*/  VIADD R28, R28, 0x12 ;  /* 0x000000121c1c7836 */ /* 0x008fe20000000000 */
[----:B----4-:R-:W-:Y:S01]  /*adef0*/  ISETP.LT.AND P4, PT, R0, UR8, !P2 ;  /* 0x0000000800007c0c */ /* 0x010fe2000d781270 */
[----:B------:R-:W-:Y:S01]  /*adf00*/  VIADD R0, R3, UR4 ;  /* 0x0000000403007c36 */ /* 0x000fe20008000000 */
[----:B------:R-:W-:Y:S01]  /*adf10*/  ULDC UR4, c[0x0][0x22c] ;  /* 0x00008b0000047ab9 */ /* 0x000fe20000000800 */
[----:B------:R-:W-:Y:S01]  /*adf20*/  ULDC UR8, c[0x0][0x228] ;  /* 0x00008a0000087ab9 */ /* 0x000fe20000000800 */
[----:B--2---:R1:W-:Y:S01]  /*adf30*/  @P6 STG.E.U16 desc[UR10][R26.64], R17 ;  /* 0x000000111a006986 */ /* 0x0043e2000c10150a */
[----:B------:R-:W-:Y:S02]  /*adf40*/  ISETP.LT.AND P6, PT, R16, UR14, !P2 ;  /* 0x0000000e10007c0c */ /* 0x000fe4000d7c1270 */
[----:B------:R-:W-:Y:S01]  /*adf50*/  ISETP.LT.AND P3, PT, R19, UR6, !P1 ;  /* 0x0000000613007c0c */ /* 0x000fe2000cf61270 */
[----:B------:R-:W-:Y:S01]  /*adf60*/  STL [R1+0x3e2c], R2 ;  /* 0x003e2c0201007387 */ /* 0x000fe20000100800 */
[----:B0-----:R-:W-:Y:S01]  /*adf70*/  PRMT R29, R17, 0x7632, R29 ;  /* 0x00007632111d7816 */ /* 0x001fe2000000001d */
[----:B------:R-:W-:Y:S01]  /*adf80*/  IMAD.WIDE R18, R0, 0x2, R6 ;  /* 0x0000000200127825 */ /* 0x000fe200078e0206 */
[----:B------:R-:W-:Y:S01]  /*adf90*/  ISETP.LT.AND P5, PT, R2, UR12, !P2 ;  /* 0x0000000c02007c0c */ /* 0x000fe2000d7a1270 */
[----:B------:R0:W-:Y:S01]  /*adfa0*/  STL [R1+0x3e30], R6 ;  /* 0x003e300601007387 */ /* 0x0001e20000100800 */
[----:B------:R-:W-:Y:S01]  /*adfb0*/  ISETP.GE.AND P1, PT, R28, UR4, PT ;  /* 0x000000041c007c0c */ /* 0x000fe2000bf26270 */
[----:B-1----:R-:W-:Y:S01]  /*adfc0*/  IMAD.WIDE R16, R3, 0x2, R14 ;  /* 0x0000000203107825 */ /* 0x002fe200078e020e */
[----:B------:R-:W-:Y:S01]  /*adfd0*/  PRMT R3, R23, 0x7632, R3 ;  /* 0x0000763217037816 */ /* 0x000fe20000000003 */
[----:B------:R-:W-:Y:S01]  /*adfe0*/  ULDC UR4, c[0x0][0x228] ;  /* 0x00008a0000047ab9 */ /* 0x000fe20000000800 */
[----:B------:R-:W-:Y:S01]  /*adff0*/  ULDC UR6, c[0x0][0x228] ;  /* 0x00008a0000067ab9 */ /* 0x000fe20000000800 */
[C---:B------:R-:W-:Y:S01]  /*ae000*/  IMAD.WIDE R24, R0.reuse, 0x2, R4 ;  /* 0x0000000200187825 */ /* 0x040fe200078e0204 */
[----:B------:R-:W-:Y:S01]  /*ae010*/  ULDC UR12, c[0x0][0x228] ;  /* 0x00008a00000c7ab9 */ /* 0x000fe20000000800 */
[----:B------:R-:W-:Y:S01]  /*ae020*/  ULDC UR14, c[0x0][0x228] ;  /* 0x00008a00000e7ab9 */ /* 0x000fe20000000800 */
[----:B0-----:R-:W2:Y:S04]  /*ae030*/  LDL.LU R6, [R1+0x240] ;  /* 0x0002400001067983 */ /* 0x001ea80000300800 */
[----:B------:R0:W-:Y:S04]  /*ae040*/  STL [R1+0x3e28], R7 ;  /* 0x003e280701007387 */ /* 0x0001e80000100800 */
[----:B------:R1:W-:Y:S04]  /*ae050*/  @P3 STG.E.U16 desc[UR10][R16.64], R29 ;  /* 0x0000001d10003986 */ /* 0x0003e8000c10150a */
[----:B0-----:R-:W3:Y:S04]  /*ae060*/  LDL.LU R7, [R1+0x230] ;  /* 0x0002300001077983 */ /* 0x001ee80000300800 */
[----:B------:R-:W-:Y:S04]  /*ae070*/  STL [R1+0x3e34], R5 ;  /* 0x003e340501007387 */ /* 0x000fe80000100800 */
[----:B------:R-:W4:Y:S04]  /*ae080*/  LDL.LU R28, [R1+0x250] ;  /* 0x00025000011c7983 */ /* 0x000f280000300800 */
[----:B-1----:R-:W3:Y:S04]  /*ae090*/  LDL R29, [R1+0x2a44] ;  /* 0x002a4400011d7983 */ /* 0x002ee80000100800 */
[----:B------:R-:W3:Y:S04]  /*ae0a0*/  LDL R16, [R1+0x2a3c] ;  /* 0x002a3c0001107983 */ /* 0x000ee80000100800 */
[----:B------:R-:W3:Y:S04]  /*ae0b0*/  LDL R17, [R1+0x2a34] ;  /* 0x002a340001117983 */ /* 0x000ee80000100800 */
[----:B------:R0:W-:Y:S04]  /*ae0c0*/  @P4 STG.E.U16 desc[UR10][R18.64], R23 ;  /* 0x0000001712004986 */ /* 0x0001e8000c10150a */
[----:B0-----:R-:W3:Y:S04]  /*ae0d0*/  LDL.LU R23, [R1+0x3e38] ;  /* 0x003e380001177983 */ /* 0x001ee80000300800 */
[----:B------:R-:W3:Y:S04]  /*ae0e0*/  LDL R18, [R1+0x2970] ;  /* 0x0029700001127983 */ /* 0x000ee80000100800 */
[----:B------:R-:W3:Y:S01]  /*ae0f0*/  LDL R19, [R1+0x2a0c] ;  /* 0x002a0c0001137983 */ /* 0x000ee20000100800 */
[----:B------:R-:W-:-:S03]  /*ae100*/  IMAD.WIDE R26, R0, 0x2, R8 ;  /* 0x00000002001a7825 */ /* 0x000fc600078e0208 */
[----:B------:R0:W-:Y:S04]  /*ae110*/  @P5 STG.E.U16 desc[UR10][R24.64], R3 ;  /* 0x0000000318005986 */ /* 0x0001e8000c10150a */
[----:B------:R-:W-:Y:S01]  /*ae120*/  STL [R1+0x3e24], R20 ;  /* 0x003e241401007387 */ /* 0x000fe20000100800 */
[----:B0-----:R-:W-:Y:S01]  /*ae130*/  IMAD.WIDE R24, R0, 0x2, R12 ;  /* 0x0000000200187825 */ /* 0x001fe200078e020c */
[----:B--2---:R-:W-:Y:S02]  /*ae140*/  PRMT R2, R6, 0x7632, R2 ;  /* 0x0000763206027816 */ /* 0x004fe40000000002 */
[----:B----4-:R0:W-:Y:S01]  /*ae150*/  @P6 STG.E.U16 desc[UR10][R26.64], R28 ;  /* 0x0000001c1a006986 */ /* 0x0101e2000c10150a */
[----:B---3--:R-:W-:Y:S01]  /*ae160*/  ISETP.LT.AND P4, PT, R29, UR8, !P2 ;  /* 0x000000081d007c0c */ /* 0x008fe2000d781270 */
[----:B------:R-:W-:Y:S01]  /*ae170*/  ULDC UR8, c[0x0][0x228] ;  /* 0x00008a0000087ab9 */ /* 0x000fe20000000800 */
[----:B------:R-:W-:-:S02]  /*ae180*/  PRMT R5, R28, 0x7632, R5 ;  /* 0x000076321c057816 */ /* 0x000fc40000000005 */
[----:B------:R-:W-:Y:S01]  /*ae190*/  ISETP.LT.AND P3, PT, R16, UR12, !P2 ;  /* 0x0000000c10007c0c */ /* 0x000fe2000d761270 */
[----:B------:R-:W-:Y:S01]  /*ae1a0*/  ULDC UR12, c[0x0][0x228] ;  /* 0x00008a00000c7ab9 */ /* 0x000fe20000000800 */
[----:B0-----:R-:W-:Y:S01]  /*ae1b0*/  IMAD.WIDE R26, R0, 0x2, R10 ;  /* 0x00000002001a7825 */ /* 0x001fe200078e020a */
[----:B------:R-:W-:Y:S02]  /*ae1c0*/  ISETP.LT.AND P6, PT, R18, UR4, !P2 ;  /* 0x0000000412007c0c */ /* 0x000fe4000d7c1270 */
[----:B------:R-:W-:Y:S01]  /*ae1d0*/  ISETP.LT.AND P5, PT, R19, UR6, !P2 ;  /* 0x0000000613007c0c */ /* 0x000fe2000d7a1270 */
[C---:B------:R-:W-:Y:S01]  /*ae1e0*/  IMAD.WIDE R18, R0.reuse, 0x2, R20 ;  /* 0x0000000200127825 */ /* 0x040fe200078e0214 */
[----:B------:R-:W-:Y:S01]  /*ae1f0*/  ISETP.LT.AND P2, PT, R17, UR14, !P2 ;  /* 0x0000000e11007c0c */ /* 0x000fe2000d741270 */
[----:B------:R-:W2:Y:S01]  /*ae200*/  LDL.LU R20, [R1+0x2a4] ;  /* 0x0002a40001147983 */ /* 0x000ea20000300800 */
[----:B------:R-:W-:Y:S01]  /*ae210*/  PRMT R3, R7, 0x7632, R3 ;  /* 0x0000763207037816 */ /* 0x000fe20000000003 */
[C---:B------:R-:W-:Y:S01]  /*ae220*/  IMAD.WIDE R16, R0.reuse, 0x2, R22 ;  /* 0x0000000200107825 */ /* 0x040fe200078e0216 */
[----:B------:R-:W-:Y:S01]  /*ae230*/  ULDC UR6, c[0x0][0x228] ;  /* 0x00008a0000067ab9 */ /* 0x000fe20000000800 */
[----:B------:R0:W-:Y:S01]  /*ae240*/  STL [R1+0x3e20], R21 ;  /* 0x003e201501007387 */ /* 0x0001e20000100800 */
[----:B------:R-:W-:Y:S01]  /*ae250*/  ULDC UR4, c[0x0][0x248] ;  /* 0x0000920000047ab9 */ /* 0x000fe20000000800 */
[C---:B------:R-:W-:Y:S01]  /*ae260*/  IMAD.WIDE R28, R0.reuse, 0x2, R14 ;  /* 0x00000002001c7825 */ /* 0x040fe200078e020e */
[----:B------:R-:W-:Y:S01]  /*ae270*/  ULDC UR14, c[0x0][0x228] ;  /* 0x00008a00000e7ab9 */ /* 0x000fe20000000800 */
[----:B------:R1:W-:Y:S04]  /*ae280*/  @P6 STG.E.U16 desc[UR10][R16.64], R5 ;  /* 0x0000000510006986 */ /* 0x0003e8000c10150a */
[----:B------:R3:W-:Y:S04]  /*ae290*/  @P5 STG.E.U16 desc[UR10][R18.64], R6 ;  /* 0x0000000612005986 */ /* 0x0007e8000c10150a */
[----:B0-----:R-:W4:Y:S04]  /*ae2a0*/  LDL.LU R21, [R1+0x294] ;  /* 0x0002940001157983 */ /* 0x001f280000300800 */
[----:B-1----:R-:W4:Y:S04]  /*ae2b0*/  LDL.LU R5, [R1+0x3e34] ;  /* 0x003e340001057983 */ /* 0x002f280000300800 */
        /* <DEDUP_REMOVED lines=8> */
[----:B-1----:R-:W3:Y:S04]  /*ae340*/  LDL.LU R7, [R1+0x3e28] ;  /* 0x003e280001077983 */ /* 0x002ee80000300800 */
[----:B------:R0:W-:Y:S02]  /*ae350*/  @P2 STG.E.U16 desc[UR10][R28.64], R3 ;  /* 0x000000031c002986 */ /* 0x0001e4000c10150a */
[----:B0-----:R-:W-:Y:S01]  /*ae360*/  VIADD R3, R0, UR4 ;  /* 0x0000000400037c36 */ /* 0x001fe20008000000 */
[----:B------:R-:W-:-:S03]  /*ae370*/  ULDC UR4, c[0x0][0x22c] ;  /* 0x00008b0000047ab9 */ /* 0x000fc60000000800 */
[----:B------:R-:W-:Y:S01]  /*ae380*/  IMAD.WIDE R24, R3, 0x2, R8 ;  /* 0x0000000203187825 */ /* 0x000fe200078e0208 */
[----:B--2---:R-:W-:Y:S02]  /*ae390*/  PRMT R28, R20, 0x7632, R28 ;  /* 0x00007632141c7816 */ /* 0x004fe4000000001c */
[----:B----4-:R-:W-:Y:S01]  /*ae3a0*/  ISETP.LT.AND P6, PT, R16, UR14, !P1 ;  /* 0x0000000e10007c0c */ /* 0x010fe2000cfc1270 */
        /* <DEDUP_REMOVED lines=31> */
[----:B0-----:R-:W2:Y:S01]  /*ae5a0*/  LDL.LU R13, [R1+0x254] ;  /* 0x00025400010d7983 */ /* 0x001ea20000300800 */
[----:B----4-:R-:W-:Y:S02]  /*ae5b0*/  PRMT R28, R7, 0x7632, R28 ;  /* 0x00007632071c7816 */ /* 0x010fe4000000001c */
        /* <DEDUP_REMOVED lines=21> */
[----:B------:R-:W4:Y:S04]  /*ae710*/  LDL.LU R24, [R1+0x264] ;  /* 0x0002640001187983 */ /* 0x000f280000300800 */
[----:B------:R-:W4:Y:S04]  /*ae720*/  LDL R25, [R1+0x1714] ;  /* 0x0017140001197983 */ /* 0x000f280000100800 */
[----:B--2---:R-:W2:Y:S04]  /*ae730*/  LDL.LU R2, [R1+0x3e18] ;  /* 0x003e180001027983 */ /* 0x004ea80000300800 */
[----:B------:R-:W2:Y:S04]  /*ae740*/  LDL R18, [R1+0x2924] ;  /* 0x0029240001127983 */ /* 0x000ea80000100800 */
[----:B------:R-:W2:Y:S04]  /*ae750*/  LDL R19, [R1+0x2970] ;  /* 0x0029700001137983 */ /* 0x000ea80000100800 */
[----:B------:R0:W-:Y:S01]  /*ae760*/  @P1 STG.E.U16 desc[UR10][R16.64], R3 ;  /* 0x0000000310001986 */ /* 0x0001e2000c10150a */
[----:B------:R-:W-:-:S03]  /*ae770*/  PRMT R29, R13, 0x7632, R29 ;  /* 0x000076320d1d7816 */ /* 0x000fc6000000001d */
[----:B------:R1:W-:Y:S01]  /*ae780*/  STL [R1+0x3e10], R9 ;  /* 0x003e100901007387 */ /* 0x0003e20000100800 */
[----:B0-----:R-:W-:-:S04]  /*ae790*/  IMAD.WIDE R16, R0, 0x2, R4 ;  /* 0x0000000200107825 */ /* 0x001fc800078e0204 */
[----:B---3--:R-:W-:-:S05]  /*ae7a0*/  IMAD.WIDE R26, R0, 0x2, R6 ;  /* 0x00000002001a7825 */ /* 0x008fca00078e0206 */
[----:B----4-:R0:W-:Y:S01]  /*ae7b0*/  @P6 STG.E.U16 desc[UR10][R26.64], R24 ;  /* 0x000000181a006986 */ /* 0x0101e2000c10150a */
[----:B--2---:R-:W-:Y:S01]  /*ae7c0*/  ISETP.LT.AND P3, PT, R2, UR4, !P2 ;  /* 0x0000000402007c0c */ /* 0x004fe2000d761270 */
[----:B------:R-:W-:Y:S01]  /*ae7d0*/  ULDC UR4, c[0x0][0x22c] ;  /* 0x00008b0000047ab9 */ /* 0x000fe20000000800 */
[----:B------:R-:W-:Y:S02]  /*ae7e0*/  ISETP.LT.AND P4, PT, R18, UR6, !P2 ;  /* 0x0000000612007c0c */ /* 0x000fe4000d781270 */
[----:B------:R-:W-:Y:S01]  /*ae7f0*/  ISETP.LT.AND P5, PT, R19, UR8, !P2 ;  /* 0x0000000813007c0c */ /* 0x000fe2000d7a1270 */
[----:B------:R-:W-:Y:S01]  /*ae800*/  IMAD.WIDE R18, R0, 0x2, R8 ;  /* 0x0000000200127825 */ /* 0x000fe200078e0208 */
[----:B------:R-:W-:Y:S01]  /*ae810*/  PRMT R3, R24, 0x7632, R3 ;  /* 0x0000763218037816 */ /* 0x000fe20000000003 */
[----:B-1----:R-:W2:Y:S01]  /*ae820*/  LDL.LU R9, [R1+0x234] ;  /* 0x0002340001097983 */ /* 0x002ea20000300800 */
[----:B------:R-:W-:Y:S01]  /*ae830*/  ISETP.LT.AND P6, PT, R28, UR12, !P2 ;  /* 0x0000000c1c007c0c */ /* 0x000fe2000d7c1270 */
[----:B------:R-:W-:Y:S01]  /*ae840*/  VIADD R28, R25, 0x14 ;  /* 0x00000014191c7836 */ /* 0x000fe20000000000 */
[----:B------:R-:W-:Y:S01]  /*ae850*/  ULDC UR6, c[0x0][0x228] ;  /* 0x00008a0000067ab9 */ /* 0x000fe20000000800 */
[----:B0-----:R-:W-:Y:S01]  /*ae860*/  IMAD.WIDE R24, R0, 0x2, R22 ;  /* 0x0000000200187825 */ /* 0x001fe200078e0216 */
[----:B------:R0:W-:Y:S01]  /*ae870*/  STL [R1+0x3e0c], R23 ;  /* 0x003e0c1701007387 */ /* 0x0001e20000100800 */
[----:B------:R-:W-:Y:S01]  /*ae880*/  ULDC UR8, c[0x0][0x228] ;  /* 0x00008a0000087ab9 */ /* 0x000fe20000000800 */
[----:B------:R-:W-:-:S02]  /*ae890*/  ULDC UR12, c[0x0][0x228] ;  /* 0x00008a00000c7ab9 */ /* 0x000fc40000000800 */
[----:B------:R1:W-:Y:S04]  /*ae8a0*/  @P3 STG.E.U16 desc[UR10][R16.64], R3 ;  /* 0x0000000310003986 */ /* 0x0003e8000c10150a */
[----:B------:R3:W-:Y:S04]  /*ae8b0*/  @P4 STG.E.U16 desc[UR10][R18.64], R13 ;  /* 0x0000000d12004986 */ /* 0x0007e8000c10150a */
[----:B0-----:R-:W4:Y:S04]  /*ae8c0*/  LDL.LU R23, [R1+0x2a8] ;  /* 0x0002a80001177983 */ /* 0x001f280000300800 */
[----:B-1----:R-:W4:Y:S04]  /*ae8d0*/  LDL R16, [R1+0x2a44] ;  /* 0x002a440001107983 */ /* 0x002f280000100800 */
[----:B------:R-:W4:Y:S04]  /*ae8e0*/  LDL R17, [R1+0x2a3c] ;  /* 0x002a3c0001117983 */ /* 0x000f280000100800 */
[----:B------:R-:W4:Y:S04]  /*ae8f0*/  LDL R3, [R1+0x1808] ;  /* 0x0018080001037983 */ /* 0x000f280000100800 */
[----:B---3--:R-:W3:Y:S04]  /*ae900*/  LDL.LU R13, [R1+0x3e14] ;  /* 0x003e1400010d7983 */ /* 0x008ee80000300800 */
[----:B------:R-:W3:Y:S04]  /*ae910*/  LDL R19, [R1+0x2924] ;  /* 0x0029240001137983 */ /* 0x000ee80000100800 */
[----:B------:R0:W-:Y:S04]  /*ae920*/  @P5 STG.E.U16 desc[UR10][R24.64], R29 ;  /* 0x0000001d18005986 */ /* 0x0001e8000c10150a */
[----:B0-----:R-:W3:Y:S04]  /*ae930*/  LDL.LU R24, [R1+0x244] ;  /* 0x0002440001187983 */ /* 0x001ee80000300800 */
[----:B------:R-:W3:Y:S01]  /*ae940*/  LDL R25, [R1+0x2a34] ;  /* 0x002a340001197983 */ /* 0x000ee20000100800 */
[----:B------:R-:W-:Y:S01]  /*ae950*/  ISETP.GE.AND P1, PT, R28, UR4, PT ;  /* 0x000000041c007c0c */ /* 0x000fe2000bf26270 */
[----:B------:R-:W-:Y:S01]  /*ae960*/  ULDC UR4, c[0x0][0x228] ;  /* 0x00008a0000047ab9 */ /* 0x000fe20000000800 */
[----:B------:R-:W-:-:S02]  /*ae970*/  IMAD.WIDE R26, R0, 0x2, R20 ;  /* 0x00000002001a7825 */ /* 0x000fc400078e0214 */
[----:B------:R-:W-:Y:S01]  /*ae980*/  ISETP.LT.AND P5, PT, R2, UR14, !P1 ;  /* 0x0000000e02007c0c */ /* 0x000fe2000cfa1270 */
[----:B------:R0:W-:Y:S01]  /*ae990*/  STL [R1+0x3e08], R2 ;  /* 0x003e080201007387 */ /* 0x0001e20000100800 */
[----:B------:R-:W-:-:S03]  /*ae9a0*/  ULDC UR14, c[0x0][0x228] ;  /* 0x00008a00000e7ab9 */ /* 0x000fc60000000800 */
[----:B0-----:R-:W3:Y:S01]  /*ae9b0*/  LDL.LU R2, [R1+0x288] ;  /* 0x0002880001027983 */ /* 0x001ee20000300800 */
[----:B--2---:R-:W-:Y:S02]  /*ae9c0*/  PRMT R28, R9, 0x7632, R28 ;  /* 0x00007632091c7816 */ /* 0x004fe4000000001c */
[----:B----4-:R-:W-:Y:S01]  /*ae9d0*/  ISETP.LT.AND P4, PT, R16, UR4, !P2 ;  /* 0x0000000410007c0c */ /* 0x010fe2000d781270 */
[----:B------:R-:W-:Y:S01]  /*ae9e0*/  ULDC UR4, c[0x0][0x248] ;  /* 0x0000920000047ab9 */ /* 0x000fe20000000800 */
[----:B------:R-:W-:Y:S01]  /*ae9f0*/  ISETP.LT.AND P3, PT, R17, UR6, !P2 ;  /* 0x0000000611007c0c */ /* 0x000fe2000d761270 */
[----:B------:R-:W-:Y:S01]  /*aea00*/  ULDC UR6, c[0x0][0x228] ;  /* 0x00008a0000067ab9 */ /* 0x000fe20000000800 */
[----:B---3--:R-:W-:Y:S01]  /*aea10*/  IMAD.WIDE R16, R0, 0x2, R12 ;  /* 0x0000000200107825 */ /* 0x008fe200078e020c */
[----:B------:R0:W-:Y:S01]  /*aea20*/  @P6 STG.E.U16 desc[UR10][R26.64], R24 ;  /* 0x000000181a006986 */ /* 0x0001e2000c10150a */
[----:B------:R-:W-:Y:S02]  /*aea30*/  ISETP.LT.AND P6, PT, R3, UR12, !P1 ;  /* 0x0000000c03007c0c */ /* 0x000fe4000cfc1270 */
[----:B------:R-:W-:-:S02]  /*aea40*/  ISETP.LT.AND P2, PT, R25, UR8, !P2 ;  /* 0x0000000819007c0c */ /* 0x000fc4000d741270 */
[----:B------:R-:W-:Y:S01]  /*aea50*/  PRMT R18, R24, 0x7632, R18 ;  /* 0x0000763218127816 */ /* 0x000fe20000000012 */
[C---:B------:R-:W-:Y:S01]  /*aea60*/  VIADD R3, R0.reuse, UR4 ;  /* 0x0000000400037c36 */ /* 0x040fe20008000000 */
[----:B------:R-:W-:Y:S01]  /*aea70*/  ULDC UR4, c[0x0][0x228] ;  /* 0x00008a0000047ab9 */ /* 0x000fe20000000800 */
[----:B------:R-:W-:Y:S01]  /*aea80*/  ULDC UR12, c[0x0][0x228] ;  /* 0x00008a00000c7ab9 */ /* 0x000fe20000000800 */
[----:B------:R-:W-:Y:S01]  /*aea90*/  ULDC UR8, c[0x0][0x228] ;  /* 0x00008a0000087ab9 */ /* 0x000fe20000000800 */
[C---:B0-----:R-:W-:Y:S01]  /*aeaa0*/  IMAD.WIDE R26, R0.reuse, 0x2, R10 ;  /* 0x00000002001a7825 */ /* 0x041fe200078e020a */
[----:B------:R0:W-:Y:S01]  /*aeab0*/  @P4 STG.E.U16 desc[UR10][R16.64], R18 ;  /* 0x0000001210004986 */ /* 0x0001e2000c10150a */
[----:B------:R-:W-:Y:S01]  /*aeac0*/  ISETP.LT.AND P4, PT, R19, UR16, !P1 ;  /* 0x0000001013007c0c */ /* 0x000fe2000cf81270 */
[----:B------:R-:W-:Y:S01]  /*aead0*/  ULDC UR16, c[0x0][0x228] ;  /* 0x00008a0000107ab9 */ /* 0x000fe20000000800 */
[----:B------:R-:W-:Y:S01]  /*aeae0*/  IMAD.WIDE R24, R0, 0x2, R14 ;  /* 0x0000000200187825 */ /* 0x000fe200078e020e */
[----:B------:R-:W-:Y:S01]  /*aeaf0*/  PRMT R0, R23, 0x7632, R0 ;  /* 0x0000763217007816 */ /* 0x000fe20000000000 */
[----:B------:R1:W-:Y:S04]  /*aeb00*/  @P3 STG.E.U16 desc[UR10][R26.64], R9 ;  /* 0x000000091a003986 */ /* 0x0003e8000c10150a */
[----:B------:R2:W-:Y:S01]  /*aeb10*/  @P2 STG.E.U16 desc[UR10][R24.64], R28 ;  /* 0x0000001c18002986 */ /* 0x0005e2000c10150a */
[----:B0-----:R-:W-:-:S04]  /*aeb20*/  IMAD.WIDE R18, R3, 0x2, R6 ;  /* 0x0000000203127825 */ /* 0x001fc800078e0206 */
[C---:B------:R-:W-:Y:S01]  /*aeb30*/  IMAD.WIDE R16, R3.reuse, 0x2, R4 ;  /* 0x0000000203107825 */ /* 0x040fe200078e0204 */
[----:B-1----:R-:W3:Y:S04]  /*aeb40*/  LDL.LU R9, [R1+0x3e10] ;  /* 0x003e100001097983 */ /* 0x002ee80000300800 */
[----:B--2---:R-:W2:Y:S04]  /*aeb50*/  LDL R28, [R1+0x2a3c] ;  /* 0x002a3c00011c7983 */ /* 0x004ea80000100800 */
[----:B------:R-:W4:Y:S04]  /*aeb60*/  LDL.LU R24, [R1+0x298] ;  /* 0x0002980001187983 */ /* 0x000f280000300800 */
[----:B------:R-:W2:Y:S04]  /*aeb70*/  LDL R25, [R1+0x1714] ;  /* 0x0017140001197983 */ /* 0x000ea80000100800 */
[----:B------:R0:W-:Y:S04]  /*aeb80*/  @P6 STG.E.U16 desc[UR10][R18.64], R23 ;  /* 0x0000001712006986 */ /* 0x0001e8000c10150a */
[----:B------:R1:W-:Y:S04]  /*aeb90*/  @P5 STG.E.U16 desc[UR10][R16.64], R0 ;  /* 0x0000000010005986 */ /* 0x0003e8000c10150a */
[----:B0-----:R-:W2:Y:S04]  /*aeba0*/  LDL.LU R23, [R1+0x3e0c] ;  /* 0x003e0c0001177983 */ /* 0x001ea80000300800 */
[----:B-1----:R-:W2:Y:S04]  /*aebb0*/  LDL R17, [R1+0x2970] ;  /* 0x0029700001117983 */ /* 0x002ea80000100800 */
[----:B------:R-:W2:Y:S04]  /*aebc0*/  LDL R18, [R1+0x2a0c] ;  /* 0x002a0c0001127983 */ /* 0x000ea80000100800 */
[----:B------:R-:W2:Y:S01]  /*aebd0*/  LDL R19, [R1+0x2a44] ;  /* 0x002a440001137983 */ /* 0x000ea20000100800 */
[----:B------:R-:W-:Y:S01]  /*aebe0*/  PRMT R29, R2, 0x7632, R29 ;  /* 0x00007632021d7816 */ /* 0x000fe2000000001d */
[----:B---3--:R-:W-:-:S05]  /*aebf0*/  IMAD.WIDE R26, R3, 0x2, R8 ;  /* 0x00000002031a7825 */ /* 0x008fca00078e0208 */
[----:B----4-:R0:W-:Y:S01]  /*aec00*/  @P4 STG.E.U16 desc[UR10][R26.64], R24 ;  /* 0x000000181a004986 */ /* 0x0101e2000c10150a */
[----:B--2---:R-:W-:Y:S01]  /*aec10*/  ISETP.LT.AND P6, PT, R28, UR12, !P1 ;  /* 0x0000000c1c007c0c */ /* 0x004fe2000cfc1270 */
[----:B------:R-:W-:Y:S01]  /*aec20*/  ULDC UR12, c[0x0][0x228] ;  /* 0x00008a00000c7ab9 */ /* 0x000fe20000000800 */
[----:B------:R-:W-:Y:S01]  /*aec30*/  PRMT R0, R24, 0x7632, R0 ;  /* 0x0000763218007816 */ /* 0x000fe20000000000 */
[----:B------:R-:W-:Y:S01]  /*aec40*/  VIADD R28, R25, 0x15 ;  /* 0x00000015191c7836 */ /* 0x000fe20000000000 */
[----:B------:R-:W-:Y:S02]  /*aec50*/  ISETP.LT.AND P3, PT, R17, UR4, !P1 ;  /* 0x0000000411007c0c */ /* 0x000fe4000cf61270 */
[----:B------:R-:W-:Y:S01]  /*aec60*/  ISETP.LT.AND P4, PT, R18, UR6, !P1 ;  /* 0x0000000612007c0c */ /* 0x000fe2000cf81270 */
[----:B------:R-:W-:Y:S01]  /*aec70*/  IMAD.WIDE R16, R3, 0x2, R22 ;  /* 0x0000000203107825 */ /* 0x000fe200078e0216 */
[----:B------:R-:W-:Y:S01]  /*aec80*/  ULDC UR4, c[0x0][0x22c] ;  /* 0x00008b0000047ab9 */ /* 0x000fe20000000800 */
[----:B------:R1:W-:Y:S01]  /*aec90*/  STL [R1+0x3e04], R23 ;  /* 0x003e041701007387 */ /* 0x0003e20000100800 */
[----:B------:R-:W-:Y:S01]  /*aeca0*/  ISETP.LT.AND P5, PT, R19, UR8, !P1 ;  /* 0x0000000813007c0c */ /* 0x000fe2000cfa1270 */
[----:B------:R-:W-:Y:S01]  /*aecb0*/  IMAD.WIDE R18, R3, 0x2, R20 ;  /* 0x0000000203127825 */ /* 0x000fe200078e0214 */
[----:B------:R-:W-:Y:S01]  /*aecc0*/  ISETP.GE.AND P2, PT, R28, UR4, PT ;  /* 0x000000041c007c0c */ /* 0x000fe2000bf46270 */
[----:B------:R-:W-:Y:S01]  /*aecd0*/  ULDC UR6, c[0x0][0x228] ;  /* 0x00008a0000067ab9 */ /* 0x000fe20000000800 */
[----:B------:R-:W-:-:S03]  /*aece0*/  ULDC UR8, c[0x0][0x228] ;  /* 0x00008a0000087ab9 */ /* 0x000fc60000000800 */
[----:B------:R2:W-:Y:S01]  /*aecf0*/  @P3 STG.E.U16 desc[UR10][R16.64], R0 ;  /* 0x0000000010003986 */ /* 0x0005e2000c10150a */
[C---:B0-----:R-:W-:Y:S01]  /*aed00*/  IMAD.WIDE R24, R3.reuse, 0x2, R12 ;  /* 0x0000000203187825 */ /* 0x041fe200078e020c */
[----:B------:R-:W-:Y:S02]  /*aed10*/  ULDC UR4, c[0x0][0x248] ;  /* 0x0000920000047ab9 */ /* 0x000fe40000000800 */
[----:B-1----:R-:W3:Y:S04]  /*aed20*/  LDL.LU R23, [R1+0x268] ;  /* 0x0002680001177983 */ /* 0x002ee80000300800 */
[----:B------:R-:W4:Y:S04]  /*aed30*/  LDL R28, [R1+0x1714] ;  /* 0x00171400011c7983 */ /* 0x000f280000100800 */
[----:B--2---:R-:W2:Y:S04]  /*aed40*/  LDL R0, [R1+0x1808] ;  /* 0x0018080001007983 */ /* 0x004ea80000100800 */
[----:B------:R-:W3:Y:S04]  /*aed50*/  LDL R16, [R1+0x2924] ;  /* 0x0029240001107983 */ /* 0x000ee80000100800 */
[----:B------:R-:W3:Y:S04]  /*aed60*/  LDL.LU R17, [R1+0x278] ;  /* 0x0002780001117983 */ /* 0x000ee80000300800 */
[----:B------:R0:W-:Y:S04]  /*aed70*/  @P4 STG.E.U16 desc[UR10][R18.64], R2 ;  /* 0x0000000212004986 */ /* 0x0001e8000c10150a */
[----:B0-----:R-:W3:Y:S04]  /*aed80*/  LDL.LU R2, [R1+0x3e08] ;  /* 0x003e080001027983 */ /* 0x001ee80000300800 */
[----:B------:R-:W3:Y:S01]  /*aed90*/  LDL R19, [R1+0x2a34] ;  /* 0x002a340001137983 */ /* 0x000ee20000100800 */
[----:B------:R-:W-:-:S03]  /*aeda0*/  IMAD.WIDE R26, R3, 0x2, R10 ;  /* 0x00000002031a7825 */ /* 0x000fc600078e020a */
[----:B------:R0:W-:Y:S01]  /*aedb0*/  @P5 STG.E.U16 desc[UR10][R24.64], R29 ;  /* 0x0000001d18005986 */ /* 0x0001e2000c10150a */
[----:B--2---:R-:W-:Y:S01]  /*aedc0*/  ISETP.LT.AND P4, PT, R0, UR8, !P2 ;  /* 0x0000000800007c0c */ /* 0x004fe2000d781270 */
[----:B------:R-:W-:Y:S01]  /*aedd0*/  VIADD R0, R3, UR4 ;  /* 0x0000000403007c36 */ /* 0x000fe20008000000 */
[----:B------:R-:W-:Y:S01]  /*aede0*/  ULDC UR4, c[0x0][0x22c] ;  /* 0x00008b0000047ab9 */ /* 0x000fe20000000800 */
[----:B----4-:R-:W-:Y:S01]  /*aedf0*/  VIADD R28, R28, 0x16 ;  /* 0x000000161c1c7836 */ /* 0x010fe20000000000 */
[----:B------:R-:W-:Y:S01]  /*aee00*/  ULDC UR8, c[0x0][0x228] ;  /* 0x00008a0000087ab9 */ /* 0x000fe20000000800 */
[----:B---3--:R1:W-:Y:S01]  /*aee10*/  @P6 STG.E.U16 desc[UR10][R26.64], R17 ;  /* 0x000000111a006986 */ /* 0x0083e2000c10150a */
[----:B------:R-:W-:Y:S02]  /*aee20*/  ISETP.LT.AND P6, PT, R16, UR14, !P2 ;  /* 0x0000000e10007c0c */ /* 0x000fe4000d7c1270 */
[----:B0-----:R-:W-:Y:S02]  /*aee30*/  PRMT R29, R17, 0x7632, R29 ;  /* 0x00007632111d7816 */ /* 0x001fe4000000001d */
[----:B------:R-:W-:Y:S01]  /*aee40*/  ISETP.LT.AND P3, PT, R19, UR6, !P1 ;  /* 0x0000000613007c0c */ /* 0x000fe2000cf61270 */
[----:B------:R-:W-:Y:S01]  /*aee50*/  STL [R1+0x3df8], R2 ;  /* 0x003df80201007387 */ /* 0x000fe20000100800 */
[----:B-1----:R-:W-:Y:S01]  /*aee60*/  IMAD.WIDE R16, R3, 0x2, R14 ;  /* 0x0000000203107825 */ /* 0x002fe200078e020e */
[----:B------:R-:W-:Y:S01]  /*aee70*/  ISETP.LT.AND P5, PT, R2, UR12, !P2 ;  /* 0x0000000c02007c0c */ /* 0x000fe2000d7a1270 */
[----:B------:R-:W-:Y:S01]  /*aee80*/  ULDC UR6, c[0x0][0x228] ;  /* 0x00008a0000067ab9 */ /* 0x000fe20000000800 */
[----:B------:R0:W-:Y:S01]  /*aee90*/  STL [R1+0x3dfc], R6 ;  /* 0x003dfc0601007387 */ /* 0x0001e20000100800 */
[----:B------:R-:W-:Y:S01]  /*aeea0*/  IMAD.WIDE R18, R0, 0x2, R6 ;  /* 0x0000000200127825 */ /* 0x000fe200078e0206 */
[----:B------:R-:W-:Y:S01]  /*aeeb0*/  ISETP.GE.AND P1, PT, R28, UR4, PT ;  /* 0x000000041c007c0c */ /* 0x000fe2000bf26270 */
[----:B------:R-:W-:Y:S01]  /*aeec0*/  ULDC UR4, c[0x0][0x228] ;  /* 0x00008a0000047ab9 */ /* 0x000fe20000000800 */
[----:B------:R-:W-:Y:S01]  /*aeed0*/  PRMT R3, R23, 0x7632, R3 ;  /* 0x0000763217037816 */ /* 0x000fe20000000003 */
        /* <DEDUP_REMOVED lines=1719> */
[----:B------:R2:W-:Y:S01]  /*b5a50*/  @P2 STG.E.U16 desc[UR10][R28.64], R3 ;  /* 0x000000031c002986 */ /* 0x0005e2000c10150a */
[----:B------:R-:W-:Y:S01]  /*b5a60*/  VIADD R0, R0, UR4 ;  /* 0x0000000400007c36 */ /* 0x000fe20008000000 */
[----:B------:R-:W-:-:S03]  /*b5a70*/  ULDC UR4, c[0x0][0x22c] ;  /* 0x00008b0000047ab9 */ /* 0x000fc60000000800 */
[----:B------:R-:W-:Y:S01]  /*b5a80*/  IMAD.WIDE R24, R0, 0x2, R8 ;  /* 0x0000000200187825 */ /* 0x000fe200078e0208 */
[----:B--2---:R-:W-:Y:S02]  /*b5a90*/  PRMT R28, R20, 0x7632, R28 ;  /* 0x00007632141c7816 */ /* 0x004fe4000000001c */
[----:B----4-:R-:W-:Y:S01]  /*b5aa0*/  ISETP.LT.AND P6, PT, R16, UR14, !P1 ;  /* 0x0000000e10007c0c */ /* 0x010fe2000cfc1270 */
[----:B------:R-:W-:Y:S01]  /*b5ab0*/  VIADD R3, R17, 0x33 ;  /* 0x0000003311037836 */ /* 0x000fe20000000000 */
[----:B---3--:R-:W-:Y:S02]  /*b5ac0*/  ISETP.LT.AND P5, PT, R19, UR12, !P1 ;  /* 0x0000000c13007c0c */ /* 0x008fe4000cfa1270 */
        /* <DEDUP_REMOVED lines=35> */
[C---:B------:R-:W-:Y:S01]  /*b5d00*/  IMAD.WIDE R18, R0.reuse, 0x2, R10 ;  /* 0x0000000200127825 */ /* 0x040fe200078e020a */
        /* <DEDUP_REMOVED lines=25> */
[----:B---3--:R-:W-:Y:S01]  /*b5ea0*/  IMAD.WIDE R26, R3, 0x2, R6 ;  /* 0x00000002031a7825 */ /* 0x008fe200078e0206 */
[----:B----4-:R-:W-:Y:S02]  /*b5eb0*/  PRMT R0, R24, 0x7632, R0 ;  /* 0x0000763218007816 */ /* 0x010fe40000000000 */
[----:B--2---:R-:W-:Y:S02]  /*b5ec0*/  ISETP.LT.AND P1, PT, R2, UR4, !P3 ;  /* 0x0000000402007c0c */ /* 0x004fe4000df21270 */
[----:B------:R-:W-:Y:S02]  /*b5ed0*/  ISETP.LT.AND P4, PT, R18, UR6, !P3 ;  /* 0x0000000612007c0c */ /* 0x000fe4000df81270 */
[----:B------:R-:W-:Y:S01]  /*b5ee0*/  ISETP.LT.AND P5, PT, R19, UR8, !P3 ;  /* 0x0000000813007c0c */ /* 0x000fe2000dfa1270 */
[----:B------:R0:W-:Y:S01]  /*b5ef0*/  @P6 STG.E.U16 desc[UR10][R26.64], R24 ;  /* 0x000000181a006986 */ /* 0x0001e2000c10150a */
[----:B------:R-:W-:Y:S01]  /*b5f00*/  ISETP.LT.AND P6, PT, R28, UR12, !P3 ;  /* 0x0000000c1c007c0c */ /* 0x000fe2000dfc1270 */
[----:B------:R-:W-:Y:S01]  /*b5f10*/  IMAD.WIDE R18, R3, 0x2, R8 ;  /* 0x0000000203127825 */ /* 0x000fe200078e0208 */
[----:B------:R-:W-:Y:S01]  /*b5f20*/  ULDC UR4, c[0x0][0x22c] ;  /* 0x00008b0000047ab9 */ /* 0x000fe20000000800 */
[----:B-1----:R-:W2:Y:S01]  /*b5f30*/  LDL.LU R9, [R1+0x34] ;  /* 0x0000340001097983 */ /* 0x002ea20000300800 */
[----:B------:R-:W-:Y:S01]  /*b5f40*/  ULDC UR6, c[0x0][0x228] ;  /* 0x00008a0000067ab9 */ /* 0x000fe20000000800 */
[----:B------:R-:W-:Y:S01]  /*b5f50*/  VIADD R28, R25, 0x34 ;  /* 0x00000034191c7836 */ /* 0x000fe20000000000 */
[----:B------:R-:W-:Y:S01]  /*b5f60*/  ULDC UR8, c[0x0][0x228] ;  /* 0x00008a0000087ab9 */ /* 0x000fe20000000800 */
[----:B------:R1:W-:Y:S01]  /*b5f70*/  @P1 STG.E.U16 desc[UR10][R16.64], R0 ;  /* 0x0000000010001986 */ /* 0x0003e2000c10150a */
[----:B------:R-:W-:Y:S01]  /*b5f80*/  ULDC UR12, c[0x0][0x228] ;  /* 0x00008a00000c7ab9 */ /* 0x000fe20000000800 */
[----:B0-----:R-:W-:-:S02]  /*b5f90*/  IMAD.WIDE R24, R3, 0x2, R22 ;  /* 0x0000000203187825 */ /* 0x001fc400078e0216 */
[----:B------:R0:W-:Y:S04]  /*b5fa0*/  @P4 STG.E.U16 desc[UR10][R18.64], R13 ;  /* 0x0000000d12004986 */ /* 0x0001e8000c10150a */
[----:B-1----:R-:W3:Y:S04]  /*b5fb0*/  LDL R16, [R1+0x2a44] ;  /* 0x002a440001107983 */ /* 0x002ee80000100800 */
[----:B------:R-:W4:Y:S04]  /*b5fc0*/  LDL R17, [R1+0x2a3c] ;  /* 0x002a3c0001117983 */ /* 0x000f280000100800 */
[----:B------:R-:W4:Y:S04]  /*b5fd0*/  LDL R0, [R1+0x1808] ;  /* 0x0018080001007983 */ /* 0x000f280000100800 */
[----:B0-----:R-:W4:Y:S04]  /*b5fe0*/  LDL.LU R13, [R1+0x3c74] ;  /* 0x003c7400010d7983 */ /* 0x001f280000300800 */
[----:B------:R-:W4:Y:S04]  /*b5ff0*/  LDL R19, [R1+0x2924] ;  /* 0x0029240001137983 */ /* 0x000f280000100800 */
[----:B------:R0:W-:Y:S04]  /*b6000*/  @P5 STG.E.U16 desc[UR10][R24.64], R29 ;  /* 0x0000001d18005986 */ /* 0x0001e8000c10150a */
[----:B0-----:R-:W4:Y:S04]  /*b6010*/  LDL.LU R24, [R1+0x44] ;  /* 0x0000440001187983 */ /* 0x001f280000300800 */
[----:B------:R-:W4:Y:S04]  /*b6020*/  LDL R25, [R1+0x2a34] ;  /* 0x002a340001197983 */ /* 0x000f280000100800 */
[----:B------:R0:W-:Y:S04]  /*b6030*/  STL [R1+0x3c68], R29 ;  /* 0x003c681d01007387 */ /* 0x0001e80000100800 */
[----:B0-----:R-:W4:Y:S01]  /*b6040*/  LDL.LU R29, [R1+0xa8] ;  /* 0x0000a800011d7983 */ /* 0x001f220000300800 */
[----:B------:R-:W-:Y:S01]  /*b6050*/  ISETP.GE.AND P2, PT, R28, UR4, PT ;  /* 0x000000041c007c0c */ /* 0x000fe2000bf46270 */
[----:B------:R-:W-:Y:S01]  /*b6060*/  ULDC UR4, c[0x0][0x228] ;  /* 0x00008a0000047ab9 */ /* 0x000fe20000000800 */
[----:B------:R-:W-:-:S02]  /*b6070*/  IMAD.WIDE R26, R3, 0x2, R20 ;  /* 0x00000002031a7825 */ /* 0x000fc400078e0214 */
[----:B------:R-:W-:Y:S01]  /*b6080*/  ISETP.LT.AND P5, PT, R2, UR14, !P2 ;  /* 0x0000000e02007c0c */ /* 0x000fe2000d7a1270 */
[----:B------:R0:W-:Y:S01]  /*b6090*/  STL [R1+0x3c6c], R2 ;  /* 0x003c6c0201007387 */ /* 0x0001e20000100800 */
[----:B------:R-:W-:-:S03]  /*b60a0*/  ULDC UR14, c[0x0][0x228] ;  /* 0x00008a00000e7ab9 */ /* 0x000fc60000000800 */
[----:B0-----:R-:W4:Y:S01]  /*b60b0*/  LDL R2, [R1+0x88] ;  /* 0x0000880001027983 */ /* 0x001f220000100800 */
[----:B--2---:R-:W-:Y:S02]  /*b60c0*/  PRMT R28, R9, 0x7632, R28 ;  /* 0x00007632091c7816 */ /* 0x004fe4000000001c */
[----:B---3--:R-:W-:Y:S01]  /*b60d0*/  ISETP.LT.AND P4, PT, R16, UR4, !P3 ;  /* 0x0000000410007c0c */ /* 0x008fe2000df81270 */
[----:B------:R-:W-:Y:S01]  /*b60e0*/  ULDC UR4, c[0x0][0x248] ;  /* 0x0000920000047ab9 */ /* 0x000fe20000000800 */
[----:B----4-:R-:W-:Y:S01]  /*b60f0*/  ISETP.LT.AND P1, PT, R17, UR6, !P3 ;  /* 0x0000000611007c0c */ /* 0x010fe2000df21270 */
[----:B------:R-:W-:Y:S01]  /*b6100*/  ULDC UR6, c[0x0][0x228] ;  /* 0x00008a0000067ab9 */ /* 0x000fe20000000800 */
[----:B------:R-:W-:Y:S01]  /*b6110*/  IMAD.WIDE R16, R3, 0x2, R12 ;  /* 0x0000000203107825 */ /* 0x000fe200078e020c */
        /* <DEDUP_REMOVED lines=8> */
[----:B------:R1:W-:Y:S01]  /*b61a0*/  @P4 STG.E.U16 desc[UR10][R16.64], R18 ;  /* 0x0000001210004986 */ /* 0x0003e2000c10150a */
[----:B0-----:R-:W-:Y:S01]  /*b61b0*/  IMAD.WIDE R26, R3, 0x2, R10 ;  /* 0x00000002031a7825 */ /* 0x001fe200078e020a */
[----:B------:R-:W-:-:S03]  /*b61c0*/  ISETP.LT.AND P4, PT, R19, UR16, !P2 ;  /* 0x0000001013007c0c */ /* 0x000fc6000d781270 */
[----:B------:R-:W-:Y:S01]  /*b61d0*/  IMAD.WIDE R24, R3, 0x2, R14 ;  /* 0x0000000203187825 */ /* 0x000fe200078e020e */
[----:B------:R0:W-:Y:S01]  /*b61e0*/  @P1 STG.E.U16 desc[UR10][R26.64], R9 ;  /* 0x000000091a001986 */ /* 0x0001e2000c10150a */
[----:B------:R-:W-:Y:S02]  /*b61f0*/  PRMT R3, R29, 0x7632, R3 ;  /* 0x000076321d037816 */ /* 0x000fe40000000003 */
[C---:B-1----:R-:W-:Y:S01]  /*b6200*/  IMAD.WIDE R18, R0.reuse, 0x2, R6 ;  /* 0x0000000200127825 */ /* 0x042fe200078e0206 */
[----:B------:R1:W-:Y:S03]  /*b6210*/  @P3 STG.E.U16 desc[UR10][R24.64], R28 ;  /* 0x0000001c18003986 */ /* 0x0003e6000c10150a */
[C---:B------:R-:W-:Y:S01]  /*b6220*/  IMAD.WIDE R16, R0.reuse, 0x2, R4 ;  /* 0x0000000200107825 */ /* 0x040fe200078e0204 */
[----:B------:R2:W-:Y:S04]  /*b6230*/  @P6 STG.E.U16 desc[UR10][R18.64], R29 ;  /* 0x0000001d12006986 */ /* 0x0005e8000c10150a */
[----:B0-----:R-:W3:Y:S04]  /*b6240*/  LDL.LU R9, [R1+0x3c70] ;  /* 0x003c700001097983 */ /* 0x001ee80000300800 */
[----:B-1----:R-:W4:Y:S04]  /*b6250*/  LDL R24, [R1+0x2a3c] ;  /* 0x002a3c0001187983 */ /* 0x002f280000100800 */
[----:B------:R-:W4:Y:S04]  /*b6260*/  LDL R25, [R1+0x2a34] ;  /* 0x002a340001197983 */ /* 0x000f280000100800 */
[----:B------:R-:W4:Y:S04]  /*b6270*/  LDL R28, [R1+0x1714] ;  /* 0x00171400011c7983 */ /* 0x000f280000100800 */
[----:B--2---:R-:W2:Y:S04]  /*b6280*/  LDL R18, [R1+0x2a0c] ;  /* 0x002a0c0001127983 */ /* 0x004ea80000100800 */
[----:B------:R-:W2:Y:S04]  /*b6290*/  LDL R19, [R1+0x2a44] ;  /* 0x002a440001137983 */ /* 0x000ea80000100800 */
[----:B------:R-:W2:Y:S04]  /*b62a0*/  LDL.LU R29, [R1+0x78] ;  /* 0x00007800011d7983 */ /* 0x000ea80000300800 */
[----:B------:R0:W-:Y:S04]  /*b62b0*/  @P5 STG.E.U16 desc[UR10][R16.64], R3 ;  /* 0x0000000310005986 */ /* 0x0001e8000c10150a */
[----:B0-----:R-:W2:Y:S04]  /*b62c0*/  LDL.LU R16, [R1+0x98] ;  /* 0x0000980001107983 */ /* 0x001ea80000300800 */
[----:B------:R-:W2:Y:S04]  /*b62d0*/  LDL R17, [R1+0x2970] ;  /* 0x0029700001117983 */ /* 0x000ea80000100800 */
[----:B------:R0:W-:Y:S01]  /*b62e0*/  STL [R1+0x3c64], R13 ;  /* 0x003c640d01007387 */ /* 0x0001e20000100800 */
[----:B---3--:R-:W-:Y:S01]  /*b62f0*/  IMAD.WIDE R26, R0, 0x2, R8 ;  /* 0x00000002001a7825 */ /* 0x008fe200078e0208 */
[----:B----4-:R-:W-:Y:S01]  /*b6300*/  ISETP.LT.AND P6, PT, R24, UR12, !P2 ;  /* 0x0000000c18007c0c */ /* 0x010fe2000d7c1270 */
[----:B------:R-:W-:Y:S01]  /*b6310*/  ULDC UR12, c[0x0][0x228] ;  /* 0x00008a00000c7ab9 */ /* 0x000fe20000000800 */
[----:B--2---:R-:W-:Y:S01]  /*b6320*/  ISETP.LT.AND P5, PT, R19, UR8, !P2 ;  /* 0x0000000813007c0c */ /* 0x004fe2000d7a1270 */
[----:B------:R-:W-:Y:S01]  /*b6330*/  ULDC UR8, c[0x0][0x228] ;  /* 0x00008a0000087ab9 */ /* 0x000fe20000000800 */
[----:B------:R-:W-:Y:S01]  /*b6340*/  ISETP.LT.AND P3, PT, R17, UR4, !P2 ;  /* 0x0000000411007c0c */ /* 0x000fe2000d761270 */
[----:B------:R1:W-:Y:S01]  /*b6350*/  @P4 STG.E.U16 desc[UR10][R26.64], R16 ;  /* 0x000000101a004986 */ /* 0x0003e2000c10150a */
[----:B------:R-:W-:Y:S01]  /*b6360*/  ISETP.LT.AND P4, PT, R18, UR6, !P2 ;  /* 0x0000000612007c0c */ /* 0x000fe2000d781270 */
[----:B------:R-:W-:Y:S01]  /*b6370*/  ULDC UR6, c[0x0][0x228] ;  /* 0x00008a0000067ab9 */ /* 0x000fe20000000800 */
[----:B------:R-:W-:Y:S01]  /*b6380*/  PRMT R3, R16, 0x7632, R3 ;  /* 0x0000763210037816 */ /* 0x000fe20000000003 */
[----:B------:R-:W-:Y:S01]  /*b6390*/  ULDC UR4, c[0x0][0x22c] ;  /* 0x00008b0000047ab9 */ /* 0x000fe20000000800 */
[----:B------:R-:W-:Y:S01]  /*b63a0*/  ISETP.LT.AND P2, PT, R25, UR6, !P2 ;  /* 0x0000000619007c0c */ /* 0x000fe2000d741270 */
[----:B------:R-:W-:Y:S01]  /*b63b0*/  IMAD.WIDE R24, R0, 0x2, R12 ;  /* 0x0000000200187825 */ /* 0x000fe200078e020c */
[----:B------:R-:W-:Y:S01]  /*b63c0*/  ULDC UR6, c[0x0][0x228] ;  /* 0x00008a0000067ab9 */ /* 0x000fe20000000800 */
[----:B0-----:R-:W2:Y:S02]  /*b63d0*/  LDL.LU R13, [R1+0x58] ;  /* 0x00005800010d7983 */ /* 0x001ea40000300800 */
[----:B-1----:R-:W-:-:S02]  /*b63e0*/  VIADD R27, R28, 0x35 ;  /* 0x000000351c1b7836 */ /* 0x002fc40000000000 */
[----:B------:R-:W-:Y:S01]  /*b63f0*/  IMAD.WIDE R16, R0, 0x2, R22 ;  /* 0x0000000200107825 */ /* 0x000fe200078e0216 */
[----:B------:R-:W-:Y:S02]  /*b6400*/  PRMT R26, R2, 0x7632, R26 ;  /* 0x00007632021a7816 */ /* 0x000fe4000000001a */
[----:B------:R-:W3:Y:S01]  /*b6410*/  LDL.LU R2, [R1+0x3c6c] ;  /* 0x003c6c0001027983 */ /* 0x000ee20000300800 */
[----:B------:R-:W-:Y:S01]  /*b6420*/  ISETP.GE.AND P1, PT, R27, UR4, PT ;  /* 0x000000041b007c0c */ /* 0x000fe2000bf26270 */
[----:B------:R-:W-:Y:S01]  /*b6430*/  IMAD.WIDE R18, R0, 0x2, R20 ;  /* 0x0000000200127825 */ /* 0x000fe200078e0214 */
[----:B------:R-:W-:Y:S01]  /*b6440*/  ULDC UR4, c[0x0][0x228] ;  /* 0x00008a0000047ab9 */ /* 0x000fe20000000800 */
[----:B------:R-:W4:Y:S04]  /*b6450*/  LDL.LU R27, [R1+0x68] ;  /* 0x00006800011b7983 */ /* 0x000f280000300800 */
[----:B------:R0:W-:Y:S04]  /*b6460*/  @P3 STG.E.U16 desc[UR10][R16.64], R3 ;  /* 0x0000000310003986 */ /* 0x0001e8000c10150a */
[----:B0-----:R-:W2:Y:S01]  /*b6470*/  LDL.LU R17, [R1+0x88] ;  /* 0x0000880001117983 */ /* 0x001ea20000300800 */
[----:B------:R-:W-:-:S03]  /*b6480*/  PRMT R3, R29, 0x7632, R3 ;  /* 0x000076321d037816 */ /* 0x000fc60000000003 */
[----:B--2---:R0:W-:Y:S04]  /*b6490*/  @P4 STG.E.U16 desc[UR10][R18.64], R17 ;  /* 0x0000001112004986 */ /* 0x0041e8000c10150a */
[----:B------:R1:W-:Y:S01]  /*b64a0*/  @P5 STG.E.U16 desc[UR10][R24.64], R26 ;  /* 0x0000001a18005986 */ /* 0x0003e2000c10150a */
[----:B0-----:R-:W-:-:S03]  /*b64b0*/  IMAD.WIDE R16, R0, 0x2, R10 ;  /* 0x0000000200107825 */ /* 0x001fc600078e020a */
[----:B-1----:R-:W2:Y:S04]  /*b64c0*/  LDL R26, [R1+0x2924] ;  /* 0x00292400011a7983 */ /* 0x002ea80000100800 */
[----:B------:R-:W3:Y:S04]  /*b64d0*/  LDL R24, [R1+0x2970] ;  /* 0x0029700001187983 */ /* 0x000ee80000100800 */
[----:B------:R-:W3:Y:S04]  /*b64e0*/  LDL R25, [R1+0x2a0c] ;  /* 0x002a0c0001197983 */ /* 0x000ee80000100800 */
[----:B------:R0:W-:Y:S04]  /*b64f0*/  @P6 STG.E.U16 desc[UR10][R16.64], R29 ;  /* 0x0000001d10006986 */ /* 0x0001e8000c10150a */
[----:B0-----:R-:W3:Y:S04]  /*b6500*/  LDL.LU R29, [R1+0x3c68] ;  /* 0x003c6800011d7983 */ /* 0x001ee80000300800 */
[----:B------:R-:W3:Y:S01]  /*b6510*/  LDL R17, [R1+0x1808] ;  /* 0x0018080001117983 */ /* 0x000ee20000100800 */
[----:B------:R-:W-:-:S05]  /*b6520*/  IMAD.WIDE R18, R0, 0x2, R14 ;  /* 0x0000000200127825 */ /* 0x000fca00078e020e */
[----:B------:R4:W-:Y:S04]  /*b6530*/  @P2 STG.E.U16 desc[UR10][R18.64], R3 ;  /* 0x0000000312002986 */ /* 0x0009e8000c10150a */
[----:B------:R0:W-:Y:S01]  /*b6540*/  STL [R1+0x3c60], R9 ;  /* 0x003c600901007387 */ /* 0x0001e20000100800 */
[----:B----4-:R-:W-:Y:S02]  /*b6550*/  PRMT R3, R27, 0x7632, R3 ;  /* 0x000076321b037816 */ /* 0x010fe40000000003 */
[----:B--2---:R-:W-:Y:S01]  /*b6560*/  ISETP.LT.AND P5, PT, R26, UR6, !P1 ;  /* 0x000000061a007c0c */ /* 0x004fe2000cfa1270 */
[----:B------:R-:W-:Y:S01]  /*b6570*/  ULDC UR6, c[0x0][0x228] ;  /* 0x00008a0000067ab9 */ /* 0x000fe20000000800 */
[----:B---3--:R-:W-:Y:S01]  /*b6580*/  ISETP.LT.AND P4, PT, R24, UR8, !P1 ;  /* 0x0000000818007c0c */ /* 0x008fe2000cf81270 */
[----:B------:R-:W-:Y:S01]  /*b6590*/  VIADD R28, R28, 0x36 ;  /* 0x000000361c1c7836 */ /* 0x000fe20000000000 */
[----:B------:R-:W-:Y:S01]  /*b65a0*/  ULDC UR8, c[0x0][0x228] ;  /* 0x00008a0000087ab9 */ /* 0x000fe20000000800 */
[----:B------:R-:W-:Y:S01]  /*b65b0*/  ISETP.LT.AND P3, PT, R17, UR4, !P1 ;  /* 0x0000000411007c0c */ /* 0x000fe2000cf61270 */
[----:B------:R-:W-:-:S02]  /*b65c0*/  ULDC UR4, c[0x0][0x248] ;  /* 0x0000920000047ab9 */ /* 0x000fc40000000800 */
[----:B------:R-:W-:Y:S01]  /*b65d0*/  VIADD R0, R0, UR4 ;  /* 0x0000000400007c36 */ /* 0x000fe20008000000 */
[----:B------:R-:W-:Y:S02]  /*b65e0*/  ULDC UR4, c[0x0][0x228] ;  /* 0x00008a0000047ab9 */ /* 0x000fe40000000800 */
[----:B------:R-:W-:Y:S01]  /*b65f0*/  ISETP.LT.AND P6, PT, R2, UR4, !P1 ;  /* 0x0000000402007c0c */ /* 0x000fe2000cfc1270 */
[----:B------:R-:W-:Y:S01]  /*b6600*/  IMAD.WIDE R16, R0, 0x2, R6 ;  /* 0x0000000200107825 */ /* 0x000fe200078e0206 */
[----:B------:R-:W-:Y:S01]  /*b6610*/  PRMT R29, R13, 0x7632, R29 ;  /* 0x000076320d1d7816 */ /* 0x000fe2000000001d */
[----:B------:R-:W-:-:S04]  /*b6620*/  ULDC UR4, c[0x0][0x228] ;  /* 0x00008a0000047ab9 */ /* 0x000fc80000000800 */
[----:B------:R1:W-:Y:S01]  /*b6630*/  @P3 STG.E.U16 desc[UR10][R16.64], R27 ;  /* 0x0000001b10003986 */ /* 0x0003e2000c10150a */
[----:B------:R-:W-:-:S03]  /*b6640*/  IMAD.WIDE R18, R0, 0x2, R8 ;  /* 0x0000000200127825 */ /* 0x000fc600078e0208 */
[----:B0-----:R-:W2:Y:S01]  /*b6650*/  LDL R9, [R1+0xac] ;  /* 0x0000ac0001097983 */ /* 0x001ea20000100800 */
[----:B-1----:R-:W-:-:S05]  /*b6660*/  IMAD.WIDE R16, R0, 0x2, R4 ;  /* 0x0000000200107825 */ /* 0x002fca00078e0204 */
[----:B------:R0:W-:Y:S04]  /*b6670*/  @P6 STG.E.U16 desc[UR10][R16.64], R3 ;  /* 0x0000000310006986 */ /* 0x0001e8000c10150a */
[----:B------:R1:W-:Y:S04]  /*b6680*/  @P5 STG.E.U16 desc[UR10][R18.64], R13 ;  /* 0x0000000d12005986 */ /* 0x0003e8000c10150a */
[----:B0-----:R-:W3:Y:S04]  /*b6690*/  LDL.LU R16, [R1+0x48] ;  /* 0x0000480001107983 */ /* 0x001ee80000300800 */
[----:B------:R-:W4:Y:S04]  /*b66a0*/  LDL R17, [R1+0x2a34] ;  /* 0x002a340001117983 */ /* 0x000f280000100800 */
[----:B------:R-:W2:Y:S04]  /*b66b0*/  LDL R3, [R1+0x1808] ;  /* 0x0018080001037983 */ /* 0x000ea80000100800 */
[----:B-1----:R-:W2:Y:S04]  /*b66c0*/  LDL.LU R13, [R1+0x3c64] ;  /* 0x003c6400010d7983 */ /* 0x002ea80000300800 */
[----:B------:R-:W4:Y:S04]  /*b66d0*/  LDL R18, [R1+0x2a44] ;  /* 0x002a440001127983 */ /* 0x000f280000100800 */
[----:B------:R-:W2:Y:S01]  /*b66e0*/  LDL R19, [R1+0x2a3c] ;  /* 0x002a3c0001137983 */ /* 0x000ea20000100800 */
[----:B------:R-:W-:Y:S01]  /*b66f0*/  ISETP.LT.AND P2, PT, R25, UR12, !P1 ;  /* 0x0000000c19007c0c */ /* 0x000fe2000cf41270 */
[----:B------:R-:W-:-:S04]  /*b6700*/  IMAD.WIDE R24, R0, 0x2, R22 ;  /* 0x0000000200187825 */ /* 0x000fc800078e0216 */
[----:B------:R-:W-:Y:S01]  /*b6710*/  IMAD.WIDE R26, R0, 0x2, R20 ;  /* 0x00000002001a7825 */ /* 0x000fe200078e0214 */
[----:B------:R0:W-:Y:S01]  /*b6720*/  @P4 STG.E.U16 desc[UR10][R24.64], R29 ;  /* 0x0000001d18004986 */ /* 0x0001e2000c10150a */
[----:B------:R-:W-:Y:S01]  /*b6730*/  ISETP.GE.AND P3, PT, R28, UR17, PT ;  /* 0x000000111c007c0c */ /* 0x000fe2000bf66270 */
[----:B------:R-:W-:Y:S02]  /*b6740*/  ULDC UR12, c[0x0][0x228] ;  /* 0x00008a00000c7ab9 */ /* 0x000fe40000000800 */
[----:B0-----:R-:W2:Y:S04]  /*b6750*/  LDL.LU R25, [R1+0x38] ;  /* 0x0000380001197983 */ /* 0x001ea80000300800 */
[----:B------:R0:W-:Y:S04]  /*b6760*/  STL [R1+0x3c54], R29 ;  /* 0x003c541d01007387 */ /* 0x0001e80000100800 */
[----:B0-----:R-:W2:Y:S04]  /*b6770*/  LDL R29, [R1+0x2970] ;  /* 0x00297000011d7983 */ /* 0x001ea80000100800 */
[----:B---3--:R0:W-:Y:S01]  /*b6780*/  @P2 STG.E.U16 desc[UR10][R26.64], R16 ;  /* 0x000000101a002986 */ /* 0x0081e2000c10150a */
[----:B------:R-:W-:-:S03]  /*b6790*/  PRMT R24, R16, 0x7632, R24 ;  /* 0x0000763210187816 */ /* 0x000fc60000000018 */
[----:B0-----:R-:W3:Y:S01]  /*b67a0*/  LDL R27, [R1+0x1714] ;  /* 0x00171400011b7983 */ /* 0x001ee20000100800 */
[----:B----4-:R-:W-:Y:S01]  /*b67b0*/  ISETP.LT.AND P4, PT, R18, UR4, !P1 ;  /* 0x0000000412007c0c */ /* 0x010fe2000cf81270 */
[----:B------:R-:W-:Y:S01]  /*b67c0*/  ULDC UR4, c[0x0][0x248] ;  /* 0x0000920000047ab9 */ /* 0x000fe20000000800 */
[----:B--2---:R-:W-:Y:S01]  /*b67d0*/  ISETP.LT.AND P2, PT, R19, UR6, !P1 ;  /* 0x0000000613007c0c */ /* 0x004fe2000cf41270 */
[----:B------:R-:W-:Y:S02]  /*b67e0*/  ULDC UR6, c[0x0][0x228] ;  /* 0x00008a0000067ab9 */ /* 0x000fe40000000800 */
[----:B------:R-:W-:Y:S01]  /*b67f0*/  ISETP.LT.AND P6, PT, R17, UR6, !P1 ;  /* 0x0000000611007c0c */ /* 0x000fe2000cfc1270 */
[----:B------:R-:W-:Y:S01]  /*b6800*/  IMAD.WIDE R16, R0, 0x2, R12 ;  /* 0x0000000200107825 */ /* 0x000fe200078e020c */
[----:B------:R-:W-:Y:S01]  /*b6810*/  ISETP.LT.AND P1, PT, R3, UR8, !P3 ;  /* 0x0000000803007c0c */ /* 0x000fe2000df21270 */
[----:B------:R-:W-:Y:S01]  /*b6820*/  ULDC UR8, c[0x0][0x228] ;  /* 0x00008a0000087ab9 */ /* 0x000fe20000000800 */
[----:B------:R-:W-:Y:S01]  /*b6830*/  ISETP.LT.AND P5, PT, R2, UR12, !P3 ;  /* 0x0000000c02007c0c */ /* 0x000fe2000dfa1270 */
[----:B------:R-:W-:-:S03]  /*b6840*/  IMAD.WIDE R18, R0, 0x2, R10 ;  /* 0x0000000200127825 */ /* 0x000fc600078e020a */
[----:B------:R0:W-:Y:S01]  /*b6850*/  @P4 STG.E.U16 desc[UR10][R16.64], R24 ;  /* 0x0000001810004986 */ /* 0x0001e2000c10150a */
[----:B------:R-:W-:Y:S01]  /*b6860*/  ULDC UR12, c[0x0][0x228] ;  /* 0x00008a00000c7ab9 */ /* 0x000fe20000000800 */
[----:B------:R-:W-:Y:S01]  /*b6870*/  ULDC UR6, c[0x0][0x228] ;  /* 0x00008a0000067ab9 */ /* 0x000fe20000000800 */
[C---:B------:R-:W-:Y:S01]  /*b6880*/  VIADD R3, R0.reuse, UR4 ;  /* 0x0000000400037c36 */ /* 0x040fe20008000000 */
[----:B------:R-:W-:Y:S01]  /*b6890*/  ULDC UR4, c[0x0][0x228] ;  /* 0x00008a0000047ab9 */ /* 0x000fe20000000800 */
[----:B------:R-:W-:Y:S01]  /*b68a0*/  PRMT R26, R25, 0x7632, R26 ;  /* 0x00007632191a7816 */ /* 0x000fe2000000001a */
[----:B0-----:R-:W-:Y:S01]  /*b68b0*/  IMAD.WIDE R16, R0, 0x2, R14 ;  /* 0x0000000200107825 */ /* 0x001fe200078e020e */
[----:B------:R-:W-:Y:S01]  /*b68c0*/  @P2 STG.E.U16 desc[UR10][R18.64], R25 ;  /* 0x0000001912002986 */ /* 0x000fe2000c10150a */
[----:B------:R-:W-:-:S03]  /*b68d0*/  PRMT R0, R9, 0x7632, R0 ;  /* 0x0000763209007816 */ /* 0x000fc60000000000 */
[----:B------:R-:W2:Y:S04]  /*b68e0*/  LDL.LU R9, [R1+0x3c60] ;  /* 0x003c600001097983 */ /* 0x000ea80000300800 */
[----:B------:R0:W-:Y:S04]  /*b68f0*/  @P6 STG.E.U16 desc[UR10][R16.64], R26 ;  /* 0x0000001a10006986 */ /* 0x0001e8000c10150a */
[----:B0-----:R-:W4:Y:S04]  /*b6900*/  LDL R16, [R1+0x2924] ;  /* 0x0029240001107983 */ /* 0x001f280000100800 */
[----:B------:R-:W3:Y:S01]  /*b6910*/  LDL.LU R17, [R1+0xac] ;  /* 0x0000ac0001117983 */ /* 0x000ee20000300800 */
[----:B------:R-:W-:-:S03]  /*b6920*/  IMAD.WIDE R18, R3, 0x2, R6 ;  /* 0x0000000203127825 */ /* 0x000fc600078e0206 */
[----:B------:R-:W2:Y:S01]  /*b6930*/  LDL.LU R26, [R1+0x9c] ;  /* 0x00009c00011a7983 */ /* 0x000ea20000300800 */
[----:B------:R-:W-:-:S03]  /*b6940*/  IMAD.WIDE R24, R3, 0x2, R4 ;  /* 0x0000000203187825 */ /* 0x000fc600078e0204 */
[----:B---3--:R0:W-:Y:S04]  /*b6950*/  @P1 STG.E.U16 desc[UR10][R18.64], R17 ;  /* 0x0000001112001986 */ /* 0x0081e8000c10150a */
[----:B0-----:R-:W3:Y:S04]  /*b6960*/  LDL R18, [R1+0x2a44] ;  /* 0x002a440001127983 */ /* 0x001ee80000100800 */
[----:B------:R-:W3:Y:S01]  /*b6970*/  LDL R19, [R1+0x2a3c] ;  /* 0x002a3c0001137983 */ /* 0x000ee20000100800 */
[----:B----4-:R-:W-:-:S03]  /*b6980*/  ISETP.LT.AND P2, PT, R16, UR4, !P3 ;  /* 0x0000000410007c0c */ /* 0x010fc6000df41270 */
[----:B------:R0:W-:Y:S01]  /*b6990*/  @P5 STG.E.U16 desc[UR10][R24.64], R0 ;  /* 0x0000000018005986 */ /* 0x0001e2000c10150a */
[C---:B--2---:R-:W-:Y:S01]  /*b69a0*/  IMAD.WIDE R16, R3.reuse, 0x2, R8 ;  /* 0x0000000203107825 */ /* 0x044fe200078e0208 */
[----:B------:R-:W-:Y:S02]  /*b69b0*/  ULDC UR4, c[0x0][0x228] ;  /* 0x00008a0000047ab9 */ /* 0x000fe40000000800 */
[----:B0-----:R-:W2:Y:S06]  /*b69c0*/  LDL R25, [R1+0x2a0c] ;  /* 0x002a0c0001197983 */ /* 0x001eac0000100800 */
[----:B------:R0:W-:Y:S04]  /*b69d0*/  @P2 STG.E.U16 desc[UR10][R16.64], R26 ;  /* 0x0000001a10002986 */ /* 0x0001e8000c10150a */
[----:B------:R1:W-:Y:S01]  /*b69e0*/  STL [R1+0x3c5c], R23 ;  /* 0x003c5c1701007387 */ /* 0x0003e20000100800 */
[----:B0-----:R-:W-:-:S03]  /*b69f0*/  IMAD.WIDE R16, R3, 0x2, R22 ;  /* 0x0000000203107825 */ /* 0x001fc600078e0216 */
[----:B-1----:R-:W4:Y:S04]  /*b6a00*/  LDL.LU R23, [R1+0x6c] ;  /* 0x00006c0001177983 */ /* 0x002f280000300800 */
[----:B------:R0:W-:Y:S01]  /*b6a10*/  STL [R1+0x3c58], R21 ;  /* 0x003c581501007387 */ /* 0x0001e20000100800 */
[----:B---3--:R-:W-:Y:S01]  /*b6a20*/  ISETP.LT.AND P5, PT, R18, UR8, !P3 ;  /* 0x0000000812007c0c */ /* 0x008fe2000dfa1270 */
[----:B------:R-:W-:Y:S01]  /*b6a30*/  ULDC UR8, c[0x0][0x228] ;  /* 0x00008a0000087ab9 */ /* 0x000fe20000000800 */
[----:B------:R-:W-:Y:S01]  /*b6a40*/  ISETP.LT.AND P6, PT, R19, UR12, !P3 ;  /* 0x0000000c13007c0c */ /* 0x000fe2000dfc1270 */
[----:B------:R-:W-:Y:S01]  /*b6a50*/  IMAD.WIDE R18, R3, 0x2, R20 ;  /* 0x0000000203127825 */ /* 0x000fe200078e0214 */
[----:B------:R-:W-:Y:S01]  /*b6a60*/  ISETP.LT.AND P1, PT, R29, UR4, !P3 ;  /* 0x000000041d007c0c */ /* 0x000fe2000df21270 */
[----:B0-----:R-:W3:Y:S01]  /*b6a70*/  LDL.LU R21, [R1+0x8c] ;  /* 0x00008c0001157983 */ /* 0x001ee20000300800 */
[----:B------:R-:W-:Y:S01]  /*b6a80*/  PRMT R0, R26, 0x7632, R0 ;  /* 0x000076321a007816 */ /* 0x000fe20000000000 */
[----:B------:R-:W-:Y:S01]  /*b6a90*/  ULDC UR12, c[0x0][0x228] ;  /* 0x00008a00000c7ab9 */ /* 0x000fe20000000800 */
[----:B------:R-:W-:Y:S01]  /*b6aa0*/  ULDC UR4, c[0x0][0x248] ;  /* 0x0000920000047ab9 */ /* 0x000fe20000000800 */
[----:B--2---:R-:W-:-:S08]  /*b6ab0*/  ISETP.LT.AND P4, PT, R25, UR6, !P3 ;  /* 0x0000000619007c0c */ /* 0x004fd0000df81270 */
[----:B------:R0:W-:Y:S01]  /*b6ac0*/  @P1 STG.E.U16 desc[UR10][R16.64], R0 ;  /* 0x0000000010001986 */ /* 0x0001e2000c10150a */
[----:B------:R-:W-:Y:S01]  /*b6ad0*/  IMAD.WIDE R24, R3, 0x2, R12 ;  /* 0x0000000203187825 */ /* 0x000fe200078e020c */
[----:B------:R-:W-:Y:S02]  /*b6ae0*/  ULDC UR6, c[0x0][0x228] ;  /* 0x00008a0000067ab9 */ /* 0x000fe40000000800 */
[----:B0-----:R-:W2:Y:S04]  /*b6af0*/  LDL R16, [R1+0x1714] ;  /* 0x0017140001107983 */ /* 0x001ea80000100800 */
[----:B------:R-:W4:Y:S01]  /*b6b00*/  LDL R17, [R1+0x2924] ;  /* 0x0029240001117983 */ /* 0x000f220000100800 */
[----:B---3--:R-:W-:-:S03]  /*b6b10*/  PRMT R28, R21, 0x7632, R28 ;  /* 0x00007632151c7816 */ /* 0x008fc6000000001c */
[----:B------:R0:W-:Y:S04]  /*b6b20*/  @P4 STG.E.U16 desc[UR10][R18.64], R21 ;  /* 0x0000001512004986 */ /* 0x0001e8000c10150a */
[----:B------:R1:W-:Y:S04]  /*b6b30*/  @P5 STG.E.U16 desc[UR10][R24.64], R28 ;  /* 0x0000001c18005986 */ /* 0x0003e8000c10150a */
[----:B0-----:R-:W3:Y:S04]  /*b6b40*/  LDL R18, [R1+0x2a34] ;  /* 0x002a340001127983 */ /* 0x001ee80000100800 */
[----:B------:R-:W2:Y:S04]  /*b6b50*/  LDL R19, [R1+0x1808] ;  /* 0x0018080001137983 */ /* 0x000ea80000100800 */
[----:B------:R-:W4:Y:S04]  /*b6b60*/  LDL.LU R21, [R1+0x5c] ;  /* 0x00005c0001157983 */ /* 0x000f280000300800 */
[----:B-1----:R-:W4:Y:S01]  /*b6b70*/  LDL.LU R25, [R1+0x7c] ;  /* 0x00007c0001197983 */ /* 0x002f220000300800 */
[----:B------:R-:W-:-:S05]  /*b6b80*/  VIADD R26, R27, 0x37 ;  /* 0x000000371b1a7836 */ /* 0x000fca0000000000 */
[----:B------:R-:W-:Y:S01]  /*b6b90*/  ISETP.GE.AND P2, PT, R26, UR15, PT ;  /* 0x0000000f1a007c0c */ /* 0x000fe2000bf46270 */
[----:B------:R-:W-:-:S03]  /*b6ba0*/  IMAD.WIDE R26, R3, 0x2, R10 ;  /* 0x00000002031a7825 */ /* 0x000fc600078e020a */
[----:B------:R-:W-:Y:S01]  /*b6bb0*/  ISETP.LT.AND P5, PT, R2, UR12, !P2 ;  /* 0x0000000c02007c0c */ /* 0x000fe2000d7a1270 */
[----:B------:R-:W-:Y:S01]  /*b6bc0*/  ULDC UR12, c[0x0][0x228] ;  /* 0x00008a00000c7ab9 */ /* 0x000fe20000000800 */
[----:B------:R-:W4:Y:S01]  /*b6bd0*/  LDL.LU R2, [R1+0x4c] ;  /* 0x00004c0001027983 */ /* 0x000f220000300800 */
[----:B------:R-:W-:-:S03]  /*b6be0*/  ISETP.LT.AND P4, PT, R29, UR14, !P2 ;  /* 0x0000000e1d007c0c */ /* 0x000fc6000d781270 */
[----:B------:R-:W4:Y:S01]  /*b6bf0*/  LDL.LU R29, [R1+0x3c] ;  /* 0x00003c00011d7983 */ /* 0x000f220000300800 */
[----:B---3--:R-:W-:Y:S01]  /*b6c00*/  ISETP.LT.AND P1, PT, R18, UR6, !P3 ;  /* 0x0000000612007c0c */ /* 0x008fe2000df21270 */
[----:B------:R-:W-:Y:S01]  /*b6c10*/  ULDC UR6, c[0x0][0x228] ;  /* 0x00008a0000067ab9 */ /* 0x000fe20000000800 */
[----:B--2---:R-:W-:Y:S01]  /*b6c20*/  ISETP.LT.AND P3, PT, R19, UR8, !P2 ;  /* 0x0000000813007c0c */ /* 0x004fe2000d761270 */
[----:B------:R-:W-:Y:S01]  /*b6c30*/  ULDC UR8, c[0x0][0x228] ;  /* 0x00008a0000087ab9 */ /* 0x000fe20000000800 */
[----:B----4-:R0:W-:Y:S01]  /*b6c40*/  @P6 STG.E.U16 desc[UR10][R26.64], R25 ;  /* 0x000000191a006986 */ /* 0x0101e2000c10150a */
[----:B------:R-:W-:Y:S01]  /*b6c50*/  ISETP.LT.AND P6, PT, R17, UR6, !P2 ;  /* 0x0000000611007c0c */ /* 0x000fe2000d7c1270 */
[----:B------:R-:W-:Y:S01]  /*b6c60*/  ULDC UR6, c[0x0][0x228] ;  /* 0x00008a0000067ab9 */ /* 0x000fe20000000800 */
[----:B------:R-:W-:Y:S01]  /*b6c70*/  PRMT R0, R25, 0x7632, R0 ;  /* 0x0000763219007816 */ /* 0x000fe20000000000 */
[----:B0-----:R-:W-:Y:S02]  /*b6c80*/  VIADD R27, R16, 0x38 ;  /* 0x00000038101b7836 */ /* 0x001fe40000000000 */
[C---:B------:R-:W-:Y:S01]  /*b6c90*/  VIADD R26, R3.reuse, UR4 ;  /* 0x00000004031a7c36 */ /* 0x040fe20008000000 */
[----:B------:R-:W-:Y:S01]  /*b6ca0*/  ULDC UR4, c[0x0][0x228] ;  /* 0x00008a0000047ab9 */ /* 0x000fe20000000800 */
[----:B------:R-:W-:Y:S01]  /*b6cb0*/  IMAD.WIDE R16, R3, 0x2, R14 ;  /* 0x0000000203107825 */ /* 0x000fe200078e020e */
[----:B------:R-:W-:-:S03]  /*b6cc0*/  PRMT R3, R23, 0x7632, R3 ;  /* 0x0000763217037816 */ /* 0x000fc60000000003 */
[C---:B------:R-:W-:Y:S01]  /*b6cd0*/  IMAD.WIDE R18, R26.reuse, 0x2, R6 ;  /* 0x000000021a127825 */ /* 0x040fe200078e0206 */
[----:B------:R0:W-:Y:S03]  /*b6ce0*/  @P1 STG.E.U16 desc[UR10][R16.64], R0 ;  /* 0x0000000010001986 */ /* 0x0001e6000c10150a */
[----:B------:R-:W-:Y:S01]  /*b6cf0*/  IMAD.WIDE R24, R26, 0x2, R4 ;  /* 0x000000021a187825 */ /* 0x000fe200078e0204 */
[----:B------:R-:W-:Y:S01]  /*b6d00*/  ISETP.GE.AND P1, PT, R27, UR13, PT ;  /* 0x0000000d1b007c0c */ /* 0x000fe2000bf26270 */
[----:B------:R1:W-:Y:S01]  /*b6d10*/  @P3 STG.E.U16 desc[UR10][R18.64], R23 ;  /* 0x0000001712003986 */ /* 0x0003e2000c10150a */
[----:B------:R-:W-:-:S03]  /*b6d20*/  ULDC UR13, c[0x0][0x228] ;  /* 0x00008a00000d7ab9 */ /* 0x000fc60000000800 */
[----:B------:R-:W2:Y:S01]  /*b6d30*/  LDL R27, [R1+0x2a3c] ;  /* 0x002a3c00011b7983 */ /* 0x000ea20000100800 */
[----:B0-----:R-:W-:-:S03]  /*b6d40*/  IMAD.WIDE R16, R26, 0x2, R8 ;  /* 0x000000021a107825 */ /* 0x001fc600078e0208 */
[----:B------:R0:W-:Y:S01]  /*b6d50*/  @P5 STG.E.U16 desc[UR10][R24.64], R3 ;  /* 0x0000000318005986 */ /* 0x0001e2000c10150a */
[----:B------:R-:W-:-:S03]  /*b6d60*/  PRMT R0, R21, 0x7632, R0 ;  /* 0x0000763215007816 */ /* 0x000fc60000000000 */
[----:B-1----:R-:W3:Y:S04]  /*b6d70*/  LDL.LU R23, [R1+0x3c5c] ;  /* 0x003c5c0001177983 */ /* 0x002ee80000300800 */
[----:B------:R1:W-:Y:S04]  /*b6d80*/  @P6 STG.E.U16 desc[UR10][R16.64], R21 ;  /* 0x0000001510006986 */ /* 0x0003e8000c10150a */
[----:B0-----:R-:W4:Y:S04]  /*b6d90*/  LDL R3, [R1+0x2a44] ;  /* 0x002a440001037983 */ /* 0x001f280000100800 */
[----:B------:R-:W2:Y:S04]  /*b6da0*/  LDL R24, [R1+0x2a34] ;  /* 0x002a340001187983 */ /* 0x000ea80000100800 */
[----:B------:R-:W2:Y:S04]  /*b6db0*/  LDL R25, [R1+0x1808] ;  /* 0x0018080001197983 */ /* 0x000ea80000100800 */
[----:B-1----:R-:W2:Y:S04]  /*b6dc0*/  LDL.LU R21, [R1+0x3c58] ;  /* 0x003c580001157983 */ /* 0x002ea80000300800 */
[----:B------:R-:W2:Y:S01]  /*b6dd0*/  LDL R17, [R1+0x2a0c] ;  /* 0x002a0c0001117983 */ /* 0x000ea20000100800 */
[----:B---3--:R-:W-:Y:S01]  /*b6de0*/  IMAD.WIDE R18, R26, 0x2, R22 ;  /* 0x000000021a127825 */ /* 0x008fe200078e0216 */
[----:B----4-:R-:W-:-:S04]  /*b6df0*/  ISETP.LT.AND P5, PT, R3, UR6, !P2 ;  /* 0x0000000603007c0c */ /* 0x010fc8000d7a1270 */
[----:B------:R0:W-:Y:S01]  /*b6e00*/  @P4 STG.E.U16 desc[UR10][R18.64], R0 ;  /* 0x0000000012004986 */ /* 0x0001e2000c10150a */
[----:B------:R-:W-:Y:S01]  /*b6e10*/  ULDC UR6, c[0x0][0x228] ;  /* 0x00008a0000067ab9 */ /* 0x000fe20000000800 */
[----:B--2---:R-:W-:Y:S01]  /*b6e20*/  ISETP.LT.AND P3, PT, R17, UR4, !P2 ;  /* 0x0000000411007c0c */ /* 0x004fe2000d761270 */
[----:B------:R-:W-:Y:S01]  /*b6e30*/  ULDC UR4, c[0x0][0x228] ;  /* 0x00008a0000047ab9 */ /* 0x000fe20000000800 */
[----:B0-----:R-:W-:Y:S01]  /*b6e40*/  IMAD.WIDE R18, R26, 0x2, R20 ;  /* 0x000000021a127825 */ /* 0x001fe200078e0214 */
[----:B------:R-:W-:Y:S01]  /*b6e50*/  ISETP.LT.AND P6, PT, R27, UR4, !P2 ;  /* 0x000000041b007c0c */ /* 0x000fe2000d7c1270 */
[----:B------:R-:W-:Y:S01]  /*b6e60*/  ULDC UR4, c[0x0][0x248] ;  /* 0x0000920000047ab9 */ /* 0x000fe20000000800 */
[----:B------:R-:W-:Y:S01]  /*b6e70*/  PRMT R0, R2, 0x7632, R0 ;  /* 0x0000763202007816 */ /* 0x000fe20000000000 */
[----:B------:R-:W-:Y:S01]  /*b6e80*/  IMAD.WIDE R16, R26, 0x2, R12 ;  /* 0x000000021a107825 */ /* 0x000fe200078e020c */
[----:B------:R-:W-:Y:S01]  /*b6e90*/  ISETP.LT.AND P2, PT, R24, UR6, !P2 ;  /* 0x0000000618007c0c */ /* 0x000fe2000d741270 */
[----:B------:R-:W2:Y:S01]  /*b6ea0*/  LDL R27, [R1+0x1714] ;  /* 0x00171400011b7983 */ /* 0x000ea20000100800 */
[----:B------:R-:W-:-:S04]  /*b6eb0*/  ISETP.LT.AND P4, PT, R25, UR8, !P1 ;  /* 0x0000000819007c0c */ /* 0x000fc8000cf81270 */
[----:B------:R0:W-:Y:S01]  /*b6ec0*/  @P3 STG.E.U16 desc[UR10][R18.64], R2 ;  /* 0x0000000212003986 */ /* 0x0001e2000c10150a */
[----:B------:R-:W-:Y:S01]  /*b6ed0*/  VIADD R3, R26, UR4 ;  /* 0x000000041a037c36 */ /* 0x000fe20008000000 */
[----:B------:R-:W-:Y:S01]  /*b6ee0*/  ULDC UR6, c[0x0][0x228] ;  /* 0x00008a0000067ab9 */ /* 0x000fe20000000800 */
[----:B------:R-:W-:Y:S01]  /*b6ef0*/  ULDC UR8, c[0x0][0x228] ;  /* 0x00008a0000087ab9 */ /* 0x000fe20000000800 */
[----:B------:R1:W-:Y:S01]  /*b6f00*/  @P5 STG.E.U16 desc[UR10][R16.64], R0 ;  /* 0x0000000010005986 */ /* 0x0003e2000c10150a */
[----:B------:R-:W-:-:S03]  /*b6f10*/  ULDC UR4, c[0x0][0x228] ;  /* 0x00008a0000047ab9 */ /* 0x000fc60000000800 */
[----:B0-----:R-:W3:Y:S01]  /*b6f20*/  LDL.LU R2, [R1+0x3d0] ;  /* 0x0003d00001027983 */ /* 0x001ee20000300800 */
[----:B-1----:R-:W-:Y:S01]  /*b6f30*/  IMAD.WIDE R16, R26, 0x2, R10 ;  /* 0x000000021a107825 */ /* 0x002fe200078e020a */
[----:B------:R-:W-:-:S03]  /*b6f40*/  PRMT R0, R29, 0x7632, R0 ;  /* 0x000076321d007816 */ /* 0x000fc60000000000 */
[----:B------:R-:W-:Y:S01]  /*b6f50*/  IMAD.WIDE R18, R26, 0x2, R14 ;  /* 0x000000021a127825 */ /* 0x000fe200078e020e */
[----:B------:R0:W-:Y:S04]  /*b6f60*/  @P6 STG.E.U16 desc[UR10][R16.64], R29 ;  /* 0x0000001d10006986 */ /* 0x0001e8000c10150a */
[----:B------:R-:W4:Y:S04]  /*b6f70*/  LDL R26, [R1+0x2a44] ;  /* 0x002a4400011a7983 */ /* 0x000f280000100800 */
[----:B0-----:R-:W3:Y:S04]  /*b6f80*/  LDL.LU R29, [R1+0x3c54] ;  /* 0x003c5400011d7983 */ /* 0x001ee80000300800 */
[----:B------:R-:W2:Y:S04]  /*b6f90*/  LDL R16, [R1+0x1f64] ;  /* 0x001f640001107983 */ /* 0x000ea80000100800 */
[----:B------:R-:W4:Y:S04]  /*b6fa0*/  LDL.LU R17, [R1+0x3b0] ;  /* 0x0003b00001117983 */ /* 0x000f280000300800 */
[----:B------:R0:W-:Y:S04]  /*b6fb0*/  @P2 STG.E.U16 desc[UR10][R18.64], R0 ;  /* 0x0000000012002986 */ /* 0x0001e8000c10150a */
[----:B0-----:R-:W3:Y:S04]  /*b6fc0*/  LDL R18, [R1+0x2970] ;  /* 0x0029700001127983 */ /* 0x001ee80000100800 */
[----:B------:R-:W2:Y:S01]  /*b6fd0*/  LDL R19, [R1+0x2a0c] ;  /* 0x002a0c0001137983 */ /* 0x000ea20000100800 */
[----:B------:R-:W-:-:S05]  /*b6fe0*/  IMAD.WIDE R24, R3, 0x2, R6 ;  /* 0x0000000203187825 */ /* 0x000fca00078e0206 */
[----:B----4-:R0:W-:Y:S04]  /*b6ff0*/  @P4 STG.E.U16 desc[UR10][R24.64], R17 ;  /* 0x0000001118004986 */ /* 0x0101e8000c10150a */
[----:B0-----:R-:W4:Y:S01]  /*b7000*/  LDL R25, [R1+0x2924] ;  /* 0x0029240001197983 */ /* 0x001f220000100800 */
[----:B---3--:R-:W-:-:S03]  /*b7010*/  ISETP.LT.AND P5, PT, R18, UR6, !P1 ;  /* 0x0000000612007c0c */ /* 0x008fc6000cfa1270 */
[----:B------:R-:W-:Y:S01]  /*b7020*/  STL [R1+0x3c40], R22 ;  /* 0x003c401601007387 */ /* 0x000fe20000100800 */
[----:B--2---:R-:W-:Y:S01]  /*b7030*/  ISETP.LT.AND P3, PT, R16, UR4, !P1 ;  /* 0x0000000410007c0c */ /* 0x004fe2000cf61270 */
[----:B------:R-:W-:Y:S01]  /*b7040*/  ULDC UR4, c[0x0][0x228] ;  /* 0x00008a0000047ab9 */ /* 0x000fe20000000800 */
[----:B------:R-:W-:Y:S01]  /*b7050*/  ISETP.LT.AND P4, PT, R19, UR8, !P1 ;  /* 0x0000000813007c0c */ /* 0x000fe2000cf81270 */
[----:B------:R-:W-:Y:S01]  /*b7060*/  IMAD.WIDE R18, R3, 0x2, R22 ;  /* 0x0000000203127825 */ /* 0x000fe200078e0216 */
[----:B------:R0:W-:Y:S01]  /*b7070*/  STL [R1+0x3c3c], R23 ;  /* 0x003c3c1701007387 */ /* 0x0001e20000100800 */
[----:B------:R-:W-:Y:S01]  /*b7080*/  PRMT R0, R17, 0x7632, R0 ;  /* 0x0000763211007816 */ /* 0x000fe20000000000 */
[----:B------:R-:W-:Y:S01]  /*b7090*/  ULDC UR6, c[0x0][0x228] ;  /* 0x00008a0000067ab9 */ /* 0x000fe20000000800 */
[----:B------:R-:W-:Y:S01]  /*b70a0*/  ISETP.LT.AND P2, PT, R26, UR12, !P1 ;  /* 0x0000000c1a007c0c */ /* 0x000fe2000cf41270 */
[----:B------:R-:W-:Y:S01]  /*b70b0*/  ULDC UR8, c[0x0][0x228] ;  /* 0x00008a0000087ab9 */ /* 0x000fe20000000800 */
[----:B0-----:R-:W2:Y:S01]  /*b70c0*/  LDL.LU R23, [R1+0x3c0] ;  /* 0x0003c00001177983 */ /* 0x001ea20000300800 */
[----:B------:R-:W-:Y:S01]  /*b70d0*/  IMAD.WIDE R16, R3, 0x2, R4 ;  /* 0x0000000203107825 */ /* 0x000fe200078e0204 */
[----:B------:R-:W-:Y:S01]  /*b70e0*/  PRMT R29, R2, 0x7632, R29 ;  /* 0x00007632021d7816 */ /* 0x000fe2000000001d */
[----:B------:R-:W-:-:S03]  /*b70f0*/  ULDC UR12, c[0x0][0x228] ;  /* 0x00008a00000c7ab9 */ /* 0x000fc60000000800 */
[----:B------:R0:W-:Y:S04]  /*b7100*/  @P3 STG.E.U16 desc[UR10][R16.64], R0 ;  /* 0x0000000010003986 */ /* 0x0001e8000c10150a */
[----:B------:R1:W-:Y:S01]  /*b7110*/  STL [R1+0x3c44], R21 ;  /* 0x003c441501007387 */ /* 0x0003e20000100800 */
[----:B0-----:R-:W-:Y:S02]  /*b7120*/  VIADD R0, R27, 0x39 ;  /* 0x000000391b007836 */ /* 0x001fe40000000000 */
[----:B------:R-:W-:-:S03]  /*b7130*/  IMAD.WIDE R16, R3, 0x2, R8 ;  /* 0x0000000203107825 */ /* 0x000fc600078e0208 */
[----:B------:R-:W-:Y:S01]  /*b7140*/  ISETP.GE.AND P3, PT, R0, UR9, PT ;  /* 0x0000000900007c0c */ /* 0x000fe2000bf66270 */
[----:B------:R-:W-:Y:S01]  /*b7150*/  IMAD.WIDE R26, R3, 0x2, R12 ;  /* 0x00000002031a7825 */ /* 0x000fe200078e020c */
[----:B------:R-:W-:Y:S01]  /*b7160*/  ULDC UR9, c[0x0][0x228] ;  /* 0x00008a0000097ab9 */ /* 0x000fe20000000800 */
[----:B----4-:R-:W-:Y:S02]  /*b7170*/  ISETP.LT.AND P6, PT, R25, UR4, !P1 ;  /* 0x0000000419007c0c */ /* 0x010fe4000cfc1270 */
[----:B------:R-:W-:Y:S01]  /*b7180*/  IMAD.WIDE R24, R3, 0x2, R20 ;  /* 0x0000000203187825 */ /* 0x000fe200078e0214 */
[----:B------:R-:W-:Y:S01]  /*b7190*/  ULDC UR4, c[0x0][0x248] ;  /* 0x0000920000047ab9 */ /* 0x000fe20000000800 */
[----:B-1----:R-:W3:Y:S04]  /*b71a0*/  LDL.LU R21, [R1+0x3e0] ;  /* 0x0003e00001157983 */ /* 0x002ee80000300800 */
[----:B------:R0:W-:Y:S04]  /*b71b0*/  STL.64 [R1+0x3c48], R12 ;  /* 0x003c480c01007387 */ /* 0x0001e80000100a00 */
[----:B------:R-:W4:Y:S04]  /*b71c0*/  LDL R0, [R1+0x1808] ;  /* 0x0018080001007983 */ /* 0x000f280000100800 */
[----:B0-----:R-:W3:Y:S01]  /*b71d0*/  LDL R12, [R1+0x1f64] ;  /* 0x001f6400010c7983 */ /* 0x001ee20000100800 */
[----:B--2---:R-:W-:-:S03]  /*b71e0*/  PRMT R28, R23, 0x7632, R28 ;  /* 0x00007632171c7816 */ /* 0x004fc6000000001c */
[----:B------:R0:W-:Y:S04]  /*b71f0*/  @P6 STG.E.U16 desc[UR10][R16.64], R23 ;  /* 0x0000001710006986 */ /* 0x0001e8000c10150a */
[----:B------:R-:W2:Y:S04]  /*b7200*/  LDL R13, [R1+0x2924] ;  /* 0x00292400010d7983 */ /* 0x000ea80000100800 */
[----:B------:R-:W-:Y:S04]  /*b7210*/  @P5 STG.E.U16 desc[UR10][R18.64], R28 ;  /* 0x0000001c12005986 */ /* 0x000fe8000c10150a */
[----:B0-----:R-:W4:Y:S04]  /*b7220*/  LDL R16, [R1+0x2a3c] ;  /* 0x002a3c0001107983 */ /* 0x001f280000100800 */
[----:B------:R-:W3:Y:S04]  /*b7230*/  LDL R17, [R1+0x2a34] ;  /* 0x002a340001117983 */ /* 0x000ee80000100800 */
[----:B------:R-:W2:Y:S04]  /*b7240*/  LDL.LU R23, [R1+0x330] ;  /* 0x0003300001177983 */ /* 0x000ea80000300800 */
[----:B------:R0:W-:Y:S04]  /*b7250*/  @P4 STG.E.U16 desc[UR10][R24.64], R2 ;  /* 0x0000000218004986 */ /* 0x0001e8000c10150a */
[----:B0-----:R-:W2:Y:S04]  /*b7260*/  LDL.LU R2, [R1+0x3c50] ;  /* 0x003c500001027983 */ /* 0x001ea80000300800 */
[----:B------:R-:W-:Y:S01]  /*b7270*/  @P2 STG.E.U16 desc[UR10][R26.64], R29 ;  /* 0x0000001d1a002986 */ /* 0x000fe2000c10150a */
[----:B----4-:R-:W-:Y:S01]  /*b7280*/  ISETP.LT.AND P2, PT, R16, UR6, !P1 ;  /* 0x0000000610007c0c */ /* 0x010fe2000cf41270 */
[----:B------:R-:W-:Y:S01]  /*b7290*/  ULDC UR6, c[0x0][0x228] ;  /* 0x00008a0000067ab9 */ /* 0x000fe20000000800 */
[----:B---3--:R-:W-:Y:S01]  /*b72a0*/  ISETP.LT.AND P1, PT, R17, UR8, !P1 ;  /* 0x0000000811007c0c */ /* 0x008fe2000cf21270 */
[----:B------:R-:W-:Y:S01]  /*b72b0*/  ULDC UR8, c[0x0][0x228] ;  /* 0x00008a0000087ab9 */ /* 0x000fe20000000800 */
[----:B--2---:R0:W1:Y:S01]  /*b72c0*/  LDS.128 R16, [R2] ;  /* 0x0000000002107984 */ /* 0x0040620000000c00 */
[----:B------:R-:W-:Y:S01]  /*b72d0*/  ISETP.LT.AND P4, PT, R0, UR9, !P3 ;  /* 0x0000000900007c0c */ /* 0x000fe2000df81270 */
[----:B------:R-:W-:Y:S01]  /*b72e0*/  VIADD R0, R3, UR4 ;  /* 0x0000000403007c36 */ /* 0x000fe20008000000 */
[----:B------:R-:W-:Y:S01]  /*b72f0*/  ISETP.LT.AND P5, PT, R12, UR12, !P3 ;  /* 0x0000000c0c007c0c */ /* 0x000fe2000dfa1270 */
[----:B------:R-:W-:Y:S01]  /*b7300*/  ULDC UR4, c[0x0][0x228] ;  /* 0x00008a0000047ab9 */ /* 0x000fe20000000800 */
[----:B------:R-:W-:Y:S01]  /*b7310*/  ISETP.LT.AND P6, PT, R13, UR13, !P3 ;  /* 0x0000000d0d007c0c */ /* 0x000fe2000dfc1270 */
[----:B------:R-:W-:Y:S01]  /*b7320*/  IMAD.WIDE R12, R3, 0x2, R10 ;  /* 0x00000002030c7825 */ /* 0x000fe200078e020a */
[----:B------:R-:W-:-:S03]  /*b7330*/  PRMT R22, R21, 0x7632, R22 ;  /* 0x0000763215167816 */ /* 0x000fc60000000016 */
[----:B0-----:R-:W-:Y:S01]  /*b7340*/  IMAD.WIDE R2, R3, 0x2, R14 ;  /* 0x0000000203027825 */ /* 0x001fe200078e020e */
[----:B------:R-:W-:Y:S03]  /*b7350*/  @P2 STG.E.U16 desc[UR10][R12.64], R21 ;  /* 0x000000150c002986 */ /* 0x000fe6000c10150a */
[----:B------:R-:W-:Y:S01]  /*b7360*/  IMAD.WIDE R24, R0, 0x2, R6 ;  /* 0x0000000200187825 */ /* 0x000fe200078e0206 */
[----:B------:R-:W-:Y:S04]  /*b7370*/  @P1 STG.E.U16 desc[UR10][R2.64], R22 ;  /* 0x0000001602001986 */ /* 0x000fe8000c10150a */
[----:B------:R-:W-:Y:S04]  /*b7380*/  @P4 STG.E.U16 desc[UR10][R24.64], R23 ;  /* 0x0000001718004986 */ /* 0x000fe8000c10150a */
[----:B-1----:R-:W-:Y:S04]  /*b7390*/  STL [R1+0x3c38], R16 ;  /* 0x003c381001007387 */ /* 0x002fe80000100800 */
[----:B------:R-:W-:Y:S04]  /*b73a0*/  STL [R1+0x3c18], R17 ;  /* 0x003c181101007387 */ /* 0x000fe80000100800 */
[----:B------:R0:W-:Y:S04]  /*b73b0*/  STL [R1+0x3c1c], R17 ;  /* 0x003c1c1101007387 */ /* 0x0001e80000100800 */
[----:B0-----:R-:W2:Y:S04]  /*b73c0*/  LDL R17, [R1+0x1714] ;  /* 0x0017140001117983 */ /* 0x001ea80000100800 */
[----:B------:R0:W-:Y:S04]  /*b73d0*/  STL [R1+0x3bf8], R18 ;  /* 0x003bf81201007387 */ /* 0x0001e80000100800 */
[----:B0-----:R-:W3:Y:S04]  /*b73e0*/  LDL R18, [R1+0x2a44] ;  /* 0x002a440001127983 */ /* 0x001ee80000100800 */
[----:B------:R0:W-:Y:S04]  /*b73f0*/  STL [R1+0x3bf0], R19 ;  /* 0x003bf01301007387 */ /* 0x0001e80000100800 */
[----:B0-----:R-:W4:Y:S04]  /*b7400*/  LDL.LU R19, [R1+0x2a34] ;  /* 0x002a340001137983 */ /* 0x001f280000300800 */
[----:B------:R0:W-:Y:S04]  /*b7410*/  STL [R1+0x3c34], R7 ;  /* 0x003c340701007387 */ /* 0x0001e80000100800 */
[----:B------:R-:W2:Y:S04]  /*b7420*/  LDL.LU.64 R12, [R1+0x3c48] ;  /* 0x003c4800010c7983 */ /* 0x000ea80000300a00 */
[----:B------:R-:W4:Y:S01]  /*b7430*/  LDL.LU R21, [R1+0x3c44] ;  /* 0x003c440001157983 */ /* 0x000f220000300800 */
[----:B0-----:R-:W-:-:S03]  /*b7440*/  PRMT R7, R23, 0x7632, R7 ;  /* 0x0000763217077816 */ /* 0x001fc60000000007 */
[----:B------:R-:W4:Y:S04]  /*b7450*/  LDL.LU R22, [R1+0x3c40] ;  /* 0x003c400001167983 */ /* 0x000f280000300800 */
[----:B------:R-:W4:Y:S04]  /*b7460*/  LDL R2, [R1+0x2a0c] ;  /* 0x002a0c0001027983 */ /* 0x000f280000100800 */
[----:B------:R-:W4:Y:S04]  /*b7470*/  LDL R3, [R1+0x2a3c] ;  /* 0x002a3c0001037983 */ /* 0x000f280000100800 */
[----:B------:R-:W4:Y:S04]  /*b7480*/  LDL.LU R23, [R1+0x3c3c] ;  /* 0x003c3c0001177983 */ /* 0x000f280000300800 */
[----:B------:R-:W4:Y:S04]  /*b7490*/  LDL.LU R24, [R1+0x20] ;  /* 0x0000200001187983 */ /* 0x000f280000300800 */
[----:B------:R-:W4:Y:S01]  /*b74a0*/  LDL R25, [R1+0x2970] ;  /* 0x0029700001197983 */ /* 0x000f220000100800 */
[----:B------:R-:W-:-:S04]  /*b74b0*/  IMAD.WIDE R26, R0, 0x2, R4 ;  /* 0x00000002001a7825 */ /* 0x000fc800078e0204 */
[----:B------:R-:W-:Y:S01]  /*b74c0*/  IMAD.WIDE R28, R0, 0x2, R8 ;  /* 0x00000002001c7825 */ /* 0x000fe200078e0208 */
[----:B------:R0:W-:Y:S04]  /*b74d0*/  @P5 STG.E.U16 desc[UR10][R26.64], R7 ;  /* 0x000000071a005986 */ /* 0x0001e8000c10150a */
[----:B0-----:R-:W4:Y:S01]  /*b74e0*/  LDL R7, [R1+0x1808] ;  /* 0x0018080001077983 */ /* 0x001f220000100800 */
[----:B---3--:R-:W-:-:S03]  /*b74f0*/  ISETP.LT.AND P5, PT, R18, UR8, !P3 ;  /* 0x0000000812007c0c */ /* 0x008fc6000dfa1270 */
[----:B------:R0:W-:Y:S01]  /*b7500*/  STL [R1+0x3c2c], R18 ;  /* 0x003c2c1201007387 */ /* 0x0001e20000100800 */
[----:B------:R-:W-:-:S03]  /*b7510*/  ULDC UR8, c[0x0][0x228] ;  /* 0x00008a0000087ab9 */ /* 0x000fc60000000800 */
[----:B0-----:R-:W3:Y:S04]  /*b7520*/  LDL.LU R18, [R1+0x10] ;  /* 0x0000100001127983 */ /* 0x001ee80000300800 */
[----:B--2---:R-:W-:Y:S01]  /*b7530*/  STL [R1+0x3c30], R13 ;  /* 0x003c300d01007387 */ /* 0x004fe20000100800 */
[----:B----4-:R-:W-:Y:S01]  /*b7540*/  ISETP.LT.AND P2, PT, R25, UR4, !P3 ;  /* 0x0000000419007c0c */ /* 0x010fe2000df41270 */
[----:B------:R-:W-:Y:S02]  /*b7550*/  ULDC UR4, c[0x0][0x228] ;  /* 0x00008a0000047ab9 */ /* 0x000fe40000000800 */
[----:B------:R0:W-:Y:S01]  /*b7560*/  @P6 STG.E.U16 desc[UR10][R28.64], R24 ;  /* 0x000000181c006986 */ /* 0x0001e2000c10150a */
[----:B------:R-:W-:Y:S02]  /*b7570*/  ISETP.LT.AND P6, PT, R2, UR6, !P3 ;  /* 0x0000000602007c0c */ /* 0x000fe4000dfc1270 */
[----:B------:R-:W-:Y:S01]  /*b7580*/  PRMT R16, R24, 0x7632, R16 ;  /* 0x0000763218107816 */ /* 0x000fe20000000010 */
[C---:B------:R-:W-:Y:S01]  /*b7590*/  IMAD.WIDE R26, R0.reuse, 0x2, R12 ;  /* 0x00000002001a7825 */ /* 0x040fe200078e020c */
[----:B------:R-:W-:Y:S01]  /*b75a0*/  ISETP.LT.AND P4, PT, R3, UR4, !P3 ;  /* 0x0000000403007c0c */ /* 0x000fe2000df81270 */
[----:B------:R-:W-:Y:S01]  /*b75b0*/  ULDC UR4, c[0x0][0x228] ;  /* 0x00008a0000047ab9 */ /* 0x000fe20000000800 */
[----:B------:R-:W-:Y:S01]  /*b75c0*/  ULDC UR6, c[0x0][0x228] ;  /* 0x00008a0000067ab9 */ /* 0x000fe20000000800 */
[----:B------:R-:W-:-:S04]  /*b75d0*/  IMAD.WIDE R2, R0, 0x2, R22 ;  /* 0x0000000200027825 */ /* 0x000fc800078e0216 */
[----:B0-----:R-:W-:Y:S01]  /*b75e0*/  VIADD R28, R17, 0x3a ;  /* 0x0000003a111c7836 */ /* 0x001fe20000000000 */
[----:B------:R0:W-:Y:S04]  /*b75f0*/  @P2 STG.E.U16 desc[UR10][R2.64], R16 ;  /* 0x0000001002002986 */ /* 0x0001e8000c10150a */
[----:B------:R-:W-:Y:S01]  /*b7600*/  ISETP.GE.AND P1, PT, R28, UR7, PT ;  /* 0x000000071c007c0c */ /* 0x000fe2000bf26270 */
[----:B------:R-:W-:Y:S01]  /*b7610*/  IMAD.WIDE R24, R0, 0x2, R20 ;  /* 0x0000000200187825 */ /* 0x000fe200078e0214 */
[----:B------:R-:W2:Y:S01]  /*b7620*/  LDL.LU R28, [R1+0x3b4] ;  /* 0x0003b400011c7983 */ /* 0x000ea20000300800 */
[----:B---3--:R-:W-:-:S03]  /*b7630*/  PRMT R29, R18, 0x7632, R29 ;  /* 0x00007632121d7816 */ /* 0x008fc6000000001d */
[----:B0-----:R-:W3:Y:S01]  /*b7640*/  LDL.LU R16, [R1+0x3c38] ;  /* 0x003c380001107983 */ /* 0x001ee20000300800 */
[----:B------:R-:W-:Y:S01]  /*b7650*/  ISETP.LT.AND P3, PT, R19, UR6, !P3 ;  /* 0x0000000613007c0c */ /* 0x000fe2000df61270 */
[C---:B------:R-:W-:Y:S01]  /*b7660*/  IMAD.WIDE R2, R0.reuse, 0x2, R14 ;  /* 0x0000000200027825 */ /* 0x040fe200078e020e */
[----:B------:R-:W-:Y:S01]  /*b7670*/  ISETP.LT.AND P2, PT, R7, UR4, !P1 ;  /* 0x0000000407007c0c */ /* 0x000fe2000cf41270 */
[----:B------:R0:W-:Y:S01]  /*b7680*/  @P6 STG.E.U16 desc[UR10][R24.64], R18 ;  /* 0x0000001218006986 */ /* 0x0001e2000c10150a */
[----:B------:R-:W-:Y:S01]  /*b7690*/  ULDC UR4, c[0x0][0x248] ;  /* 0x0000920000047ab9 */ /* 0x000fe20000000800 */
[----:B------:R-:W-:Y:S01]  /*b76a0*/  ULDC UR6, c[0x0][0x228] ;  /* 0x00008a0000067ab9 */ /* 0x000fe20000000800 */
[----:B------:R-:W-:Y:S01]  /*b76b0*/  ULDC UR7, c[0x0][0x228] ;  /* 0x00008a0000077ab9 */ /* 0x000fe20000000800 */
[----:B------:R1:W-:Y:S01]  /*b76c0*/  @P5 STG.E.U16 desc[UR10][R26.64], R29 ;  /* 0x0000001d1a005986 */ /* 0x0003e2000c10150a */
[----:B0-----:R-:W-:-:S03]  /*b76d0*/  IMAD.WIDE R24, R0, 0x2, R10 ;  /* 0x0000000200187825 */ /* 0x001fc600078e020a */
[----:B------:R-:W4:Y:S04]  /*b76e0*/  LDL.LU R18, [R1+0x3c4] ;  /* 0x0003c40001127983 */ /* 0x000f280000300800 */
[----:B-1----:R-:W4:Y:S04]  /*b76f0*/  LDL R29, [R1+0x2970] ;  /* 0x00297000011d7983 */ /* 0x002f280000100800 */
[----:B------:R-:W4:Y:S04]  /*b7700*/  LDL R27, [R1+0x2a0c] ;  /* 0x002a0c00011b7983 */ /* 0x000f280000100800 */
[----:B------:R-:W4:Y:S04]  /*b7710*/  LDL.LU R7, [R1+0x3c34] ;  /* 0x003c340001077983 */ /* 0x000f280000300800 */
[----:B---3--:R0:W-:Y:S04]  /*b7720*/  @P4 STG.E.U16 desc[UR10][R24.64], R16 ;  /* 0x0000001018004986 */ /* 0x0081e8000c10150a */
[----:B0-----:R-:W3:Y:S04]  /*b7730*/  LDL R24, [R1+0x1f64] ;  /* 0x001f640001187983 */ /* 0x001ee80000100800 */
[----:B------:R-:W3:Y:S01]  /*b7740*/  LDL R25, [R1+0x2924] ;  /* 0x0029240001197983 */ /* 0x000ee20000100800 */
[----:B------:R-:W-:Y:S01]  /*b7750*/  PRMT R26, R16, 0x7632, R26 ;  /* 0x00007632101a7816 */ /* 0x000fe2000000001a */
[----:B------:R-:W-:Y:S01]  /*b7760*/  VIADD R16, R0, UR4 ;  /* 0x0000000400107c36 */ /* 0x000fe20008000000 */
[----:B------:R-:W-:-:S03]  /*b7770*/  ULDC UR4, c[0x0][0x228] ;  /* 0x00008a0000047ab9 */ /* 0x000fc60000000800 */
[----:B------:R0:W-:Y:S01]  /*b7780*/  @P3 STG.E.U16 desc[UR10][R2.64], R26 ;  /* 0x0000001a02003986 */ /* 0x0001e2000c10150a */
[----:B--2---:R-:W-:Y:S02]  /*b7790*/  PRMT R13, R28, 0x7632, R13 ;  /* 0x000076321c0d7816 */ /* 0x004fe4000000000d */
[----:B----4-:R-:W-:Y:S01]  /*b77a0*/  ISETP.LT.AND P4, PT, R29, UR7, !P1 ;  /* 0x000000071d007c0c */ /* 0x010fe2000cf81270 */
[----:B------:R-:W-:Y:S01]  /*b77b0*/  ULDC UR7, c[0x0][0x228] ;  /* 0x00008a0000077ab9 */ /* 0x000fe20000000800 */
[----:B0-----:R-:W-:-:S05]  /*b77c0*/  IMAD.WIDE R2, R16, 0x2, R6 ;  /* 0x0000000210027825 */ /* 0x001fca00078e0206 */
[----:B------:R0:W-:Y:S01]  /*b77d0*/  @P2 STG.E.U16 desc[UR10][R2.64], R28 ;  /* 0x0000001c02002986 */ /* 0x0001e2000c10150a */
[----:B------:R-:W-:Y:S01]  /*b77e0*/  ISETP.LT.AND P6, PT, R27, UR8, !P1 ;  /* 0x000000081b007c0c */ /* 0x000fe2000cfc1270 */
[----:B------:R-:W-:Y:S01]  /*b77f0*/  IMAD.WIDE R26, R16, 0x2, R22 ;  /* 0x00000002101a7825 */ /* 0x000fe200078e0216 */
[----:B------:R-:W-:Y:S01]  /*b7800*/  PRMT R0, R18, 0x7632, R0 ;  /* 0x0000763212007816 */ /* 0x000fe20000000000 */
[----:B------:R-:W-:Y:S02]  /*b7810*/  ULDC UR8, c[0x0][0x228] ;  /* 0x00008a0000087ab9 */ /* 0x000fe40000000800 */
[----:B0-----:R-:W-:Y:S02]  /*b7820*/  VIADD R28, R17, 0x3b ;  /* 0x0000003b111c7836 */ /* 0x001fe40000000000 */
[----:B------:R-:W2:Y:S01]  /*b7830*/  LDL.LU R17, [R1+0x334] ;  /* 0x0003340001117983 */ /* 0x000ea20000300800 */
[----:B------:R-:W-:-:S03]  /*b7840*/  IMAD.WIDE R2, R16, 0x2, R4 ;  /* 0x0000000210027825 */ /* 0x000fc600078e0204 */
[----:B------:R0:W-:Y:S01]  /*b7850*/  STL [R1+0x3c24], R8 ;  /* 0x003c240801007387 */ /* 0x0001e20000100800 */
[----:B---3--:R-:W-:Y:S01]  /*b7860*/  ISETP.LT.AND P3, PT, R24, UR4, !P1 ;  /* 0x0000000418007c0c */ /* 0x008fe2000cf61270 */
[----:B------:R-:W-:Y:S01]  /*b7870*/  ULDC UR4, c[0x0][0x228] ;  /* 0x00008a0000047ab9 */ /* 0x000fe20000000800 */
[----:B------:R-:W-:Y:S01]  /*b7880*/  ISETP.LT.AND P5, PT, R25, UR6, !P1 ;  /* 0x0000000619007c0c */ /* 0x000fe2000cfa1270 */
[----:B------:R-:W-:Y:S01]  /*b7890*/  IMAD.WIDE R24, R16, 0x2, R8 ;  /* 0x0000000210187825 */ /* 0x000fe200078e0208 */
[----:B------:R-:W-:Y:S01]  /*b78a0*/  ISETP.GE.AND P2, PT, R28, UR5, PT ;  /* 0x000000051c007c0c */ /* 0x000fe2000bf46270 */
[----:B0-----:R-:W3:Y:S01]  /*b78b0*/  LDL.LU R8, [R1+0x3e4] ;  /* 0x0003e40001087983 */ /* 0x001ee20000300800 */
[----:B------:R-:W-:Y:S01]  /*b78c0*/  ULDC UR5, c[0x0][0x228] ;  /* 0x00008a0000057ab9 */ /* 0x000fe20000000800 */
[----:B------:R-:W-:Y:S02]  /*b78d0*/  ULDC UR6, c[0x0][0x228] ;  /* 0x00008a0000067ab9 */ /* 0x000fe40000000800 */
[----:B------:R-:W-:Y:S04]  /*b78e0*/  STL [R1+0x3c20], R9 ;  /* 0x003c200901007387 */ /* 0x000fe80000100800 */
[----:B------:R0:W-:Y:S04]  /*b78f0*/  STL [R1+0x3c28], R23 ;  /* 0x003c281701007387 */ /* 0x0001e80000100800 */
[----:B------:R1:W-:Y:S04]  /*b7900*/  @P3 STG.E.U16 desc[UR10][R2.64], R13 ;  /* 0x0000000d02003986 */ /* 0x0003e8000c10150a */
[----:B0-----:R-:W4:Y:S04]  /*b7910*/  LDL R23, [R1+0x2924] ;  /* 0x0029240001177983 */ /* 0x001f280000100800 */
[----:B------:R0:W-:Y:S04]  /*b7920*/  @P5 STG.E.U16 desc[UR10][R24.64], R18 ;  /* 0x0000001218005986 */ /* 0x0001e8000c10150a */
[----:B-1----:R-:W2:Y:S04]  /*b7930*/  LDL.LU R13, [R1+0x3c30] ;  /* 0x003c3000010d7983 */ /* 0x002ea80000300800 */
[----:B------:R-:W4:Y:S04]  /*b7940*/  LDL.LU R2, [R1+0x3d4] ;  /* 0x0003d40001027983 */ /* 0x000f280000300800 */
[----:B------:R-:W2:Y:S04]  /*b7950*/  LDL R3, [R1+0x2a3c] ;  /* 0x002a3c0001037983 */ /* 0x000ea80000100800 */
[----:B0-----:R-:W2:Y:S04]  /*b7960*/  LDL.LU R18, [R1+0x3c2c] ;  /* 0x003c2c0001127983 */ /* 0x001ea80000300800 */
[----:B------:R0:W-:Y:S04]  /*b7970*/  @P4 STG.E.U16 desc[UR10][R26.64], R0 ;  /* 0x000000001a004986 */ /* 0x0001e8000c10150a */
[----:B------:R-:W2:Y:S04]  /*b7980*/  LDL R25, [R1+0x1f64] ;  /* 0x001f640001197983 */ /* 0x000ea80000100800 */
[----:B0-----:R-:W2:Y:S01]  /*b7990*/  LDL R27, [R1+0x1808] ;  /* 0x00180800011b7983 */ /* 0x001ea20000100800 */
[----:B------:R-:W-:-:S03]  /*b79a0*/  IMAD.WIDE R28, R16, 0x2, R20 ;  /* 0x00000002101c7825 */ /* 0x000fc600078e0214 */
[----:B------:R-:W-:Y:S01]  /*b79b0*/  STL [R1+0x3c14], R15 ;  /* 0x003c140f01007387 */ /* 0x000fe20000100800 */
[----:B---3--:R-:W-:-:S03]  /*b79c0*/  PRMT R9, R8, 0x7632, R9 ;  /* 0x0000763208097816 */ /* 0x008fc60000000009 */
[----:B----4-:R0:W-:Y:S01]  /*b79d0*/  @P6 STG.E.U16 desc[UR10][R28.64], R2 ;  /* 0x000000021c006986 */ /* 0x0101e2000c10150a */
[----:B--2---:R-:W-:Y:S01]  /*b79e0*/  ISETP.LT.AND P3, PT, R3, UR5, !P1 ;  /* 0x0000000503007c0c */ /* 0x004fe2000cf61270 */
[----:B------:R-:W-:Y:S01]  /*b79f0*/  ULDC UR5, c[0x0][0x228] ;  /* 0x00008a0000057ab9 */ /* 0x000fe20000000800 */
[----:B------:R-:W-:Y:S01]  /*b7a00*/  ISETP.LT.AND P4, PT, R18, UR4, !P1 ;  /* 0x0000000412007c0c */ /* 0x000fe2000cf81270 */
[----:B------:R-:W-:Y:S01]  /*b7a10*/  ULDC UR4, c[0x0][0x248] ;  /* 0x0000920000047ab9 */ /* 0x000fe20000000800 */
[----:B------:R-:W-:Y:S02]  /*b7a20*/  ISETP.LT.AND P1, PT, R19, UR6, !P1 ;  /* 0x0000000613007c0c */ /* 0x000fe4000cf21270 */
[----:B------:R-:W-:Y:S01]  /*b7a30*/  PRMT R24, R2, 0x7632, R24 ;  /* 0x0000763202187816 */ /* 0x000fe20000000018 */
[----:B0-----:R-:W-:Y:S01]  /*b7a40*/  IMAD.WIDE R2, R16, 0x2, R12 ;  /* 0x0000000210027825 */ /* 0x001fe200078e020c */
[----:B------:R-:W-:Y:S01]  /*b7a50*/  ULDC UR6, c[0x0][0x228] ;  /* 0x00008a0000067ab9 */ /* 0x000fe20000000800 */
[----:B------:R-:W-:-:S02]  /*b7a60*/  ISETP.LT.AND P5, PT, R25, UR8, !P2 ;  /* 0x0000000819007c0c */ /* 0x000fc4000d7a1270 */
[C---:B------:R-:W-:Y:S01]  /*b7a70*/  VIADD R0, R16.reuse, UR4 ;  /* 0x0000000410007c36 */ /* 0x040fe20008000000 */
[----:B------:R-:W-:Y:S01]  /*b7a80*/  ULDC UR4, c[0x0][0x228] ;  /* 0x00008a0000047ab9 */ /* 0x000fe20000000800 */
[----:B------:R-:W-:Y:S01]  /*b7a90*/  IMAD.WIDE R28, R16, 0x2, R10 ;  /* 0x00000002101c7825 */ /* 0x000fe200078e020a */
[----:B------:R-:W-:Y:S01]  /*b7aa0*/  ULDC UR8, c[0x0][0x228] ;  /* 0x00008a0000087ab9 */ /* 0x000fe20000000800 */
[----:B------:R-:W-:Y:S01]  /*b7ab0*/  ISETP.LT.AND P6, PT, R27, UR7, !P2 ;  /* 0x000000071b007c0c */ /* 0x000fe2000d7c1270 */
[----:B------:R0:W-:Y:S01]  /*b7ac0*/  @P4 STG.E.U16 desc[UR10][R2.64], R24 ;  /* 0x0000001802004986 */ /* 0x0001e2000c10150a */
[----:B------:R-:W-:Y:S01]  /*b7ad0*/  ISETP.LT.AND P4, PT, R23, UR4, !P2 ;  /* 0x0000000417007c0c */ /* 0x000fe2000d781270 */
[----:B------:R-:W-:Y:S01]  /*b7ae0*/  IMAD.WIDE R26, R0, 0x2, R4 ;  /* 0x00000002001a7825 */ /* 0x000fe200078e0204 */
[----:B------:R-:W-:Y:S01]  /*b7af0*/  ULDC UR4, c[0x0][0x228] ;  /* 0x00008a0000047ab9 */ /* 0x000fe20000000800 */
[----:B------:R1:W-:Y:S01]  /*b7b00*/  @P3 STG.E.U16 desc[UR10][R28.64], R8 ;  /* 0x000000081c003986 */ /* 0x0003e2000c10150a */
[----:B------:R-:W-:Y:S01]  /*b7b10*/  ULDC UR7, c[0x0][0x228] ;  /* 0x00008a0000077ab9 */ /* 0x000fe20000000800 */
[----:B0-----:R-:W-:Y:S01]  /*b7b20*/  IMAD.WIDE R2, R16, 0x2, R14 ;  /* 0x0000000210027825 */ /* 0x001fe200078e020e */
[----:B------:R-:W-:Y:S01]  /*b7b30*/  PRMT R16, R17, 0x7632, R16 ;  /* 0x0000763211107816 */ /* 0x000fe20000000010 */
[----:B------:R-:W2:Y:S02]  /*b7b40*/  LDL.LU R15, [R1+0x14] ;  /* 0x00001400010f7983 */ /* 0x000ea40000300800 */
[----:B------:R-:W-:-:S02]  /*b7b50*/  IMAD.WIDE R24, R0, 0x2, R6 ;  /* 0x0000000200187825 */ /* 0x000fc400078e0206 */
[----:B------:R-:W3:Y:S04]  /*b7b60*/  LDL.LU R23, [R1+0x3c28] ;  /* 0x003c280001177983 */ /* 0x000ee80000300800 */
[----:B-1----:R-:W4:Y:S04]  /*b7b70*/  LDL.LU R8, [R1+0x3c24] ;  /* 0x003c240001087983 */ /* 0x002f280000300800 */
[----:B------:R-:W3:Y:S04]  /*b7b80*/  LDL.LU R28, [R1+0x24] ;  /* 0x00002400011c7983 */ /* 0x000ee80000300800 */
[----:B------:R-:W3:Y:S04]  /*b7b90*/  LDL R29, [R1+0x1714] ;  /* 0x00171400011d7983 */ /* 0x000ee80000100800 */
[----:B------:R0:W-:Y:S04]  /*b7ba0*/  @P1 STG.E.U16 desc[UR10][R2.64], R9 ;  /* 0x0000000902001986 */ /* 0x0001e8000c10150a */
[----:B------:R1:W-:Y:S04]  /*b7bb0*/  @P6 STG.E.U16 desc[UR10][R24.64], R17 ;  /* 0x0000001118006986 */ /* 0x0003e8000c10150a */
[----:B------:R1:W-:Y:S04]  /*b7bc0*/  @P5 STG.E.U16 desc[UR10][R26.64], R16 ;  /* 0x000000101a005986 */ /* 0x0003e8000c10150a */
[----:B0-----:R-:W4:Y:S04]  /*b7bd0*/  LDL.LU R9, [R1+0x3c20] ;  /* 0x003c200001097983 */ /* 0x001f280000300800 */
[----:B-1----:R-:W3:Y:S04]  /*b7be0*/  LDL.LU R17, [R1+0x3c1c] ;  /* 0x003c1c0001117983 */ /* 0x002ee80000300800 */
[----:B------:R-:W3:Y:S04]  /*b7bf0*/  LDL R27, [R1+0x2970] ;  /* 0x00297000011b7983 */ /* 0x000ee80000100800 */
[----:B------:R-:W3:Y:S04]  /*b7c00*/  LDL R24, [R1+0x2a0c] ;  /* 0x002a0c0001187983 */ /* 0x000ee80000100800 */
[----:B------:R-:W3:Y:S01]  /*b7c10*/  LDL R25, [R1+0x2a3c] ;  /* 0x002a3c0001197983 */ /* 0x000ee20000100800 */
[----:B------:R-:W-:Y:S01]  /*b7c20*/  ISETP.LT.AND P5, PT, R18, UR6, !P2 ;  /* 0x0000000612007c0c */ /* 0x000fe2000d7a1270 */
[----:B------:R-:W-:-:S02]  /*b7c30*/  ULDC UR6, c[0x0][0x228] ;  /* 0x00008a0000067ab9 */ /* 0x000fc40000000800 */
[----:B------:R-:W-:Y:S04]  /*b7c40*/  STL [R1+0x3c0c], R18 ;  /* 0x003c0c1201007387 */ /* 0x000fe80000100800 */
[----:B------:R0:W-:Y:S01]  /*b7c50*/  STL [R1+0x3c10], R20 ;  /* 0x003c101401007387 */ /* 0x0001e20000100800 */
[----:B--2---:R-:W-:Y:S01]  /*b7c60*/  PRMT R16, R15, 0x7632, R16 ;  /* 0x000076320f107816 */ /* 0x004fe20000000010 */
[----:B----4-:R-:W-:Y:S01]  /*b7c70*/  IMAD.WIDE R2, R0, 0x2, R8 ;  /* 0x0000000200027825 */ /* 0x010fe200078e0208 */
[----:B---3--:R-:W-:Y:S02]  /*b7c80*/  ISETP.LT.AND P3, PT, R27, UR4, !P2 ;  /* 0x000000041b007c0c */ /* 0x008fe4000d761270 */
[----:B------:R-:W-:Y:S02]  /*b7c90*/  ISETP.LT.AND P6, PT, R24, UR5, !P2 ;  /* 0x0000000518007c0c */ /* 0x000fe4000d7c1270 */
[----:B------:R1:W-:Y:S01]  /*b7ca0*/  @P4 STG.E.U16 desc[UR10][R2.64], R28 ;  /* 0x0000001c02004986 */ /* 0x0003e2000c10150a */
[----:B------:R-:W-:Y:S01]  /*b7cb0*/  PRMT R17, R28, 0x7632, R17 ;  /* 0x000076321c117816 */ /* 0x000fe20000000011 */
[C---:B------:R-:W-:Y:S01]  /*b7cc0*/  IMAD.WIDE R26, R0.reuse, 0x2, R12 ;  /* 0x00000002001a7825 */ /* 0x040fe200078e020c */
[----:B------:R-:W-:Y:S01]  /*b7cd0*/  ISETP.LT.AND P4, PT, R25, UR7, !P2 ;  /* 0x0000000719007c0c */ /* 0x000fe2000d781270 */
[----:B------:R-:W-:Y:S01]  /*b7ce0*/  ULDC UR4, c[0x0][0x228] ;  /* 0x00008a0000047ab9 */ /* 0x000fe20000000800 */
[----:B------:R-:W-:Y:S01]  /*b7cf0*/  ULDC UR5, c[0x0][0x228] ;  /* 0x00008a0000057ab9 */ /* 0x000fe20000000800 */
[C---:B------:R-:W-:Y:S01]  /*b7d00*/  IMAD.WIDE R24, R0.reuse, 0x2, R20 ;  /* 0x0000000200187825 */ /* 0x040fe200078e0214 */
[----:B------:R-:W-:Y:S01]  /*b7d10*/  ULDC UR7, c[0x0][0x228] ;  /* 0x00008a0000077ab9 */ /* 0x000fe20000000800 */
[----:B0-----:R-:W2:Y:S02]  /*b7d20*/  LDL.LU R20, [R1+0x3b8] ;  /* 0x0003b80001147983 */ /* 0x001ea40000300800 */
[----:B-1----:R-:W-:-:S02]  /*b7d30*/  IMAD.WIDE R2, R0, 0x2, R22 ;  /* 0x0000000200027825 */ /* 0x002fc400078e0216 */
[----:B------:R0:W-:Y:S04]  /*b7d40*/  STL [R1+0x3c08], R21 ;  /* 0x003c081501007387 */ /* 0x0001e80000100800 */
        /* <DEDUP_REMOVED lines=10> */
[----:B------:R-:W3:Y:S01]  /*b7df0*/  LDL R27, [R1+0x2924] ;  /* 0x00292400011b7983 */ /* 0x000ee20000100800 */
[----:B------:R-:W-:Y:S01]  /*b7e00*/  VIADD R28, R29, 0x3c ;  /* 0x0000003c1d1c7836 */ /* 0x000fe20000000000 */
[----:B------:R-:W-:Y:S01]  /*b7e10*/  ISETP.LT.AND P2, PT, R19, UR4, !P2 ;  /* 0x0000000413007c0c */ /* 0x000fe2000d741270 */
[----:B------:R-:W-:-:S03]  /*b7e20*/  ULDC UR4, c[0x0][0x248] ;  /* 0x0000920000047ab9 */ /* 0x000fc60000000800 */
[----:B------:R-:W-:Y:S01]  /*b7e30*/  ISETP.GE.AND P1, PT, R28, UR23, PT ;  /* 0x000000171c007c0c */ /* 0x000fe2000bf26270 */
[----:B------:R-:W-:Y:S01]  /*b7e40*/  IMAD.WIDE R28, R0, 0x2, R10 ;  /* 0x00000002001c7825 */ /* 0x000fe200078e020a */
[----:B------:R-:W-:Y:S01]  /*b7e50*/  STL [R1+0x3c04], R7 ;  /* 0x003c040701007387 */ /* 0x000fe20000100800 */
[----:B--2---:R-:W-:-:S03]  /*b7e60*/  PRMT R18, R20, 0x7632, R18 ;  /* 0x0000763214127816 */ /* 0x004fc60000000012 */
[----:B----4-:R0:W-:Y:S01]  /*b7e70*/  @P4 STG.E.U16 desc[UR10][R28.64], R17 ;  /* 0x000000111c004986 */ /* 0x0101e2000c10150a */
[----:B------:R-:W-:Y:S01]  /*b7e80*/  ISETP.LT.AND P3, PT, R3, UR5, !P1 ;  /* 0x0000000503007c0c */ /* 0x000fe2000cf61270 */
[----:B------:R-:W-:Y:S01]  /*b7e90*/  ULDC UR5, c[0x0][0x228] ;  /* 0x00008a0000057ab9 */ /* 0x000fe20000000800 */
[----:B---3--:R-:W-:Y:S01]  /*b7ea0*/  IMAD.WIDE R2, R0, 0x2, R14 ;  /* 0x0000000200027825 */ /* 0x008fe200078e020e */
[----:B0-----:R-:W-:-:S03]  /*b7eb0*/  PRMT R17, R17, 0x7632, R17 ;  /* 0x0000763211117816 */ /* 0x001fc60000000011 */
[----:B------:R-:W-:Y:S01]  /*b7ec0*/  VIADD R0, R0, UR4 ;  /* 0x0000000400007c36 */ /* 0x000fe20008000000 */
[----:B------:R-:W-:Y:S01]  /*b7ed0*/  ISETP.LT.AND P6, PT, R24, UR8, !P1 ;  /* 0x0000000818007c0c */ /* 0x000fe2000cfc1270 */
[----:B------:R0:W-:Y:S01]  /*b7ee0*/  @P2 STG.E.U16 desc[UR10][R2.64], R17 ;  /* 0x0000001102002986 */ /* 0x0001e2000c10150a */
[----:B------:R-:W-:Y:S02]  /*b7ef0*/  ISETP.LT.AND P5, PT, R27, UR7, !P1 ;  /* 0x000000071b007c0c */ /* 0x000fe4000cfa1270 */
[----:B------:R-:W-:Y:S01]  /*b7f00*/  ISETP.LT.AND P4, PT, R26, UR6, !P1 ;  /* 0x000000061a007c0c */ /* 0x000fe2000cf81270 */
[C---:B0-----:R-:W-:Y:S01]  /*b7f10*/  IMAD.WIDE R2, R0.reuse, 0x2, R6 ;  /* 0x0000000200027825 */ /* 0x041fe200078e0206 */
[----:B------:R-:W-:Y:S01]  /*b7f20*/  PRMT R29, R21, 0x7632, R29 ;  /* 0x00007632151d7816 */ /* 0x000fe2000000001d */
[----:B------:R-:W2:Y:S01]  /*b7f30*/  LDL.LU R7, [R1+0x3d8] ;  /* 0x0003d80001077983 */ /* 0x000ea20000300800 */
[----:B------:R-:W-:Y:S01]  /*b7f40*/  ULDC UR4, c[0x0][0x228] ;  /* 0x00008a0000047ab9 */ /* 0x000fe20000000800 */
[C---:B------:R-:W-:Y:S01]  /*b7f50*/  IMAD.WIDE R16, R0.reuse, 0x2, R4 ;  /* 0x0000000200107825 */ /* 0x040fe200078e0204 */
[----:B------:R-:W-:Y:S01]  /*b7f60*/  ULDC UR6, c[0x0][0x228] ;  /* 0x00008a0000067ab9 */ /* 0x000fe20000000800 */
[----:B------:R0:W-:Y:S01]  /*b7f70*/  STL [R1+0x3c00], R5 ;  /* 0x003c000501007387 */ /* 0x0001e20000100800 */
[----:B------:R-:W-:Y:S01]  /*b7f80*/  ULDC UR7, c[0x0][0x228] ;  /* 0x00008a0000077ab9 */ /* 0x000fe20000000800 */
[----:B------:R-:W-:Y:S01]  /*b7f90*/  VIADD R28, R25, 0x3d ;  /* 0x0000003d191c7836 */ /* 0x000fe20000000000 */
[----:B------:R-:W-:Y:S01]  /*b7fa0*/  ULDC UR8, c[0x0][0x228] ;  /* 0x00008a0000087ab9 */ /* 0x000fe20000000800 */
        /* <DEDUP_REMOVED lines=9> */
[----:B------:R0:W-:Y:S04]  /*b8040*/  @P5 STG.E.U16 desc[UR10][R24.64], R21 ;  /* 0x0000001518005986 */ /* 0x0001e8000c10150a */
[----:B0-----:R-:W3:Y:S01]  /*b8050*/  LDL.LU R21, [R1+0x3c08] ;  /* 0x003c080001157983 */ /* 0x001ee20000300800 */
[----:B------:R-:W-:Y:S01]  /*b8060*/  IMAD.WIDE R26, R0, 0x2, R22 ;  /* 0x00000002001a7825 */ /* 0x000fe200078e0216 */
[----:B------:R-:W-:-:S04]  /*b8070*/  ISETP.GE.AND P2, PT, R28, UR21, PT ;  /* 0x000000151c007c0c */ /* 0x000fc8000bf46270 */
[----:B------:R0:W-:Y:S01]  /*b8080*/  @P6 STG.E.U16 desc[UR10][R26.64], R29 ;  /* 0x0000001d1a006986 */ /* 0x0001e2000c10150a */
[----:B------:R-:W-:-:S04]  /*b8090*/  IMAD.WIDE R24, R0, 0x2, R10 ;  /* 0x0000000200187825 */ /* 0x000fc800078e020a */
[----:B0-----:R-:W-:Y:S01]  /*b80a0*/  IMAD.WIDE R26, R0, 0x2, R14 ;  /* 0x00000002001a7825 */ /* 0x001fe200078e020e */
[----:B--2---:R-:W-:Y:S02]  /*b80b0*/  PRMT R28, R7, 0x7632, R28 ;  /* 0x00007632071c7816 */ /* 0x004fe4000000001c */
[----:B----4-:R-:W-:Y:S01]  /*b80c0*/  ISETP.LT.AND P3, PT, R2, UR6, !P1 ;  /* 0x0000000602007c0c */ /* 0x010fe2000cf61270 */
[----:B------:R-:W-:Y:S01]  /*b80d0*/  ULDC UR6, c[0x0][0x228] ;  /* 0x00008a0000067ab9 */ /* 0x000fe20000000800 */
[----:B---3--:R-:W-:Y:S02]  /*b80e0*/  ISETP.LT.AND P4, PT, R18, UR5, !P1 ;  /* 0x0000000512007c0c */ /* 0x008fe4000cf81270 */
[----:B------:R-:W-:Y:S01]  /*b80f0*/  ISETP.LT.AND P5, PT, R17, UR4, !P1 ;  /* 0x0000000411007c0c */ /* 0x000fe2000cfa1270 */
[----:B------:R0:W-:Y:S01]  /*b8100*/  STL [R1+0x3bfc], R18 ;  /* 0x003bfc1201007387 */ /* 0x0001e20000100800 */
[----:B------:R-:W-:Y:S01]  /*b8110*/  ISETP.LT.AND P1, PT, R19, UR7, !P1 ;  /* 0x0000000713007c0c */ /* 0x000fe2000cf21270 */
[----:B------:R-:W-:Y:S01]  /*b8120*/  ULDC UR4, c[0x0][0x248] ;  /* 0x0000920000047ab9 */ /* 0x000fe20000000800 */
[----:B------:R-:W-:Y:S01]  /*b8130*/  ISETP.LT.AND P6, PT, R3, UR8, !P2 ;  /* 0x0000000803007c0c */ /* 0x000fe2000d7c1270 */
[C---:B------:R-:W-:Y:S01]  /*b8140*/  IMAD.WIDE R2, R0.reuse, 0x2, R12 ;  /* 0x0000000200027825 */ /* 0x040fe200078e020c */
[----:B------:R-:W-:Y:S01]  /*b8150*/  PRMT R29, R5, 0x7632, R29 ;  /* 0x00007632051d7816 */ /* 0x000fe2000000001d */
[----:B------:R-:W-:Y:S01]  /*b8160*/  ULDC UR5, c[0x0][0x228] ;  /* 0x00008a0000057ab9 */ /* 0x000fe20000000800 */
[----:B0-----:R-:W2:Y:S01]  /*b8170*/  LDL R18, [R1+0x28] ;  /* 0x0000280001127983 */ /* 0x001ea20000100800 */
[----:B------:R-:W-:-:S05]  /*b8180*/  IMAD.WIDE R16, R0, 0x2, R20 ;  /* 0x0000000200107825 */ /* 0x000fca00078e0214 */
[----:B------:R0:W-:Y:S04]  /*b8190*/  @P5 STG.E.U16 desc[UR10][R16.64], R7 ;  /* 0x0000000710005986 */ /* 0x0001e8000c10150a */
[----:B------:R-:W-:Y:S04]  /*b81a0*/  @P4 STG.E.U16 desc[UR10][R2.64], R28 ;  /* 0x0000001c02004986 */ /* 0x000fe8000c10150a */
[----:B------:R1:W-:Y:S04]  /*b81b0*/  @P3 STG.E.U16 desc[UR10][R24.64], R5 ;  /* 0x0000000518003986 */ /* 0x0003e8000c10150a */
[----:B0-----:R-:W3:Y:S04]  /*b81c0*/  LDL.LU R7, [R1+0x3c04] ;  /* 0x003c040001077983 */ /* 0x001ee80000300800 */
[----:B------:R-:W4:Y:S04]  /*b81d0*/  LDL.LU R16, [R1+0x1714] ;  /* 0x0017140001107983 */ /* 0x000f280000300800 */
[----:B------:R-:W4:Y:S04]  /*b81e0*/  LDL R17, [R1+0x2a0c] ;  /* 0x002a0c0001117983 */ /* 0x000f280000100800 */
[----:B-1----:R-:W4:Y:S04]  /*b81f0*/  LDL.LU R5, [R1+0x3c00] ;  /* 0x003c000001057983 */ /* 0x002f280000300800 */
[----:B------:R-:W4:Y:S04]  /*b8200*/  LDL R24, [R1+0x2970] ;  /* 0x0029700001187983 */ /* 0x000f280000100800 */
[----:B------:R-:W4:Y:S04]  /*b8210*/  LDL.LU R25, [R1+0x338] ;  /* 0x0003380001197983 */ /* 0x000f280000300800 */
[----:B------:R0:W-:Y:S04]  /*b8220*/  @P1 STG.E.U16 desc[UR10][R26.64], R29 ;  /* 0x0000001d1a001986 */ /* 0x0001e8000c10150a */
[----:B0-----:R-:W4:Y:S01]  /*b8230*/  LDL R26, [R1+0x1f64] ;  /* 0x001f6400011a7983 */ /* 0x001f220000100800 */
[----:B------:R-:W-:Y:S01]  /*b8240*/  VIADD R0, R0, UR4 ;  /* 0x0000000400007c36 */ /* 0x000fe20008000000 */
[----:B------:R-:W-:-:S02]  /*b8250*/  ULDC UR4, c[0x0][0x228] ;  /* 0x00008a0000047ab9 */ /* 0x000fc40000000800 */
[----:B------:R-:W4:Y:S04]  /*b8260*/  LDL R27, [R1+0x2924] ;  /* 0x00292400011b7983 */ /* 0x000f280000100800 */
[----:B------:R-:W4:Y:S01]  /*b8270*/  LDL.LU R29, [R1+0x1808] ;  /* 0x00180800011d7983 */ /* 0x000f220000300800 */
[----:B--2---:R-:W-:Y:S01]  /*b8280*/  PRMT R28, R18, 0x7632, R28 ;  /* 0x00007632121c7816 */ /* 0x004fe2000000001c */
[----:B---3--:R-:W-:Y:S02]  /*b8290*/  IMAD.WIDE R2, R0, 0x2, R6 ;  /* 0x0000000200027825 */ /* 0x008fe400078e0206 */
[----:B----4-:R-:W-:Y:S04]  /*b82a0*/  STL [R1+0x3bf4], R5 ;  /* 0x003bf40501007387 */ /* 0x010fe80000100800 */
[----:B------:R0:W-:Y:S02]  /*b82b0*/  @P6 STG.E.U16 desc[UR10][R2.64], R25 ;  /* 0x0000001902006986 */ /* 0x0001e4000c10150a */
[----:B0-----:R-:W-:Y:S01]  /*b82c0*/  VIADD R3, R16, 0x3e ;  /* 0x0000003e10037836 */ /* 0x001fe20000000000 */
[----:B------:R-:W-:Y:S01]  /*b82d0*/  ISETP.LT.AND P4, PT, R26, UR4, !P2 ;  /* 0x000000041a007c0c */ /* 0x000fe2000d781270 */
[----:B------:R-:W-:-:S02]  /*b82e0*/  ULDC UR4, c[0x0][0x228] ;  /* 0x00008a0000047ab9 */ /* 0x000fc40000000800 */
[----:B------:R-:W-:Y:S01]  /*b82f0*/  ISETP.LT.AND P6, PT, R17, UR4, !P2 ;  /* 0x0000000411007c0c */ /* 0x000fe2000d7c1270 */
[----:B------:R-:W-:Y:S01]  /*b8300*/  IMAD.WIDE R16, R0, 0x2, R4 ;  /* 0x0000000200107825 */ /* 0x000fe200078e0204 */
[----:B------:R-:W-:Y:S01]  /*b8310*/  ISETP.GE.AND P1, PT, R3, UR19, PT ;  /* 0x0000001303007c0c */ /* 0x000fe2000bf26270 */
[----:B------:R-:W2:Y:S01]  /*b8320*/  LDL.LU R5, [R1+0x1f64] ;  /* 0x001f640001057983 */ /* 0x000ea20000300800 */
[----:B------:R-:W-:Y:S01]  /*b8330*/  ISETP.LT.AND P3, PT, R27, UR5, !P2 ;  /* 0x000000051b007c0c */ /* 0x000fe2000d761270 */
[----:B------:R-:W-:Y:S02]  /*b8340*/  ULDC UR4, c[0x0][0x228] ;  /* 0x00008a0000047ab9 */ /* 0x000fe40000000800 */
[----:B------:R-:W3:Y:S01]  /*b8350*/  LDL.LU R18, [R1+0x3bfc] ;  /* 0x003bfc0001127983 */ /* 0x000ee20000300800 */
[----:B------:R-:W-:Y:S02]  /*b8360*/  ISETP.LT.AND P5, PT, R24, UR6, !P2 ;  /* 0x0000000618007c0c */ /* 0x000fe4000d7a1270 */
[----:B------:R-:W-:Y:S01]  /*b8370*/  PRMT R2, R25, 0x7632, R2 ;  /* 0x0000763219027816 */ /* 0x000fe20000000002 */
[----:B------:R-:W4:Y:S01]  /*b8380*/  LDL.LU R3, [R1+0x28] ;  /* 0x0000280001037983 */ /* 0x000f220000300800 */
[----:B------:R-:W-:Y:S01]  /*b8390*/  IMAD.WIDE R24, R0, 0x2, R8 ;  /* 0x0000000200187825 */ /* 0x000fe200078e0208 */
[----:B------:R-:W-:Y:S01]  /*b83a0*/  ULDC UR5, c[0x0][0x228] ;  /* 0x00008a0000057ab9 */ /* 0x000fe20000000800 */
[----:B------:R-:W-:-:S02]  /*b83b0*/  ULDC UR6, c[0x0][0x228] ;  /* 0x00008a0000067ab9 */ /* 0x000fc40000000800 */
[----:B------:R-:W-:Y:S01]  /*b83c0*/  IMAD.WIDE R26, R0, 0x2, R22 ;  /* 0x00000002001a7825 */ /* 0x000fe200078e0216 */
[----:B------:R0:W-:Y:S04]  /*b83d0*/  @P4 STG.E.U16 desc[UR10][R16.64], R2 ;  /* 0x0000000210004986 */ /* 0x0001e8000c10150a */
[----:B0-----:R-:W2:Y:S04]  /*b83e0*/  LDL.LU R17, [R1+0x18] ;  /* 0x0000180001117983 */ /* 0x001ea80000300800 */
[----:B----4-:R-:W-:Y:S04]  /*b83f0*/  @P3 STG.E.U16 desc[UR10][R24.64], R3 ;  /* 0x0000000318003986 */ /* 0x010fe8000c10150a */
[----:B------:R0:W-:Y:S04]  /*b8400*/  @P5 STG.E.U16 desc[UR10][R26.64], R28 ;  /* 0x0000001c1a005986 */ /* 0x0001e8000c10150a */
[----:B0-----:R-:W4:Y:S01]  /*b8410*/  LDL.LU R28, [R1+0x2a3c] ;  /* 0x002a3c00011c7983 */ /* 0x001f220000300800 */
[----:B---3--:R-:W-:Y:S01]  /*b8420*/  ISETP.LT.AND P5, PT, R18, UR4, !P2 ;  /* 0x0000000412007c0c */ /* 0x008fe2000d7a1270 */
[----:B------:R-:W-:Y:S01]  /*b8430*/  IMAD.WIDE R2, R0, 0x2, R20 ;  /* 0x0000000200027825 */ /* 0x000fe200078e0214 */
[----:B------:R-:W-:Y:S01]  /*b8440*/  ULDC UR4, c[0x0][0x228] ;  /* 0x00008a0000047ab9 */ /* 0x000fe20000000800 */
[----:B------:R-:W3:Y:S01]  /*b8450*/  LDL.LU R18, [R1+0x3bf8] ;  /* 0x003bf80001127983 */ /* 0x000ee20000300800 */
[----:B--2---:R-:W-:-:S03]  /*b8460*/  PRMT R24, R17, 0x7632, R24 ;  /* 0x0000763211187816 */ /* 0x004fc60000000018 */
[----:B------:R0:W-:Y:S01]  /*b8470*/  @P6 STG.E.U16 desc[UR10][R2.64], R17 ;  /* 0x0000001102006986 */ /* 0x0001e2000c10150a */
[----:B------:R-:W-:-:S03]  /*b8480*/  ISETP.LT.AND P3, PT, R29, UR6, !P0 ;  /* 0x000000061d007c0c */ /* 0x000fc6000c761270 */
[----:B------:R-:W2:Y:S04]  /*b8490*/  LDL.LU R26, [R1+0x2970] ;  /* 0x00297000011a7983 */ /* 0x000ea80000300800 */
[----:B------:R-:W2:Y:S01]  /*b84a0*/  LDL.LU R27, [R1+0x3cc] ;  /* 0x0003cc00011b7983 */ /* 0x000ea20000300800 */
[----:B0-----:R-:W-:-:S04]  /*b84b0*/  IMAD.WIDE R2, R0, 0x2, R12 ;  /* 0x0000000200027825 */ /* 0x001fc800078e020c */
[----:B------:R-:W-:Y:S01]  /*b84c0*/  IMAD.WIDE R16, R0, 0x2, R10 ;  /* 0x0000000200107825 */ /* 0x000fe200078e020a */
[----:B------:R0:W-:Y:S01]  /*b84d0*/  @P5 STG.E.U16 desc[UR10][R2.64], R24 ;  /* 0x0000001802005986 */ /* 0x0001e2000c10150a */
[----:B----4-:R-:W-:Y:S01]  /*b84e0*/  ISETP.LT.AND P4, PT, R28, UR5, !P2 ;  /* 0x000000051c007c0c */ /* 0x010fe2000d781270 */
[----:B------:R-:W-:Y:S01]  /*b84f0*/  ULDC UR5, c[0x0][0x228] ;  /* 0x00008a0000057ab9 */ /* 0x000fe20000000800 */
[----:B------:R-:W-:Y:S01]  /*b8500*/  ISETP.LT.AND P2, PT, R19, UR4, !P2 ;  /* 0x0000000413007c0c */ /* 0x000fe2000d741270 */
[----:B------:R-:W-:Y:S01]  /*b8510*/  ULDC UR4, c[0x0][0x248] ;  /* 0x0000920000047ab9 */ /* 0x000fe20000000800 */
[----:B------:R-:W-:Y:S01]  /*b8520*/  ISETP.LT.AND P6, PT, R29, UR5, !P1 ;  /* 0x000000051d007c0c */ /* 0x000fe2000cfc1270 */
[----:B0-----:R-:W-:Y:S01]  /*b8530*/  VIADD R2, R0, UR4 ;  /* 0x0000000400027c36 */ /* 0x001fe20008000000 */
[----:B------:R-:W-:Y:S01]  /*b8540*/  ULDC UR5, c[0x0][0x228] ;  /* 0x00008a0000057ab9 */ /* 0x000fe20000000800 */
[----:B------:R-:W-:Y:S01]  /*b8550*/  ULDC UR4, c[0x0][0x228] ;  /* 0x00008a0000047ab9 */ /* 0x000fe20000000800 */
[----:B------:R-:W4:Y:S05]  /*b8560*/  LDL.LU R29, [R1+0x3dc] ;  /* 0x0003dc00011d7983 */ /* 0x000f2a0000300800 */
[----:B---3--:R0:W-:Y:S01]  /*b8570*/  @P4 STG.E.U16 desc[UR10][R16.64], R18 ;  /* 0x0000001210004986 */ /* 0x0081e2000c10150a */
[C---:B------:R-:W-:Y:S01]  /*b8580*/  ISETP.LT.AND P4, PT, R5.reuse, UR5, !P0 ;  /* 0x0000000505007c0c */ /* 0x040fe2000c781270 */
[----:B------:R-:W-:Y:S01]  /*b8590*/  IMAD.WIDE R24, R2, 0x2, R6 ;  /* 0x0000000202187825 */ /* 0x000fe200078e0206 */
[----:B------:R-:W-:Y:S01]  /*b85a0*/  ISETP.LT.AND P5, PT, R5, UR4, !P1 ;  /* 0x0000000405007c0c */ /* 0x000fe2000cfa1270 */
[----:B------:R-:W-:Y:S01]  /*b85b0*/  ULDC UR4, c[0x0][0x228] ;  /* 0x00008a0000047ab9 */ /* 0x000fe20000000800 */
[----:B------:R-:W3:Y:S01]  /*b85c0*/  LDL.LU R5, [R1+0x3bf4] ;  /* 0x003bf40001057983 */ /* 0x000ee20000300800 */
[----:B------:R-:W-:Y:S01]  /*b85d0*/  ULDC UR5, c[0x0][0x228] ;  /* 0x00008a0000057ab9 */ /* 0x000fe20000000800 */
[----:B0-----:R-:W-:Y:S01]  /*b85e0*/  PRMT R18, R18, 0x7632, R18 ;  /* 0x0000763212127816 */ /* 0x001fe20000000012 */
[----:B------:R-:W-:-:S05]  /*b85f0*/  IMAD.WIDE R16, R0, 0x2, R14 ;  /* 0x0000000200107825 */ /* 0x000fca00078e020e */
[----:B------:R0:W-:Y:S04]  /*b8600*/  @P2 STG.E.U16 desc[UR10][R16.64], R18 ;  /* 0x0000001210002986 */ /* 0x0001e8000c10150a */
[----:B0-----:R-:W2:Y:S04]  /*b8610*/  LDL.LU R16, [R1+0x2924] ;  /* 0x0029240001107983 */ /* 0x001ea80000300800 */
[----:B------:R-:W4:Y:S04]  /*b8620*/  LDL.LU R17, [R1+0x3bc] ;  /* 0x0003bc0001117983 */ /* 0x000f280000300800 */
[----:B------:R-:W3:Y:S04]  /*b8630*/  LDL.LU R18, [R1+0x2a44] ;  /* 0x002a440001127983 */ /* 0x000ee80000300800 */
[----:B----4-:R3:W-:Y:S01]  /*b8640*/  @P6 STG.E.U16 desc[UR10][R24.64], R17 ;  /* 0x0000001118006986 */ /* 0x0107e2000c10150a */
[C---:B--2---:R-:W-:Y:S01]  /*b8650*/  ISETP.LT.AND P6, PT, R16.reuse, UR4, !P1 ;  /* 0x0000000410007c0c */ /* 0x044fe2000cfc1270 */
[----:B------:R-:W-:Y:S01]  /*b8660*/  ULDC UR4, c[0x0][0x228] ;  /* 0x00008a0000047ab9 */ /* 0x000fe20000000800 */
[----:B------:R-:W-:Y:S01]  /*b8670*/  ISETP.LT.AND P2, PT, R16, UR5, !P0 ;  /* 0x0000000510007c0c */ /* 0x000fe2000c741270 */
[----:B------:R-:W-:Y:S01]  /*b8680*/  ULDC UR5, c[0x0][0x228] ;  /* 0x00008a0000057ab9 */ /* 0x000fe20000000800 */
[----:B------:R-:W-:Y:S01]  /*b8690*/  PRMT R0, R17, 0x7632, R0 ;  /* 0x0000763211007816 */ /* 0x000fe20000000000 */
[----:B---3--:R-:W-:-:S04]  /*b86a0*/  IMAD.WIDE R16, R2, 0x2, R4 ;  /* 0x0000000202107825 */ /* 0x008fc800078e0204 */
[----:B------:R-:W-:Y:S01]  /*b86b0*/  IMAD.WIDE R24, R2, 0x2, R8 ;  /* 0x0000000202187825 */ /* 0x000fe200078e0208 */
[----:B------:R-:W-:Y:S04]  /*b86c0*/  @P5 STG.E.U16 desc[UR10][R16.64], R0 ;  /* 0x0000000010005986 */ /* 0x000fe8000c10150a */
[----:B------:R0:W-:Y:S04]  /*b86d0*/  @P6 STG.E.U16 desc[UR10][R24.64], R27 ;  /* 0x0000001b18006986 */ /* 0x0001e8000c10150a */
[----:B0-----:R-:W2:Y:S04]  /*b86e0*/  LDL.LU R24, [R1+0x2a0c] ;  /* 0x002a0c0001187983 */ /* 0x001ea80000300800 */
[----:B------:R-:W3:Y:S01]  /*b86f0*/  LDL.LU R25, [R1+0x3ec] ;  /* 0x0003ec0001197983 */ /* 0x000ee20000300800 */
[----:B------:R-:W-:-:S02]  /*b8700*/  ISETP.LT.AND P6, PT, R26, UR5, !P0 ;  /* 0x000000051a007c0c */ /* 0x000fc4000c7c1270 */
[----:B------:R-:W-:Y:S01]  /*b8710*/  ISETP.LT.AND P5, PT, R26, UR4, !P1 ;  /* 0x000000041a007c0c */ /* 0x000fe2000cfa1270 */
[C---:B------:R-:W-:Y:S01]  /*b8720*/  IMAD.WIDE R16, R2.reuse, 0x2, R22 ;  /* 0x0000000202107825 */ /* 0x040fe200078e0216 */
[----:B------:R-:W4:Y:S01]  /*b8730*/  LDL.LU R26, [R1+0x33c] ;  /* 0x00033c00011a7983 */ /* 0x000f220000300800 */
[----:B------:R-:W-:Y:S01]  /*b8740*/  PRMT R0, R27, 0x7632, R0 ;  /* 0x000076321b007816 */ /* 0x000fe20000000000 */
[----:B------:R-:W-:Y:S01]  /*b8750*/  ULDC UR4, c[0x0][0x228] ;  /* 0x00008a0000047ab9 */ /* 0x000fe20000000800 */
[----:B------:R-:W-:Y:S01]  /*b8760*/  PRMT R3, R29, 0x7632, R3 ;  /* 0x000076321d037816 */ /* 0x000fe20000000003 */
[----:B------:R-:W4:Y:S07]  /*b8770*/  LDL.LU R27, [R1+0x2c] ;  /* 0x00002c00011b7983 */ /* 0x000f2e0000300800 */
[----:B------:R0:W-:Y:S02]  /*b8780*/  @P5 STG.E.U16 desc[UR10][R16.64], R0 ;  /* 0x0000000010005986 */ /* 0x0001e4000c10150a */
[----:B0-----:R-:W-:Y:S01]  /*b8790*/  IMAD.WIDE R16, R2, 0x2, R20 ;  /* 0x0000000202107825 */ /* 0x001fe200078e0214 */
[----:B--2---:R-:W-:Y:S01]  /*b87a0*/  ISETP.LT.AND P5, PT, R24, UR4, !P1 ;  /* 0x0000000418007c0c */ /* 0x004fe2000cfa1270 */
[----:B------:R-:W-:-:S12]  /*b87b0*/  ULDC UR4, c[0x0][0x228] ;  /* 0x00008a0000047ab9 */ /* 0x000fd80000000800 */
[----:B------:R0:W-:Y:S01]  /*b87c0*/  @P5 STG.E.U16 desc[UR10][R16.64], R29 ;  /* 0x0000001d10005986 */ /* 0x0001e2000c10150a */
[----:B------:R-:W-:Y:S01]  /*b87d0*/  ISETP.LT.AND P5, PT, R18, UR4, !P1 ;  /* 0x0000000412007c0c */ /* 0x000fe2000cfa1270 */
[----:B------:R-:W-:Y:S01]  /*b87e0*/  ULDC UR4, c[0x0][0x228] ;  /* 0x00008a0000047ab9 */ /* 0x000fe20000000800 */
[----:B0-----:R-:W-:Y:S01]  /*b87f0*/  IMAD.WIDE R16, R2, 0x2, R12 ;  /* 0x0000000202107825 */ /* 0x001fe200078e020c */
[----:B---3--:R-:W-:Y:S01]  /*b8800*/  PRMT R0, R25, 0x7632, R0 ;  /* 0x0000763219007816 */ /* 0x008fe20000000000 */
[----:B------:R-:W2:Y:S09]  /*b8810*/  LDL.LU R29, [R1+0x1c] ;  /* 0x00001c00011d7983 */ /* 0x000eb20000300800 */
[----:B------:R0:W-:Y:S01]  /*b8820*/  @P5 STG.E.U16 desc[UR10][R16.64], R3 ;  /* 0x0000000310005986 */ /* 0x0001e2000c10150a */
[----:B------:R-:W-:Y:S01]  /*b8830*/  ISETP.LT.AND P5, PT, R28, UR4, !P1 ;  /* 0x000000041c007c0c */ /* 0x000fe2000cfa1270 */
[----:B------:R-:W-:Y:S01]  /*b8840*/  ULDC UR4, c[0x0][0x228] ;  /* 0x00008a0000047ab9 */ /* 0x000fe20000000800 */
[----:B0-----:R-:W-:-:S11]  /*b8850*/  IMAD.WIDE R16, R2, 0x2, R10 ;  /* 0x0000000202107825 */ /* 0x001fd600078e020a */
[----:B------:R0:W-:Y:S01]  /*b8860*/  @P5 STG.E.U16 desc[UR10][R16.64], R25 ;  /* 0x0000001910005986 */ /* 0x0001e2000c10150a */
[----:B------:R-:W-:Y:S01]  /*b8870*/  ISETP.LT.AND P5, PT, R24, UR4, !P0 ;  /* 0x0000000418007c0c */ /* 0x000fe2000c7a1270 */
[----:B------:R-:W-:Y:S02]  /*b8880*/  ULDC UR4, c[0x0][0x228] ;  /* 0x00008a0000047ab9 */ /* 0x000fe40000000800 */
[----:B------:R-:W-:Y:S01]  /*b8890*/  ISETP.LT.AND P1, PT, R19, UR4, !P1 ;  /* 0x0000000413007c0c */ /* 0x000fe2000cf21270 */
[----:B------:R-:W-:Y:S01]  /*b88a0*/  ULDC UR4, c[0x0][0x228] ;  /* 0x00008a0000047ab9 */ /* 0x000fe20000000800 */
[----:B0-----:R-:W-:-:S11]  /*b88b0*/  IMAD.WIDE R16, R2, 0x2, R14 ;  /* 0x0000000202107825 */ /* 0x001fd600078e020e */
[----:B------:R0:W-:Y:S01]  /*b88c0*/  @P1 STG.E.U16 desc[UR10][R16.64], R0 ;  /* 0x0000000010001986 */ /* 0x0001e2000c10150a */
[----:B------:R-:W-:Y:S01]  /*b88d0*/  ISETP.LT.AND P1, PT, R18, UR4, !P0 ;  /* 0x0000000412007c0c */ /* 0x000fe2000c721270 */
[----:B------:R-:W-:Y:S02]  /*b88e0*/  ULDC UR4, c[0x0][0x248] ;  /* 0x0000920000047ab9 */ /* 0x000fe40000000800 */
[----:B------:R-:W-:Y:S01]  /*b88f0*/  VIADD R3, R2, UR4 ;  /* 0x0000000402037c36 */ /* 0x000fe20008000000 */
[----:B------:R-:W-:-:S03]  /*b8900*/  ULDC UR4, c[0x0][0x228] ;  /* 0x00008a0000047ab9 */ /* 0x000fc60000000800 */
[----:B------:R-:W-:-:S05]  /*b8910*/  IMAD.WIDE R6, R3, 0x2, R6 ;  /* 0x0000000203067825 */ /* 0x000fca00078e0206 */
[----:B----4-:R2:W-:Y:S01]  /*b8920*/  @P3 STG.E.U16 desc[UR10][R6.64], R26 ;  /* 0x0000001a06003986 */ /* 0x0105e2000c10150a */
[----:B------:R-:W-:Y:S01]  /*b8930*/  ISETP.LT.AND P3, PT, R28, UR4, !P0 ;  /* 0x000000041c007c0c */ /* 0x000fe2000c761270 */
[----:B------:R-:W-:Y:S02]  /*b8940*/  ULDC UR4, c[0x0][0x228] ;  /* 0x00008a0000047ab9 */ /* 0x000fe40000000800 */
[----:B------:R-:W-:Y:S02]  /*b8950*/  ISETP.LT.AND P0, PT, R19, UR4, !P0 ;  /* 0x0000000413007c0c */ /* 0x000fe4000c701270 */
[----:B------:R-:W3:Y:S01]  /*b8960*/  LDL.LU R19, [R1+0x3bf0] ;  /* 0x003bf00001137983 */ /* 0x000ee20000300800 */
[----:B------:R-:W-:Y:S01]  /*b8970*/  PRMT R2, R26, 0x7632, R2 ;  /* 0x000076321a027816 */ /* 0x000fe20000000002 */
[----:B------:R-:W-:Y:S01]  /*b8980*/  IMAD.WIDE R4, R3, 0x2, R4 ;  /* 0x0000000203047825 */ /* 0x000fe200078e0204 */
[----:B0-----:R-:W-:-:S03]  /*b8990*/  PRMT R0, R27, 0x7632, R0 ;  /* 0x000076321b007816 */ /* 0x001fc60000000000 */
[C---:B------:R-:W-:Y:S01]  /*b89a0*/  IMAD.WIDE R8, R3.reuse, 0x2, R8 ;  /* 0x0000000203087825 */ /* 0x040fe200078e0208 */
[----:B------:R0:W-:Y:S03]  /*b89b0*/  @P4 STG.E.U16 desc[UR10][R4.64], R2 ;  /* 0x0000000204004986 */ /* 0x0001e6000c10150a */
[C---:B------:R-:W-:Y:S01]  /*b89c0*/  IMAD.WIDE R22, R3.reuse, 0x2, R22 ;  /* 0x0000000203167825 */ /* 0x040fe200078e0216 */
[----:B------:R0:W-:Y:S03]  /*b89d0*/  @P2 STG.E.U16 desc[UR10][R8.64], R27 ;  /* 0x0000001b08002986 */ /* 0x0001e6000c10150a */
[C---:B------:R-:W-:Y:S01]  /*b89e0*/  IMAD.WIDE R20, R3.reuse, 0x2, R20 ;  /* 0x0000000203147825 */ /* 0x040fe200078e0214 */
[----:B------:R0:W-:Y:S03]  /*b89f0*/  @P6 STG.E.U16 desc[UR10][R22.64], R0 ;  /* 0x0000000016006986 */ /* 0x0001e6000c10150a */
[----:B------:R-:W-:-:S04]  /*b8a00*/  IMAD.WIDE R12, R3, 0x2, R12 ;  /* 0x00000002030c7825 */ /* 0x000fc800078e020c */
[----:B------:R-:W-:-:S04]  /*b8a10*/  IMAD.WIDE R10, R3, 0x2, R10 ;  /* 0x00000002030a7825 */ /* 0x000fc800078e020a */
[----:B------:R-:W-:Y:S01]  /*b8a20*/  IMAD.WIDE R14, R3, 0x2, R14 ;  /* 0x00000002030e7825 */ /* 0x000fe200078e020e */
[----:B--2---:R-:W-:Y:S01]  /*b8a30*/  PRMT R6, R29, 0x7632, R6 ;  /* 0x000076321d067816 */ /* 0x004fe20000000006 */
[----:B------:R0:W-:Y:S04]  /*b8a40*/  @P5 STG.E.U16 desc[UR10][R20.64], R29 ;  /* 0x0000001d14005986 */ /* 0x0001e8000c10150a */
[----:B------:R0:W-:Y:S04]  /*b8a50*/  @P1 STG.E.U16 desc[UR10][R12.64], R6 ;  /* 0x000000060c001986 */ /* 0x0001e8000c10150a */
[----:B---3--:R0:W-:Y:S01]  /*b8a60*/  @P3 STG.E.U16 desc[UR10][R10.64], R19 ;  /* 0x000000130a003986 */ /* 0x0081e2000c10150a */
[----:B------:R-:W-:Y:S05]  /*b8a70*/  @!P0 EXIT ;  /* 0x000000000000894d */ /* 0x000fea0003800000 */
[----:B------:R-:W-:-:S05]  /*b8a80*/  PRMT R7, R19, 0x7632, R7 ;  /* 0x0000763213077816 */ /* 0x000fca0000000007 */
[----:B------:R-:W-:Y:S01]  /*b8a90*/  STG.E.U16 desc[UR10][R14.64], R7 ;  /* 0x000000070e007986 */ /* 0x000fe2000c10150a */
[----:B------:R-:W-:Y:S05]  /*b8aa0*/  EXIT ;  /* 0x000000000000794d */ /* 0x000fea0003800000 */
.L_x_2:
[----:B------:R-:W-:-:S00]  /*b8ab0*/  BRA `(.L_x_2) ;  /* 0xfffffffc00fc7947 */ /* 0x000fc0000383ffff */
[----:B------:R-:W-:-:S00]  /*b8ac0*/  NOP ;  /* 0x0000000000007918 */ /* 0x000fc00000000000 */
        /* <DEDUP_REMOVED lines=11> */
.L_x_3:


//--------------------- .nv.shared.matmul_kernel  --------------------------
	.section	.nv.shared.matmul_kernel,"aw",@nobits
	.sectionflags	@""
	.align	16
	.zero		1024


//--------------------- .nv.shared.reserved.0     --------------------------
	.section	.nv.shared.reserved.0,"aw",@nobits
	.weak		__nv_reservedSMEM_offset_0_alias
	.size		__nv_reservedSMEM_offset_0_alias, 0, 0
	.other		__nv_reservedSMEM_offset_0_alias,@"STO_CUDA_RESERVED_SHARED STV_DEFAULT"
__nv_reservedSMEM_offset_0_alias:
	.zero		0


//--------------------- .nv.constant0.matmul_kernel --------------------------
	.section	.nv.constant0.matmul_kernel,"a",@progbits
	.sectionflags	@""
	.align	4
.nv.constant0.matmul_kernel:
	.zero		608


//--------------------- SYMBOLS --------------------------

	.type		.nv.reservedSmem.offset0,@object
	.size		.nv.reservedSmem.offset0,0x4
